	.target	sm_100a

	.elftype	@"ET_EXEC"


//--------------------- .note.nv.tkinfo           --------------------------
	.section	.note.nv.tkinfo,"",@"SHT_NOTE"
	.sectionflags	@"SHF_NOTE_NV_TKINFO"
	.tkinfo
        /*0018*/ 	.word	0x00000002
        /*0030*/ 	.string	""
        /*0030*/ 	.string	"ptxas"
        /*0030*/ 	.string	"Cuda compilation tools, release 13.0, V13.0.88"
        /*0030*/ 	.string	"Build cuda_13.0.r13.0/compiler.36424714_0"
        /*0030*/ 	.string	"-arch sm_100a -m 64 "



//--------------------- .note.nv.cuinfo           --------------------------
	.section	.note.nv.cuinfo,"",@"SHT_NOTE"
	.sectionflags	@"SHF_NOTE_NV_CUINFO"
        /*0018*/ 	.short	0x0002
        /*001a*/ 	.short	0x0064
        /*001c*/ 	.short	0x0082
	.zero		2


//--------------------- .nv.info                  --------------------------
	.section	.nv.info,"",@"SHT_CUDA_INFO"
	.align	4


	//----- nvinfo : EIATTR_REGCOUNT
	.align		4
        /*0000*/ 	.byte	0x04, 0x2f
        /*0002*/ 	.short	(.L_20 - .L_19)
	.align		4
.L_19:
        /*0004*/ 	.word	index@(_ZN7cutlass13device_kernelINS_4gemm6kernel13GemmUniversalIN4cute5tupleIJiiiiEEENS1_10collective13CollectiveMmaINS1_35MainloopSm100TmaUmmaWarpSpecializedILi33ELi2ELi4ENS5_IJNS4_1CILi2EEESB_NSA_ILi1EEEEEEEENS5_IJNSA_ILi128EEENSA_ILi256EEENSA_ILi32EEEEEEaNS5_IJlSC_lEEEaSJ_NS4_8TiledMMAINS4_8MMA_AtomIJNS4_21SM100_MMA_S8_2x1SM_SSIaaiLi128ELi256ELNS4_4UMMA5MajorE0ELSO_0ELNSN_8SaturateE0EEEEEENS4_6LayoutINS5_IJSC_SC_SC_EEENS5_IJNSA_ILi0EEESU_SU_EEEEENS5_IJNS4_10UnderscoreESX_SX_EEEEENS4_28SM100_TMA_2SM_LOAD_MULTICASTENS4_14ComposedLayoutINS4_7SwizzleILi1ELi4ELi3EEENS4_18smem_ptr_flag_bitsILi8EEENSS_INS5_IJNSA_ILi8EEESH_EEENS5_IJSH_SC_EEEEEEEvNS4_8identityENS4_18SM100_TMA_2SM_LOADES1A_vS1B_EENS_8epilogue10collective18CollectiveEpilogueINS1E_23Sm100TmaWarpSpecializedILi4ELi2ELi32ELb0ELb0EEEJNS5_IJNSA_ILi64EEESG_SH_EEENS5_IJNSS_IS1J_SC_EENSS_INS5_IJSH_SB_EEENS5_IJSC_SF_EEEEEEEEaSJ_aSJ_NS1E_6fusion15FusionCallbacksIS1I_NS1Q_17LinearCombinationIaiaiLNS_15FloatRoundStyleE2EEES1K_S1P_JEEENS4_5SM1004TMEM4LOAD26SM100_TMEM_LOAD_32dp32b32xENS4_13SM90_TMA_LOADES1A_NS4_39AutoVectorizingCopyWithAssumedAlignmentILi128EEENS4_14SM90_TMA_STOREES1A_S22_S22_EEEvvEEEEvNT_6ParamsE)
        /*0008*/ 	.word	0x0000005b


	//----- nvinfo : EIATTR_FRAME_SIZE
	.align		4
.L_20:
        /*000c*/ 	.byte	0x04, 0x11
        /*000e*/ 	.short	(.L_22 - .L_21)
	.align		4
.L_21:
        /*0010*/ 	.word	index@($__internal_2_$__cuda_sm10x_tcgen05_guardrail_trap_unallocated_columns_being_dealloced)
        /*0014*/ 	.word	0x00000000


	//----- nvinfo : EIATTR_FRAME_SIZE
	.align		4
.L_22:
        /*0018*/ 	.byte	0x04, 0x11
        /*001a*/ 	.short	(.L_24 - .L_23)
	.align		4
.L_23:
        /*001c*/ 	.word	index@($__internal_1_$__cuda_sm10x_tcgen05_guardrail_trap_phase_invalid_during_alloc)
        /*0020*/ 	.word	0x00000000


	//----- nvinfo : EIATTR_FRAME_SIZE
	.align		4
.L_24:
        /*0024*/ 	.byte	0x04, 0x11
        /*0026*/ 	.short	(.L_26 - .L_25)
	.align		4
.L_25:
        /*0028*/ 	.word	index@($__internal_0_$__cuda_sm10x_tcgen05_guardrail_trap_col_being_dealloced_not_returned_by_alloc)
        /*002c*/ 	.word	0x00000000


	//----- nvinfo : EIATTR_FRAME_SIZE
	.align		4
.L_26:
        /*0030*/ 	.byte	0x04, 0x11
        /*0032*/ 	.short	(.L_28 - .L_27)
	.align		4
.L_27:
        /*0034*/ 	.word	index@(_ZN7cutlass13device_kernelINS_4gemm6kernel13GemmUniversalIN4cute5tupleIJiiiiEEENS1_10collective13CollectiveMmaINS1_35MainloopSm100TmaUmmaWarpSpecializedILi33ELi2ELi4ENS5_IJNS4_1CILi2EEESB_NSA_ILi1EEEEEEEENS5_IJNSA_ILi128EEENSA_ILi256EEENSA_ILi32EEEEEEaNS5_IJlSC_lEEEaSJ_NS4_8TiledMMAINS4_8MMA_AtomIJNS4_21SM100_MMA_S8_2x1SM_SSIaaiLi128ELi256ELNS4_4UMMA5MajorE0ELSO_0ELNSN_8SaturateE0EEEEEENS4_6LayoutINS5_IJSC_SC_SC_EEENS5_IJNSA_ILi0EEESU_SU_EEEEENS5_IJNS4_10UnderscoreESX_SX_EEEEENS4_28SM100_TMA_2SM_LOAD_MULTICASTENS4_14ComposedLayoutINS4_7SwizzleILi1ELi4ELi3EEENS4_18smem_ptr_flag_bitsILi8EEENSS_INS5_IJNSA_ILi8EEESH_EEENS5_IJSH_SC_EEEEEEEvNS4_8identityENS4_18SM100_TMA_2SM_LOADES1A_vS1B_EENS_8epilogue10collective18CollectiveEpilogueINS1E_23Sm100TmaWarpSpecializedILi4ELi2ELi32ELb0ELb0EEEJNS5_IJNSA_ILi64EEESG_SH_EEENS5_IJNSS_IS1J_SC_EENSS_INS5_IJSH_SB_EEENS5_IJSC_SF_EEEEEEEEaSJ_aSJ_NS1E_6fusion15FusionCallbacksIS1I_NS1Q_17LinearCombinationIaiaiLNS_15FloatRoundStyleE2EEES1K_S1P_JEEENS4_5SM1004TMEM4LOAD26SM100_TMEM_LOAD_32dp32b32xENS4_13SM90_TMA_LOADES1A_NS4_39AutoVectorizingCopyWithAssumedAlignmentILi128EEENS4_14SM90_TMA_STOREES1A_S22_S22_EEEvvEEEEvNT_6ParamsE)
        /*0038*/ 	.word	0x00000000


	//----- nvinfo : EIATTR_MIN_STACK_SIZE
	.align		4
.L_28:
        /*003c*/ 	.byte	0x04, 0x12
        /*003e*/ 	.short	(.L_30 - .L_29)
	.align		4
.L_29:
        /*0040*/ 	.word	index@(_ZN7cutlass13device_kernelINS_4gemm6kernel13GemmUniversalIN4cute5tupleIJiiiiEEENS1_10collective13CollectiveMmaINS1_35MainloopSm100TmaUmmaWarpSpecializedILi33ELi2ELi4ENS5_IJNS4_1CILi2EEESB_NSA_ILi1EEEEEEEENS5_IJNSA_ILi128EEENSA_ILi256EEENSA_ILi32EEEEEEaNS5_IJlSC_lEEEaSJ_NS4_8TiledMMAINS4_8MMA_AtomIJNS4_21SM100_MMA_S8_2x1SM_SSIaaiLi128ELi256ELNS4_4UMMA5MajorE0ELSO_0ELNSN_8SaturateE0EEEEEENS4_6LayoutINS5_IJSC_SC_SC_EEENS5_IJNSA_ILi0EEESU_SU_EEEEENS5_IJNS4_10UnderscoreESX_SX_EEEEENS4_28SM100_TMA_2SM_LOAD_MULTICASTENS4_14ComposedLayoutINS4_7SwizzleILi1ELi4ELi3EEENS4_18smem_ptr_flag_bitsILi8EEENSS_INS5_IJNSA_ILi8EEESH_EEENS5_IJSH_SC_EEEEEEEvNS4_8identityENS4_18SM100_TMA_2SM_LOADES1A_vS1B_EENS_8epilogue10collective18CollectiveEpilogueINS1E_23Sm100TmaWarpSpecializedILi4ELi2ELi32ELb0ELb0EEEJNS5_IJNSA_ILi64EEESG_SH_EEENS5_IJNSS_IS1J_SC_EENSS_INS5_IJSH_SB_EEENS5_IJSC_SF_EEEEEEEEaSJ_aSJ_NS1E_6fusion15FusionCallbacksIS1I_NS1Q_17LinearCombinationIaiaiLNS_15FloatRoundStyleE2EEES1K_S1P_JEEENS4_5SM1004TMEM4LOAD26SM100_TMEM_LOAD_32dp32b32xENS4_13SM90_TMA_LOADES1A_NS4_39AutoVectorizingCopyWithAssumedAlignmentILi128EEENS4_14SM90_TMA_STOREES1A_S22_S22_EEEvvEEEEvNT_6ParamsE)
        /*0044*/ 	.word	0x00000000
.L_30:


//--------------------- .nv.compat                --------------------------
	.section	.nv.compat,"",@"SHT_CUDA_COMPAT_INFO"
	.align	4
        /*0000*/ 	.byte	0x02, 0x09, 0x01, 0x00, 0x02, 0x02, 0x03, 0x00, 0x02, 0x05, 0x06, 0x00, 0x03, 0x07, 0x01, 0x01
        /*0010*/ 	.byte	0x02, 0x03, 0x01, 0x00, 0x02, 0x06, 0x01, 0x00, 0x04, 0x0b, 0x08, 0x00, 0x01, 0x00, 0x00, 0x00
        /*0020*/ 	.byte	0x00, 0x00, 0x00, 0x00


//--------------------- .nv.info._ZN7cutlass13device_kernelINS_4gemm6kernel13GemmUniversalIN4cute5tupleIJiiiiEEENS1_10collective13CollectiveMmaINS1_35MainloopSm100TmaUmmaWarpSpecializedILi33ELi2ELi4ENS5_IJNS4_1CILi2EEESB_NSA_ILi1EEEEEEEENS5_IJNSA_ILi128EEENSA_ILi256EEENSA_ILi32EEEEEEaNS5_IJlSC_lEEEaSJ_NS4_8TiledMMAINS4_8MMA_AtomIJNS4_21SM100_MMA_S8_2x1SM_SSIaaiLi128ELi256ELNS4_4UMMA5MajorE0ELSO_0ELNSN_8SaturateE0EEEEEENS4_6LayoutINS5_IJSC_SC_SC_EEENS5_IJNSA_ILi0EEESU_SU_EEEEENS5_IJNS4_10UnderscoreESX_SX_EEEEENS4_28SM100_TMA_2SM_LOAD_MULTICASTENS4_14ComposedLayoutINS4_7SwizzleILi1ELi4ELi3EEENS4_18smem_ptr_flag_bitsILi8EEENSS_INS5_IJNSA_ILi8EEESH_EEENS5_IJSH_SC_EEEEEEEvNS4_8identityENS4_18SM100_TMA_2SM_LOADES1A_vS1B_EENS_8epilogue10collective18CollectiveEpilogueINS1E_23Sm100TmaWarpSpecializedILi4ELi2ELi32ELb0ELb0EEEJNS5_IJNSA_ILi64EEESG_SH_EEENS5_IJNSS_IS1J_SC_EENSS_INS5_IJSH_SB_EEENS5_IJSC_SF_EEEEEEEEaSJ_aSJ_NS1E_6fusion15FusionCallbacksIS1I_NS1Q_17LinearCombinationIaiaiLNS_15FloatRoundStyleE2EEES1K_S1P_JEEENS4_5SM1004TMEM4LOAD26SM100_TMEM_LOAD_32dp32b32xENS4_13SM90_TMA_LOADES1A_NS4_39AutoVectorizingCopyWithAssumedAlignmentILi128EEENS4_14SM90_TMA_STOREES1A_S22_S22_EEEvvEEEEvNT_6ParamsE --------------------------
	.section	.nv.info._ZN7cutlass13device_kernelINS_4gemm6kernel13GemmUniversalIN4cute5tupleIJiiiiEEENS1_10collective13CollectiveMmaINS1_35MainloopSm100TmaUmmaWarpSpecializedILi33ELi2ELi4ENS5_IJNS4_1CILi2EEESB_NSA_ILi1EEEEEEEENS5_IJNSA_ILi128EEENSA_ILi256EEENSA_ILi32EEEEEEaNS5_IJlSC_lEEEaSJ_NS4_8TiledMMAINS4_8MMA_AtomIJNS4_21SM100_MMA_S8_2x1SM_SSIaaiLi128ELi256ELNS4_4UMMA5MajorE0ELSO_0ELNSN_8SaturateE0EEEEEENS4_6LayoutINS5_IJSC_SC_SC_EEENS5_IJNSA_ILi0EEESU_SU_EEEEENS5_IJNS4_10UnderscoreESX_SX_EEEEENS4_28SM100_TMA_2SM_LOAD_MULTICASTENS4_14ComposedLayoutINS4_7SwizzleILi1ELi4ELi3EEENS4_18smem_ptr_flag_bitsILi8EEENSS_INS5_IJNSA_ILi8EEESH_EEENS5_IJSH_SC_EEEEEEEvNS4_8identityENS4_18SM100_TMA_2SM_LOADES1A_vS1B_EENS_8epilogue10collective18CollectiveEpilogueINS1E_23Sm100TmaWarpSpecializedILi4ELi2ELi32ELb0ELb0EEEJNS5_IJNSA_ILi64EEESG_SH_EEENS5_IJNSS_IS1J_SC_EENSS_INS5_IJSH_SB_EEENS5_IJSC_SF_EEEEEEEEaSJ_aSJ_NS1E_6fusion15FusionCallbacksIS1I_NS1Q_17LinearCombinationIaiaiLNS_15FloatRoundStyleE2EEES1K_S1P_JEEENS4_5SM1004TMEM4LOAD26SM100_TMEM_LOAD_32dp32b32xENS4_13SM90_TMA_LOADES1A_NS4_39AutoVectorizingCopyWithAssumedAlignmentILi128EEENS4_14SM90_TMA_STOREES1A_S22_S22_EEEvvEEEEvNT_6ParamsE,"",@"SHT_CUDA_INFO"
	.sectionflags	@""
	.align	4


	//----- nvinfo : EIATTR_CUDA_API_VERSION
	.align		4
        /*0000*/ 	.byte	0x04, 0x37
        /*0002*/ 	.short	(.L_32 - .L_31)
.L_31:
        /*0004*/ 	.word	0x00000082


	//----- nvinfo : EIATTR_KPARAM_INFO
	.align		4
.L_32:
        /*0008*/ 	.byte	0x04, 0x17
        /*000a*/ 	.short	(.L_34 - .L_33)
.L_33:
        /*000c*/ 	.word	0x00000000
        /*0010*/ 	.short	0x0000
        /*0012*/ 	.short	0x0000
        /*0014*/ 	.byte	0x00, 0xf0, 0x01, 0x20


	//----- nvinfo : EIATTR_AT_ENTRY_FRAGMENTS
	.align		4
.L_34:
        /*0018*/ 	.byte	0x04, 0x4f
        /*001a*/ 	.short	(.L_36 - .L_35)


	//   ....[0]....
.L_35:
        /*001c*/ 	.word	0x00000007


	//----- nvinfo : EIATTR_RESERVED_SMEM_USED
	.align		4
.L_36:
        /*0020*/ 	.byte	0x01, 0x41
	.zero		2


	//----- nvinfo : EIATTR_SPARSE_MMA_MASK
	.align		4
        /*0024*/ 	.byte	0x03, 0x50
        /*0026*/ 	.short	0x0000


	//----- nvinfo : EIATTR_TCGEN05_2CTA_USED
	.align		4
        /*0028*/ 	.byte	0x01, 0x52
	.zero		2


	//----- nvinfo : EIATTR_MAXREG_COUNT
	.align		4
        /*002c*/ 	.byte	0x03, 0x1b
        /*002e*/ 	.short	0x00ff


	//----- nvinfo : EIATTR_NUM_BARRIERS
	.align		4
        /*0030*/ 	.byte	0x02, 0x4c
        /*0032*/ 	.byte	0x07
	.zero		1


	//----- nvinfo : EIATTR_EXTERNS
	.align		4
        /*0034*/ 	.byte	0x04, 0x0f
        /*0036*/ 	.short	(.L_38 - .L_37)


	//   ....[0]....
	.align		4
.L_37:
        /*0038*/ 	.word	index@(__assertfail)


	//----- nvinfo : EIATTR_MERCURY_ISA_VERSION
	.align		4
.L_38:
        /*003c*/ 	.byte	0x03, 0x5f
        /*003e*/ 	.short	0x0101


	//----- nvinfo : EIATTR_INT_WARP_WIDE_INSTR_OFFSETS
	.align		4
        /*0040*/ 	.byte	0x04, 0x31
        /*0042*/ 	.short	(.L_40 - .L_39)


	//   ....[0]....
.L_39:
        /*0044*/ 	.word	0x00001140


	//   ....[1]....
        /*0048*/ 	.word	0x000011e0


	//   ....[2]....
        /*004c*/ 	.word	0x000055b0


	//   ....[3]....
        /*0050*/ 	.word	0x000055e0


	//   ....[4]....
        /*0054*/ 	.word	0x00005600


	//   ....[5]....
        /*0058*/ 	.word	0x00006140


	//   ....[6]....
        /*005c*/ 	.word	0x000061e0


	//   ....[7]....
        /*0060*/ 	.word	0x000062a0


	//   ....[8]....
        /*0064*/ 	.word	0x00006310


	//   ....[9]....
        /*0068*/ 	.word	0x000063d0


	//   ....[10]....
        /*006c*/ 	.word	0x00006470


	//   ....[11]....
        /*0070*/ 	.word	0x000064e0


	//   ....[12]....
        /*0074*/ 	.word	0x000065a0


	//   ....[13]....
        /*0078*/ 	.word	0x00006640


	//   ....[14]....
        /*007c*/ 	.word	0x000066e0


	//   ....[15]....
        /*0080*/ 	.word	0x000067d0


	//   ....[16]....
        /*0084*/ 	.word	0x000068a0


	//----- nvinfo : EIATTR_COOP_GROUP_MASK_REGIDS
	.align		4
.L_40:
        /*0088*/ 	.byte	0x04, 0x29
        /*008a*/ 	.short	(.L_42 - .L_41)


	//   ....[0]....
.L_41:
        /*008c*/ 	.word	0xffffffff


	//   ....[1]....
        /*0090*/ 	.word	0xffffffff


	//   ....[2]....
        /*0094*/ 	.word	0xffffffff


	//   ....[3]....
        /*0098*/ 	.word	0xffffffff


	//   ....[4]....
        /*009c*/ 	.word	0xffffffff


	//   ....[5]....
        /*00a0*/ 	.word	0xffffffff


	//   ....[6]....
        /*00a4*/ 	.word	0xffffffff


	//   ....[7]....
        /*00a8*/ 	.word	0xffffffff


	//   ....[8]....
        /*00ac*/ 	.word	0xffffffff


	//   ....[9]....
        /*00b0*/ 	.word	0xffffffff


	//   ....[10]....
        /*00b4*/ 	.word	0xffffffff


	//   ....[11]....
        /*00b8*/ 	.word	0xffffffff


	//   ....[12]....
        /*00bc*/ 	.word	0xffffffff


	//   ....[13]....
        /*00c0*/ 	.word	0xffffffff


	//----- nvinfo : EIATTR_COOP_GROUP_INSTR_OFFSETS
	.align		4
.L_42:
        /*00c4*/ 	.byte	0x04, 0x28
        /*00c6*/ 	.short	(.L_44 - .L_43)


	//   ....[0]....
.L_43:
        /*00c8*/ 	.word	0x000000b0


	//   ....[1]....
        /*00cc*/ 	.word	0x00000520


	//   ....[2]....
        /*00d0*/ 	.word	0x00000ab0


	//   ....[3]....
        /*00d4*/ 	.word	0x00000c40


	//   ....[4]....
        /*00d8*/ 	.word	0x00000d30


	//   ....[5]....
        /*00dc*/ 	.word	0x00000e90


	//   ....[6]....
        /*00e0*/ 	.word	0x00001020


	//   ....[7]....
        /*00e4*/ 	.word	0x00001260


	//   ....[8]....
        /*00e8*/ 	.word	0x000025e0


	//   ....[9]....
        /*00ec*/ 	.word	0x000044e0


	//   ....[10]....
        /*00f0*/ 	.word	0x000049b0


	//   ....[11]....
        /*00f4*/ 	.word	0x000049e0


	//   ....[12]....
        /*00f8*/ 	.word	0x000054b0


	//   ....[13]....
        /*00fc*/ 	.word	0x000056c0


	//----- nvinfo : EIATTR_VRC_CTA_INIT_COUNT
	.align		4
.L_44:
        /*0100*/ 	.byte	0x02, 0x4a
        /*0102*/ 	.byte	0x80
	.zero		1


	//----- nvinfo : EIATTR_SYSCALL_OFFSETS
	.align		4
        /*0104*/ 	.byte	0x04, 0x46
        /*0106*/ 	.short	(.L_46 - .L_45)


	//   ....[0]....
.L_45:
        /*0108*/ 	.word	0x000073f0


	//   ....[1]....
        /*010c*/ 	.word	0x00007530


	//   ....[2]....
        /*0110*/ 	.word	0x00007d40


	//   ....[3]....
        /*0114*/ 	.word	0x00008b40


	//   ....[4]....
        /*0118*/ 	.word	0x000098e0


	//   ....[5]....
        /*011c*/ 	.word	0x0000a690


	//----- nvinfo : EIATTR_MBARRIER_INSTR_OFFSETS
	.align		4
.L_46:
        /*0120*/ 	.byte	0x04, 0x39
        /*0122*/ 	.short	(.L_48 - .L_47)


	//   ....[0]....
.L_47:
        /*0124*/ 	.word	0x00000670
        /*0128*/ 	.word	0x000000ff
        /*012c*/ 	.word	0x00000000
        /*0130*/ 	.short	0x0100
        /*0132*/ 	.byte	0x04
	.zero		1


	//   ....[1]....
        /*0134*/ 	.word	0x00000680
        /*0138*/ 	.word	0x000000ff
        /*013c*/ 	.word	0x00000108
        /*0140*/ 	.short	0x0100
        /*0142*/ 	.byte	0x04
	.zero		1


	//   ....[2]....
        /*0144*/ 	.word	0x00000690
        /*0148*/ 	.word	0x000000ff
        /*014c*/ 	.word	0x00000008
        /*0150*/ 	.short	0x0100
        /*0152*/ 	.byte	0x04
	.zero		1


	//   ....[3]....
        /*0154*/ 	.word	0x000006a0
        /*0158*/ 	.word	0x000000ff
        /*015c*/ 	.word	0x00000110
        /*0160*/ 	.short	0x0100
        /*0162*/ 	.byte	0x04
	.zero		1


	//   ....[4]....
        /*0164*/ 	.word	0x000006b0
        /*0168*/ 	.word	0x000000ff
        /*016c*/ 	.word	0x00000010
        /*0170*/ 	.short	0x0100
        /*0172*/ 	.byte	0x04
	.zero		1


	//   ....[5]....
        /*0174*/ 	.word	0x000006c0
        /*0178*/ 	.word	0x000000ff
        /*017c*/ 	.word	0x00000118
        /*0180*/ 	.short	0x0100
        /*0182*/ 	.byte	0x04
	.zero		1


	//   ....[6]....
        /*0184*/ 	.word	0x000006d0
        /*0188*/ 	.word	0x000000ff
        /*018c*/ 	.word	0x00000018
        /*0190*/ 	.short	0x0100
        /*0192*/ 	.byte	0x04
	.zero		1


	//   ....[7]....
        /*0194*/ 	.word	0x000006e0
        /*0198*/ 	.word	0x000000ff
        /*019c*/ 	.word	0x00000120
        /*01a0*/ 	.short	0x0100
        /*01a2*/ 	.byte	0x04
	.zero		1


	//   ....[8]....
        /*01a4*/ 	.word	0x000006f0
        /*01a8*/ 	.word	0x000000ff
        /*01ac*/ 	.word	0x00000020
        /*01b0*/ 	.short	0x0100
        /*01b2*/ 	.byte	0x04
	.zero		1


	//   ....[9]....
        /*01b4*/ 	.word	0x00000700
        /*01b8*/ 	.word	0x000000ff
        /*01bc*/ 	.word	0x00000128
        /*01c0*/ 	.short	0x0100
        /*01c2*/ 	.byte	0x04
	.zero		1


	//   ....[10]....
        /*01c4*/ 	.word	0x00000710
        /*01c8*/ 	.word	0x000000ff
        /*01cc*/ 	.word	0x00000028
        /*01d0*/ 	.short	0x0100
        /*01d2*/ 	.byte	0x04
	.zero		1


	//   ....[11]....
        /*01d4*/ 	.word	0x00000720
        /*01d8*/ 	.word	0x000000ff
        /*01dc*/ 	.word	0x00000130
        /*01e0*/ 	.short	0x0100
        /*01e2*/ 	.byte	0x04
	.zero		1


	//   ....[12]....
        /*01e4*/ 	.word	0x00000730
        /*01e8*/ 	.word	0x000000ff
        /*01ec*/ 	.word	0x00000030
        /*01f0*/ 	.short	0x0100
        /*01f2*/ 	.byte	0x04
	.zero		1


	//   ....[13]....
        /*01f4*/ 	.word	0x00000740
        /*01f8*/ 	.word	0x000000ff
        /*01fc*/ 	.word	0x00000138
        /*0200*/ 	.short	0x0100
        /*0202*/ 	.byte	0x04
	.zero		1


	//   ....[14]....
        /*0204*/ 	.word	0x00000750
        /*0208*/ 	.word	0x000000ff
        /*020c*/ 	.word	0x00000038
        /*0210*/ 	.short	0x0100
        /*0212*/ 	.byte	0x04
	.zero		1


	//   ....[15]....
        /*0214*/ 	.word	0x00000760
        /*0218*/ 	.word	0x000000ff
        /*021c*/ 	.word	0x00000140
        /*0220*/ 	.short	0x0100
        /*0222*/ 	.byte	0x04
	.zero		1


	//   ....[16]....
        /*0224*/ 	.word	0x00000770
        /*0228*/ 	.word	0x000000ff
        /*022c*/ 	.word	0x00000040
        /*0230*/ 	.short	0x0100
        /*0232*/ 	.byte	0x04
	.zero		1


	//   ....[17]....
        /*0234*/ 	.word	0x00000780
        /*0238*/ 	.word	0x000000ff
        /*023c*/ 	.word	0x00000148
        /*0240*/ 	.short	0x0100
        /*0242*/ 	.byte	0x04
	.zero		1


	//   ....[18]....
        /*0244*/ 	.word	0x00000790
        /*0248*/ 	.word	0x000000ff
        /*024c*/ 	.word	0x00000048
        /*0250*/ 	.short	0x0100
        /*0252*/ 	.byte	0x04
	.zero		1


	//   ....[19]....
        /*0254*/ 	.word	0x000007a0
        /*0258*/ 	.word	0x000000ff
        /*025c*/ 	.word	0x00000150
        /*0260*/ 	.short	0x0100
        /*0262*/ 	.byte	0x04
	.zero		1


	//   ....[20]....
        /*0264*/ 	.word	0x000007b0
        /*0268*/ 	.word	0x000000ff
        /*026c*/ 	.word	0x00000050
        /*0270*/ 	.short	0x0100
        /*0272*/ 	.byte	0x04
	.zero		1


	//   ....[21]....
        /*0274*/ 	.word	0x000007c0
        /*0278*/ 	.word	0x000000ff
        /*027c*/ 	.word	0x00000158
        /*0280*/ 	.short	0x0100
        /*0282*/ 	.byte	0x04
	.zero		1


	//   ....[22]....
        /*0284*/ 	.word	0x000007d0
        /*0288*/ 	.word	0x000000ff
        /*028c*/ 	.word	0x00000058
        /*0290*/ 	.short	0x0100
        /*0292*/ 	.byte	0x04
	.zero		1


	//   ....[23]....
        /*0294*/ 	.word	0x000007e0
        /*0298*/ 	.word	0x000000ff
        /*029c*/ 	.word	0x00000160
        /*02a0*/ 	.short	0x0100
        /*02a2*/ 	.byte	0x04
	.zero		1


	//   ....[24]....
        /*02a4*/ 	.word	0x000007f0
        /*02a8*/ 	.word	0x000000ff
        /*02ac*/ 	.word	0x00000060
        /*02b0*/ 	.short	0x0100
        /*02b2*/ 	.byte	0x04
	.zero		1


	//   ....[25]....
        /*02b4*/ 	.word	0x00000800
        /*02b8*/ 	.word	0x000000ff
        /*02bc*/ 	.word	0x00000168
        /*02c0*/ 	.short	0x0100
        /*02c2*/ 	.byte	0x04
	.zero		1


	//   ....[26]....
        /*02c4*/ 	.word	0x00000810
        /*02c8*/ 	.word	0x000000ff
        /*02cc*/ 	.word	0x00000068
        /*02d0*/ 	.short	0x0100
        /*02d2*/ 	.byte	0x04
	.zero		1


	//   ....[27]....
        /*02d4*/ 	.word	0x00000820
        /*02d8*/ 	.word	0x000000ff
        /*02dc*/ 	.word	0x00000170
        /*02e0*/ 	.short	0x0100
        /*02e2*/ 	.byte	0x04
	.zero		1


	//   ....[28]....
        /*02e4*/ 	.word	0x00000830
        /*02e8*/ 	.word	0x000000ff
        /*02ec*/ 	.word	0x00000070
        /*02f0*/ 	.short	0x0100
        /*02f2*/ 	.byte	0x04
	.zero		1


	//   ....[29]....
        /*02f4*/ 	.word	0x00000840
        /*02f8*/ 	.word	0x000000ff
        /*02fc*/ 	.word	0x00000178
        /*0300*/ 	.short	0x0100
        /*0302*/ 	.byte	0x04
	.zero		1


	//   ....[30]....
        /*0304*/ 	.word	0x00000850
        /*0308*/ 	.word	0x000000ff
        /*030c*/ 	.word	0x00000078
        /*0310*/ 	.short	0x0100
        /*0312*/ 	.byte	0x04
	.zero		1


	//   ....[31]....
        /*0314*/ 	.word	0x00000860
        /*0318*/ 	.word	0x000000ff
        /*031c*/ 	.word	0x00000180
        /*0320*/ 	.short	0x0100
        /*0322*/ 	.byte	0x04
	.zero		1


	//   ....[32]....
        /*0324*/ 	.word	0x00000870
        /*0328*/ 	.word	0x000000ff
        /*032c*/ 	.word	0x00000080
        /*0330*/ 	.short	0x0100
        /*0332*/ 	.byte	0x04
	.zero		1


	//   ....[33]....
        /*0334*/ 	.word	0x00000880
        /*0338*/ 	.word	0x000000ff
        /*033c*/ 	.word	0x00000188
        /*0340*/ 	.short	0x0100
        /*0342*/ 	.byte	0x04
	.zero		1


	//   ....[34]....
        /*0344*/ 	.word	0x00000890
        /*0348*/ 	.word	0x000000ff
        /*034c*/ 	.word	0x00000088
        /*0350*/ 	.short	0x0100
        /*0352*/ 	.byte	0x04
	.zero		1


	//   ....[35]....
        /*0354*/ 	.word	0x000008a0
        /*0358*/ 	.word	0x000000ff
        /*035c*/ 	.word	0x00000190
        /*0360*/ 	.short	0x0100
        /*0362*/ 	.byte	0x04
	.zero		1


	//   ....[36]....
        /*0364*/ 	.word	0x000008b0
        /*0368*/ 	.word	0x000000ff
        /*036c*/ 	.word	0x00000090
        /*0370*/ 	.short	0x0100
        /*0372*/ 	.byte	0x04
	.zero		1


	//   ....[37]....
        /*0374*/ 	.word	0x000008c0
        /*0378*/ 	.word	0x000000ff
        /*037c*/ 	.word	0x00000198
        /*0380*/ 	.short	0x0100
        /*0382*/ 	.byte	0x04
	.zero		1


	//   ....[38]....
        /*0384*/ 	.word	0x000008d0
        /*0388*/ 	.word	0x000000ff
        /*038c*/ 	.word	0x00000098
        /*0390*/ 	.short	0x0100
        /*0392*/ 	.byte	0x04
	.zero		1


	//   ....[39]....
        /*0394*/ 	.word	0x000008e0
        /*0398*/ 	.word	0x000000ff
        /*039c*/ 	.word	0x000001a0
        /*03a0*/ 	.short	0x0100
        /*03a2*/ 	.byte	0x04
	.zero		1


	//   ....[40]....
        /*03a4*/ 	.word	0x000008f0
        /*03a8*/ 	.word	0x000000ff
        /*03ac*/ 	.word	0x000000a0
        /*03b0*/ 	.short	0x0100
        /*03b2*/ 	.byte	0x04
	.zero		1


	//   ....[41]....
        /*03b4*/ 	.word	0x00000900
        /*03b8*/ 	.word	0x000000ff
        /*03bc*/ 	.word	0x000001a8
        /*03c0*/ 	.short	0x0100
        /*03c2*/ 	.byte	0x04
	.zero		1


	//   ....[42]....
        /*03c4*/ 	.word	0x00000910
        /*03c8*/ 	.word	0x000000ff
        /*03cc*/ 	.word	0x000000a8
        /*03d0*/ 	.short	0x0100
        /*03d2*/ 	.byte	0x04
	.zero		1


	//   ....[43]....
        /*03d4*/ 	.word	0x00000920
        /*03d8*/ 	.word	0x000000ff
        /*03dc*/ 	.word	0x000001b0
        /*03e0*/ 	.short	0x0100
        /*03e2*/ 	.byte	0x04
	.zero		1


	//   ....[44]....
        /*03e4*/ 	.word	0x00000930
        /*03e8*/ 	.word	0x000000ff
        /*03ec*/ 	.word	0x000000b0
        /*03f0*/ 	.short	0x0100
        /*03f2*/ 	.byte	0x04
	.zero		1


	//   ....[45]....
        /*03f4*/ 	.word	0x00000940
        /*03f8*/ 	.word	0x000000ff
        /*03fc*/ 	.word	0x000001b8
        /*0400*/ 	.short	0x0100
        /*0402*/ 	.byte	0x04
	.zero		1


	//   ....[46]....
        /*0404*/ 	.word	0x00000950
        /*0408*/ 	.word	0x000000ff
        /*040c*/ 	.word	0x000000b8
        /*0410*/ 	.short	0x0100
        /*0412*/ 	.byte	0x04
	.zero		1


	//   ....[47]....
        /*0414*/ 	.word	0x00000960
        /*0418*/ 	.word	0x000000ff
        /*041c*/ 	.word	0x000001c0
        /*0420*/ 	.short	0x0100
        /*0422*/ 	.byte	0x04
	.zero		1


	//   ....[48]....
        /*0424*/ 	.word	0x00000970
        /*0428*/ 	.word	0x000000ff
        /*042c*/ 	.word	0x000000c0
        /*0430*/ 	.short	0x0100
        /*0432*/ 	.byte	0x04
	.zero		1


	//   ....[49]....
        /*0434*/ 	.word	0x00000980
        /*0438*/ 	.word	0x000000ff
        /*043c*/ 	.word	0x000001c8
        /*0440*/ 	.short	0x0100
        /*0442*/ 	.byte	0x04
	.zero		1


	//   ....[50]....
        /*0444*/ 	.word	0x00000990
        /*0448*/ 	.word	0x000000ff
        /*044c*/ 	.word	0x000000c8
        /*0450*/ 	.short	0x0100
        /*0452*/ 	.byte	0x04
	.zero		1


	//   ....[51]....
        /*0454*/ 	.word	0x000009a0
        /*0458*/ 	.word	0x000000ff
        /*045c*/ 	.word	0x000001d0
        /*0460*/ 	.short	0x0100
        /*0462*/ 	.byte	0x04
	.zero		1


	//   ....[52]....
        /*0464*/ 	.word	0x000009b0
        /*0468*/ 	.word	0x000000ff
        /*046c*/ 	.word	0x000000d0
        /*0470*/ 	.short	0x0100
        /*0472*/ 	.byte	0x04
	.zero		1


	//   ....[53]....
        /*0474*/ 	.word	0x000009c0
        /*0478*/ 	.word	0x000000ff
        /*047c*/ 	.word	0x000001d8
        /*0480*/ 	.short	0x0100
        /*0482*/ 	.byte	0x04
	.zero		1


	//   ....[54]....
        /*0484*/ 	.word	0x000009d0
        /*0488*/ 	.word	0x000000ff
        /*048c*/ 	.word	0x000000d8
        /*0490*/ 	.short	0x0100
        /*0492*/ 	.byte	0x04
	.zero		1


	//   ....[55]....
        /*0494*/ 	.word	0x000009e0
        /*0498*/ 	.word	0x000000ff
        /*049c*/ 	.word	0x000001e0
        /*04a0*/ 	.short	0x0100
        /*04a2*/ 	.byte	0x04
	.zero		1


	//   ....[56]....
        /*04a4*/ 	.word	0x000009f0
        /*04a8*/ 	.word	0x000000ff
        /*04ac*/ 	.word	0x000000e0
        /*04b0*/ 	.short	0x0100
        /*04b2*/ 	.byte	0x04
	.zero		1


	//   ....[57]....
        /*04b4*/ 	.word	0x00000a00
        /*04b8*/ 	.word	0x000000ff
        /*04bc*/ 	.word	0x000001e8
        /*04c0*/ 	.short	0x0100
        /*04c2*/ 	.byte	0x04
	.zero		1


	//   ....[58]....
        /*04c4*/ 	.word	0x00000a10
        /*04c8*/ 	.word	0x000000ff
        /*04cc*/ 	.word	0x000000e8
        /*04d0*/ 	.short	0x0100
        /*04d2*/ 	.byte	0x04
	.zero		1


	//   ....[59]....
        /*04d4*/ 	.word	0x00000a20
        /*04d8*/ 	.word	0x000000ff
        /*04dc*/ 	.word	0x000001f0
        /*04e0*/ 	.short	0x0100
        /*04e2*/ 	.byte	0x04
	.zero		1


	//   ....[60]....
        /*04e4*/ 	.word	0x00000a30
        /*04e8*/ 	.word	0x000000ff
        /*04ec*/ 	.word	0x000000f0
        /*04f0*/ 	.short	0x0100
        /*04f2*/ 	.byte	0x04
	.zero		1


	//   ....[61]....
        /*04f4*/ 	.word	0x00000a40
        /*04f8*/ 	.word	0x000000ff
        /*04fc*/ 	.word	0x000001f8
        /*0500*/ 	.short	0x0100
        /*0502*/ 	.byte	0x04
	.zero		1


	//   ....[62]....
        /*0504*/ 	.word	0x00000a50
        /*0508*/ 	.word	0x000000ff
        /*050c*/ 	.word	0x000000f8
        /*0510*/ 	.short	0x0100
        /*0512*/ 	.byte	0x04
	.zero		1


	//   ....[63]....
        /*0514*/ 	.word	0x00000a60
        /*0518*/ 	.word	0x000000ff
        /*051c*/ 	.word	0x00000200
        /*0520*/ 	.short	0x0100
        /*0522*/ 	.byte	0x04
	.zero		1


	//   ....[64]....
        /*0524*/ 	.word	0x00000a70
        /*0528*/ 	.word	0x000000ff
        /*052c*/ 	.word	0x00000100
        /*0530*/ 	.short	0x0100
        /*0532*/ 	.byte	0x04
	.zero		1


	//   ....[65]....
        /*0534*/ 	.word	0x00000a80
        /*0538*/ 	.word	0x000000ff
        /*053c*/ 	.word	0x00000208
        /*0540*/ 	.short	0x0100
        /*0542*/ 	.byte	0x04
	.zero		1


	//   ....[66]....
        /*0544*/ 	.word	0x00000bb0
        /*0548*/ 	.word	0x000000ff
        /*054c*/ 	.word	0x00000210
        /*0550*/ 	.short	0x0100
        /*0552*/ 	.byte	0x04
	.zero		1


	//   ....[67]....
        /*0554*/ 	.word	0x00000bc0
        /*0558*/ 	.word	0x000000ff
        /*055c*/ 	.word	0x00000230
        /*0560*/ 	.short	0x0100
        /*0562*/ 	.byte	0x04
	.zero		1


	//   ....[68]....
        /*0564*/ 	.word	0x00000bd0
        /*0568*/ 	.word	0x000000ff
        /*056c*/ 	.word	0x00000218
        /*0570*/ 	.short	0x0100
        /*0572*/ 	.byte	0x04
	.zero		1


	//   ....[69]....
        /*0574*/ 	.word	0x00000be0
        /*0578*/ 	.word	0x000000ff
        /*057c*/ 	.word	0x00000238
        /*0580*/ 	.short	0x0100
        /*0582*/ 	.byte	0x04
	.zero		1


	//   ....[70]....
        /*0584*/ 	.word	0x00000bf0
        /*0588*/ 	.word	0x000000ff
        /*058c*/ 	.word	0x00000220
        /*0590*/ 	.short	0x0100
        /*0592*/ 	.byte	0x04
	.zero		1


	//   ....[71]....
        /*0594*/ 	.word	0x00000c00
        /*0598*/ 	.word	0x000000ff
        /*059c*/ 	.word	0x00000240
        /*05a0*/ 	.short	0x0100
        /*05a2*/ 	.byte	0x04
	.zero		1


	//   ....[72]....
        /*05a4*/ 	.word	0x00000c10
        /*05a8*/ 	.word	0x000000ff
        /*05ac*/ 	.word	0x00000228
        /*05b0*/ 	.short	0x0100
        /*05b2*/ 	.byte	0x04
	.zero		1


	//   ....[73]....
        /*05b4*/ 	.word	0x00000c20
        /*05b8*/ 	.word	0x000000ff
        /*05bc*/ 	.word	0x00000248
        /*05c0*/ 	.short	0x0100
        /*05c2*/ 	.byte	0x04
	.zero		1


	//   ....[74]....
        /*05c4*/ 	.word	0x00000d00
        /*05c8*/ 	.word	0x000000ff
        /*05cc*/ 	.word	0x00000250
        /*05d0*/ 	.short	0x0100
        /*05d2*/ 	.byte	0x06
	.zero		1


	//   ....[75]....
        /*05d4*/ 	.word	0x00000d10
        /*05d8*/ 	.word	0x000000ff
        /*05dc*/ 	.word	0x00000258
        /*05e0*/ 	.short	0x0100
        /*05e2*/ 	.byte	0x06
	.zero		1


	//   ....[76]....
        /*05e4*/ 	.word	0x00000e40
        /*05e8*/ 	.word	0x000000ff
        /*05ec*/ 	.word	0x00000260
        /*05f0*/ 	.short	0x0100
        /*05f2*/ 	.byte	0x06
	.zero		1


	//   ....[77]....
        /*05f4*/ 	.word	0x00000e50
        /*05f8*/ 	.word	0x000000ff
        /*05fc*/ 	.word	0x00000270
        /*0600*/ 	.short	0x0100
        /*0602*/ 	.byte	0x06
	.zero		1


	//   ....[78]....
        /*0604*/ 	.word	0x00000e60
        /*0608*/ 	.word	0x000000ff
        /*060c*/ 	.word	0x00000268
        /*0610*/ 	.short	0x0100
        /*0612*/ 	.byte	0x06
	.zero		1


	//   ....[79]....
        /*0614*/ 	.word	0x00000e70
        /*0618*/ 	.word	0x000000ff
        /*061c*/ 	.word	0x00000278
        /*0620*/ 	.short	0x0100
        /*0622*/ 	.byte	0x06
	.zero		1


	//   ....[80]....
        /*0624*/ 	.word	0x00000f90
        /*0628*/ 	.word	0x000000ff
        /*062c*/ 	.word	0x00000280
        /*0630*/ 	.short	0x0100
        /*0632*/ 	.byte	0x04
	.zero		1


	//   ....[81]....
        /*0634*/ 	.word	0x00000fa0
        /*0638*/ 	.word	0x000000ff
        /*063c*/ 	.word	0x000002a0
        /*0640*/ 	.short	0x0100
        /*0642*/ 	.byte	0x04
	.zero		1


	//   ....[82]....
        /*0644*/ 	.word	0x00000fb0
        /*0648*/ 	.word	0x000000ff
        /*064c*/ 	.word	0x00000288
        /*0650*/ 	.short	0x0100
        /*0652*/ 	.byte	0x04
	.zero		1


	//   ....[83]....
        /*0654*/ 	.word	0x00000fc0
        /*0658*/ 	.word	0x000000ff
        /*065c*/ 	.word	0x000002a8
        /*0660*/ 	.short	0x0100
        /*0662*/ 	.byte	0x04
	.zero		1


	//   ....[84]....
        /*0664*/ 	.word	0x00000fd0
        /*0668*/ 	.word	0x000000ff
        /*066c*/ 	.word	0x00000290
        /*0670*/ 	.short	0x0100
        /*0672*/ 	.byte	0x04
	.zero		1


	//   ....[85]....
        /*0674*/ 	.word	0x00000fe0
        /*0678*/ 	.word	0x000000ff
        /*067c*/ 	.word	0x000002b0
        /*0680*/ 	.short	0x0100
        /*0682*/ 	.byte	0x04
	.zero		1


	//   ....[86]....
        /*0684*/ 	.word	0x00000ff0
        /*0688*/ 	.word	0x000000ff
        /*068c*/ 	.word	0x00000298
        /*0690*/ 	.short	0x0100
        /*0692*/ 	.byte	0x04
	.zero		1


	//   ....[87]....
        /*0694*/ 	.word	0x00001000
        /*0698*/ 	.word	0x000000ff
        /*069c*/ 	.word	0x000002b8
        /*06a0*/ 	.short	0x0100
        /*06a2*/ 	.byte	0x04
	.zero		1


	//   ....[88]....
        /*06a4*/ 	.word	0x000010f0
        /*06a8*/ 	.word	0x000000ff
        /*06ac*/ 	.word	0x000002c0
        /*06b0*/ 	.short	0x0100
        /*06b2*/ 	.byte	0x04
	.zero		1


	//   ....[89]....
        /*06b4*/ 	.word	0x00001100
        /*06b8*/ 	.word	0x000000ff
        /*06bc*/ 	.word	0x000002d0
        /*06c0*/ 	.short	0x0100
        /*06c2*/ 	.byte	0x04
	.zero		1


	//   ....[90]....
        /*06c4*/ 	.word	0x00001110
        /*06c8*/ 	.word	0x000000ff
        /*06cc*/ 	.word	0x000002c8
        /*06d0*/ 	.short	0x0100
        /*06d2*/ 	.byte	0x04
	.zero		1


	//   ....[91]....
        /*06d4*/ 	.word	0x00001120
        /*06d8*/ 	.word	0x000000ff
        /*06dc*/ 	.word	0x000002d8
        /*06e0*/ 	.short	0x0100
        /*06e2*/ 	.byte	0x04
	.zero		1


	//   ....[92]....
        /*06e4*/ 	.word	0x00001220
        /*06e8*/ 	.word	0x000000ff
        /*06ec*/ 	.word	0x000002e0
        /*06f0*/ 	.short	0x0100
        /*06f2*/ 	.byte	0x06
	.zero		1


	//   ....[93]....
        /*06f4*/ 	.word	0x00001e00
        /*06f8*/ 	.word	0x00000000
        /*06fc*/ 	.word	0x000002d0
        /*0700*/ 	.short	0x010a
        /*0702*/ 	.byte	0xff
	.zero		1


	//   ....[94]....
        /*0704*/ 	.word	0x00001e30
        /*0708*/ 	.word	0x00000000
        /*070c*/ 	.word	0x000002c0
        /*0710*/ 	.short	0x0101
        /*0712*/ 	.byte	0xff
	.zero		1


	//   ....[95]....
        /*0714*/ 	.word	0x00001ef0
        /*0718*/ 	.word	0x000000ff
        /*071c*/ 	.word	0x00000108
        /*0720*/ 	.short	0x010a
        /*0722*/ 	.byte	0x04
	.zero		1


	//   ....[96]....
        /*0724*/ 	.word	0x00001fc0
        /*0728*/ 	.word	0x000000ff
        /*072c*/ 	.word	0x00000108
        /*0730*/ 	.short	0x010a
        /*0732*/ 	.byte	0x21
	.zero		1


	//   ....[97]....
        /*0734*/ 	.word	0x00002180
        /*0738*/ 	.word	0x000000ff
        /*073c*/ 	.word	0x00000108
        /*0740*/ 	.short	0x010a
        /*0742*/ 	.byte	0x07
	.zero		1


	//   ....[98]....
        /*0744*/ 	.word	0x00002280
        /*0748*/ 	.word	0x000000ff
        /*074c*/ 	.word	0x00000258
        /*0750*/ 	.short	0x0101
        /*0752*/ 	.byte	0x06
	.zero		1


	//   ....[99]....
        /*0754*/ 	.word	0x000022a0
        /*0758*/ 	.word	0x000000ff
        /*075c*/ 	.word	0x00000108
        /*0760*/ 	.short	0x010a
        /*0762*/ 	.byte	0x04
	.zero		1


	//   ....[100]....
        /*0764*/ 	.word	0x00002320
        /*0768*/ 	.word	0x000000ff
        /*076c*/ 	.word	0x00000108
        /*0770*/ 	.short	0x010a
        /*0772*/ 	.byte	0x11
	.zero		1


	//   ....[101]....
        /*0774*/ 	.word	0x000024b0
        /*0778*/ 	.word	0x000000ff
        /*077c*/ 	.word	0x00000108
        /*0780*/ 	.short	0x010a
        /*0782*/ 	.byte	0x08
	.zero		1


	//   ....[102]....
        /*0784*/ 	.word	0x00002610
        /*0788*/ 	.word	0x00000003
        /*078c*/ 	.word	0x00000260
        /*0790*/ 	.short	0x010a
        /*0792*/ 	.byte	0xff
	.zero		1


	//   ....[103]....
        /*0794*/ 	.word	0x00002760
        /*0798*/ 	.word	0x00000000
        /*079c*/ 	.word	0x00000000
        /*07a0*/ 	.short	0x0101
        /*07a2*/ 	.byte	0xff
	.zero		1


	//   ....[104]....
        /*07a4*/ 	.word	0x00002d10
        /*07a8*/ 	.word	0x000000ff
        /*07ac*/ 	.word	0x00000000
        /*07b0*/ 	.short	0x010a
        /*07b2*/ 	.byte	0x04
	.zero		1


	//   ....[105]....
        /*07b4*/ 	.word	0x00002da0
        /*07b8*/ 	.word	0x000000ff
        /*07bc*/ 	.word	0x00000000
        /*07c0*/ 	.short	0x010a
        /*07c2*/ 	.byte	0x05
	.zero		1


	//   ....[106]....
        /*07c4*/ 	.word	0x00002e30
        /*07c8*/ 	.word	0x000000ff
        /*07cc*/ 	.word	0x00000000
        /*07d0*/ 	.short	0x010a
        /*07d2*/ 	.byte	0x05
	.zero		1


	//   ....[107]....
        /*07d4*/ 	.word	0x00002ec0
        /*07d8*/ 	.word	0x000000ff
        /*07dc*/ 	.word	0x00000000
        /*07e0*/ 	.short	0x010a
        /*07e2*/ 	.byte	0x05
	.zero		1


	//   ....[108]....
        /*07e4*/ 	.word	0x00002f50
        /*07e8*/ 	.word	0x000000ff
        /*07ec*/ 	.word	0x00000000
        /*07f0*/ 	.short	0x010a
        /*07f2*/ 	.byte	0x05
	.zero		1


	//   ....[109]....
        /*07f4*/ 	.word	0x00002fe0
        /*07f8*/ 	.word	0x000000ff
        /*07fc*/ 	.word	0x00000000
        /*0800*/ 	.short	0x010a
        /*0802*/ 	.byte	0x05
	.zero		1


	//   ....[110]....
        /*0804*/ 	.word	0x00003070
        /*0808*/ 	.word	0x000000ff
        /*080c*/ 	.word	0x00000000
        /*0810*/ 	.short	0x010a
        /*0812*/ 	.byte	0x05
	.zero		1


	//   ....[111]....
        /*0814*/ 	.word	0x00003100
        /*0818*/ 	.word	0x000000ff
        /*081c*/ 	.word	0x00000000
        /*0820*/ 	.short	0x010a
        /*0822*/ 	.byte	0x05
	.zero		1


	//   ....[112]....
        /*0824*/ 	.word	0x00003190
        /*0828*/ 	.word	0x000000ff
        /*082c*/ 	.word	0x00000000
        /*0830*/ 	.short	0x010a
        /*0832*/ 	.byte	0x05
	.zero		1


	//   ....[113]....
        /*0834*/ 	.word	0x00003220
        /*0838*/ 	.word	0x000000ff
        /*083c*/ 	.word	0x00000000
        /*0840*/ 	.short	0x010a
        /*0842*/ 	.byte	0x05
	.zero		1


	//   ....[114]....
        /*0844*/ 	.word	0x000032b0
        /*0848*/ 	.word	0x000000ff
        /*084c*/ 	.word	0x00000000
        /*0850*/ 	.short	0x010a
        /*0852*/ 	.byte	0x05
	.zero		1


	//   ....[115]....
        /*0854*/ 	.word	0x00003340
        /*0858*/ 	.word	0x000000ff
        /*085c*/ 	.word	0x00000000
        /*0860*/ 	.short	0x010a
        /*0862*/ 	.byte	0x05
	.zero		1


	//   ....[116]....
        /*0864*/ 	.word	0x000033d0
        /*0868*/ 	.word	0x000000ff
        /*086c*/ 	.word	0x00000000
        /*0870*/ 	.short	0x010a
        /*0872*/ 	.byte	0x05
	.zero		1


	//   ....[117]....
        /*0874*/ 	.word	0x00003460
        /*0878*/ 	.word	0x000000ff
        /*087c*/ 	.word	0x00000000
        /*0880*/ 	.short	0x010a
        /*0882*/ 	.byte	0x05
	.zero		1


	//   ....[118]....
        /*0884*/ 	.word	0x000034f0
        /*0888*/ 	.word	0x000000ff
        /*088c*/ 	.word	0x00000000
        /*0890*/ 	.short	0x010a
        /*0892*/ 	.byte	0x05
	.zero		1


	//   ....[119]....
        /*0894*/ 	.word	0x00003580
        /*0898*/ 	.word	0x000000ff
        /*089c*/ 	.word	0x00000000
        /*08a0*/ 	.short	0x010a
        /*08a2*/ 	.byte	0x05
	.zero		1


	//   ....[120]....
        /*08a4*/ 	.word	0x00003610
        /*08a8*/ 	.word	0x000000ff
        /*08ac*/ 	.word	0x00000000
        /*08b0*/ 	.short	0x010a
        /*08b2*/ 	.byte	0x05
	.zero		1


	//   ....[121]....
        /*08b4*/ 	.word	0x000036a0
        /*08b8*/ 	.word	0x000000ff
        /*08bc*/ 	.word	0x00000000
        /*08c0*/ 	.short	0x010a
        /*08c2*/ 	.byte	0x05
	.zero		1


	//   ....[122]....
        /*08c4*/ 	.word	0x00003730
        /*08c8*/ 	.word	0x000000ff
        /*08cc*/ 	.word	0x00000000
        /*08d0*/ 	.short	0x010a
        /*08d2*/ 	.byte	0x05
	.zero		1


	//   ....[123]....
        /*08d4*/ 	.word	0x000037c0
        /*08d8*/ 	.word	0x000000ff
        /*08dc*/ 	.word	0x00000000
        /*08e0*/ 	.short	0x010a
        /*08e2*/ 	.byte	0x05
	.zero		1


	//   ....[124]....
        /*08e4*/ 	.word	0x00003850
        /*08e8*/ 	.word	0x000000ff
        /*08ec*/ 	.word	0x00000000
        /*08f0*/ 	.short	0x010a
        /*08f2*/ 	.byte	0x05
	.zero		1


	//   ....[125]....
        /*08f4*/ 	.word	0x000038e0
        /*08f8*/ 	.word	0x000000ff
        /*08fc*/ 	.word	0x00000000
        /*0900*/ 	.short	0x010a
        /*0902*/ 	.byte	0x05
	.zero		1


	//   ....[126]....
        /*0904*/ 	.word	0x00003970
        /*0908*/ 	.word	0x000000ff
        /*090c*/ 	.word	0x00000000
        /*0910*/ 	.short	0x010a
        /*0912*/ 	.byte	0x05
	.zero		1


	//   ....[127]....
        /*0914*/ 	.word	0x00003a00
        /*0918*/ 	.word	0x000000ff
        /*091c*/ 	.word	0x00000000
        /*0920*/ 	.short	0x010a
        /*0922*/ 	.byte	0x05
	.zero		1


	//   ....[128]....
        /*0924*/ 	.word	0x00003a90
        /*0928*/ 	.word	0x000000ff
        /*092c*/ 	.word	0x00000000
        /*0930*/ 	.short	0x010a
        /*0932*/ 	.byte	0x05
	.zero		1


	//   ....[129]....
        /*0934*/ 	.word	0x00003b20
        /*0938*/ 	.word	0x000000ff
        /*093c*/ 	.word	0x00000000
        /*0940*/ 	.short	0x010a
        /*0942*/ 	.byte	0x05
	.zero		1


	//   ....[130]....
        /*0944*/ 	.word	0x00003bb0
        /*0948*/ 	.word	0x000000ff
        /*094c*/ 	.word	0x00000000
        /*0950*/ 	.short	0x010a
        /*0952*/ 	.byte	0x05
	.zero		1


	//   ....[131]....
        /*0954*/ 	.word	0x00003c40
        /*0958*/ 	.word	0x000000ff
        /*095c*/ 	.word	0x00000000
        /*0960*/ 	.short	0x010a
        /*0962*/ 	.byte	0x05
	.zero		1


	//   ....[132]....
        /*0964*/ 	.word	0x00003cd0
        /*0968*/ 	.word	0x000000ff
        /*096c*/ 	.word	0x00000000
        /*0970*/ 	.short	0x010a
        /*0972*/ 	.byte	0x05
	.zero		1


	//   ....[133]....
        /*0974*/ 	.word	0x00003d60
        /*0978*/ 	.word	0x000000ff
        /*097c*/ 	.word	0x00000000
        /*0980*/ 	.short	0x010a
        /*0982*/ 	.byte	0x05
	.zero		1


	//   ....[134]....
        /*0984*/ 	.word	0x00003df0
        /*0988*/ 	.word	0x000000ff
        /*098c*/ 	.word	0x00000000
        /*0990*/ 	.short	0x010a
        /*0992*/ 	.byte	0x05
	.zero		1


	//   ....[135]....
        /*0994*/ 	.word	0x00003e80
        /*0998*/ 	.word	0x000000ff
        /*099c*/ 	.word	0x00000000
        /*09a0*/ 	.short	0x010a
        /*09a2*/ 	.byte	0x05
	.zero		1


	//   ....[136]....
        /*09a4*/ 	.word	0x00003f20
        /*09a8*/ 	.word	0x00000000
        /*09ac*/ 	.word	0x00000000
        /*09b0*/ 	.short	0x010a
        /*09b2*/ 	.byte	0xff
	.zero		1


	//   ....[137]....
        /*09b4*/ 	.word	0x00004040
        /*09b8*/ 	.word	0x00000002
        /*09bc*/ 	.word	0x000002c0
        /*09c0*/ 	.short	0x010a
        /*09c2*/ 	.byte	0xff
	.zero		1


	//   ....[138]....
        /*09c4*/ 	.word	0x000040b0
        /*09c8*/ 	.word	0x00000002
        /*09cc*/ 	.word	0x00000000
        /*09d0*/ 	.short	0x0101
        /*09d2*/ 	.byte	0xff
	.zero		1


	//   ....[139]....
        /*09d4*/ 	.word	0x000040d0
        /*09d8*/ 	.word	0x000000ff
        /*09dc*/ 	.word	0x00000270
        /*09e0*/ 	.short	0x010a
        /*09e2*/ 	.byte	0x04
	.zero		1


	//   ....[140]....
        /*09e4*/ 	.word	0x000041f0
        /*09e8*/ 	.word	0x00000002
        /*09ec*/ 	.word	0x00000260
        /*09f0*/ 	.short	0x010a
        /*09f2*/ 	.byte	0xff
	.zero		1


	//   ....[141]....
        /*09f4*/ 	.word	0x000042f0
        /*09f8*/ 	.word	0x00000002
        /*09fc*/ 	.word	0x00000000
        /*0a00*/ 	.short	0x0101
        /*0a02*/ 	.byte	0xff
	.zero		1


	//   ....[142]....
        /*0a04*/ 	.word	0x00004380
        /*0a08*/ 	.word	0x000000ff
        /*0a0c*/ 	.word	0x00000270
        /*0a10*/ 	.short	0x0106
        /*0a12*/ 	.byte	0x04
	.zero		1


	//   ....[143]....
        /*0a14*/ 	.word	0x000043a0
        /*0a18*/ 	.word	0x000000ff
        /*0a1c*/ 	.word	0x00000270
        /*0a20*/ 	.short	0x010a
        /*0a22*/ 	.byte	0x04
	.zero		1


	//   ....[144]....
        /*0a24*/ 	.word	0x00004430
        /*0a28*/ 	.word	0x000000ff
        /*0a2c*/ 	.word	0x00000270
        /*0a30*/ 	.short	0x0106
        /*0a32*/ 	.byte	0x07
	.zero		1


	//   ....[145]....
        /*0a34*/ 	.word	0x00004470
        /*0a38*/ 	.word	0x00000000
        /*0a3c*/ 	.word	0x00000270
        /*0a40*/ 	.short	0x010a
        /*0a42*/ 	.byte	0xff
	.zero		1


	//   ....[146]....
        /*0a44*/ 	.word	0x000046b0
        /*0a48*/ 	.word	0x000000ff
        /*0a4c*/ 	.word	0x00000008
        /*0a50*/ 	.short	0x010a
        /*0a52*/ 	.byte	0x05
	.zero		1


	//   ....[147]....
        /*0a54*/ 	.word	0x000046d0
        /*0a58*/ 	.word	0x000000ff
        /*0a5c*/ 	.word	0x00000008
        /*0a60*/ 	.short	0x010a
        /*0a62*/ 	.byte	0x05
	.zero		1


	//   ....[148]....
        /*0a64*/ 	.word	0x00004860
        /*0a68*/ 	.word	0x000000ff
        /*0a6c*/ 	.word	0x00000008
        /*0a70*/ 	.short	0x010a
        /*0a72*/ 	.byte	0x05
	.zero		1


	//   ....[149]....
        /*0a74*/ 	.word	0x00004880
        /*0a78*/ 	.word	0x000000ff
        /*0a7c*/ 	.word	0x00000008
        /*0a80*/ 	.short	0x010a
        /*0a82*/ 	.byte	0x05
	.zero		1


	//   ....[150]....
        /*0a84*/ 	.word	0x00004940
        /*0a88*/ 	.word	0x000000ff
        /*0a8c*/ 	.word	0x00000000
        /*0a90*/ 	.short	0x0101
        /*0a92*/ 	.byte	0x04
	.zero		1


	//   ....[151]....
        /*0a94*/ 	.word	0x00004c20
        /*0a98*/ 	.word	0x00000000
        /*0a9c*/ 	.word	0x00000260
        /*0aa0*/ 	.short	0x010a
        /*0aa2*/ 	.byte	0xff
	.zero		1


	//   ....[152]....
        /*0aa4*/ 	.word	0x00004ce0
        /*0aa8*/ 	.word	0x00000000
        /*0aac*/ 	.word	0x00000000
        /*0ab0*/ 	.short	0x0101
        /*0ab2*/ 	.byte	0xff
	.zero		1


	//   ....[153]....
        /*0ab4*/ 	.word	0x00004d90
        /*0ab8*/ 	.word	0x000000ff
        /*0abc*/ 	.word	0x00000000
        /*0ac0*/ 	.short	0x010a
        /*0ac2*/ 	.byte	0x04
	.zero		1


	//   ....[154]....
        /*0ac4*/ 	.word	0x00004da0
        /*0ac8*/ 	.word	0x000000ff
        /*0acc*/ 	.word	0x000002a0
        /*0ad0*/ 	.short	0x010a
        /*0ad2*/ 	.byte	0x13
	.zero		1


	//   ....[155]....
        /*0ad4*/ 	.word	0x00004e60
        /*0ad8*/ 	.word	0x000000ff
        /*0adc*/ 	.word	0x00000000
        /*0ae0*/ 	.short	0x010a
        /*0ae2*/ 	.byte	0x06
	.zero		1


	//   ....[156]....
        /*0ae4*/ 	.word	0x00004f80
        /*0ae8*/ 	.word	0x000000ff
        /*0aec*/ 	.word	0x00000000
        /*0af0*/ 	.short	0x010a
        /*0af2*/ 	.byte	0x04
	.zero		1


	//   ....[157]....
        /*0af4*/ 	.word	0x000051a0
        /*0af8*/ 	.word	0x000000ff
        /*0afc*/ 	.word	0x00000000
        /*0b00*/ 	.short	0x010a
        /*0b02*/ 	.byte	0x04
	.zero		1


	//   ....[158]....
        /*0b04*/ 	.word	0x00005230
        /*0b08*/ 	.word	0x000000ff
        /*0b0c*/ 	.word	0x00000000
        /*0b10*/ 	.short	0x010a
        /*0b12*/ 	.byte	0x05
	.zero		1


	//   ....[159]....
        /*0b14*/ 	.word	0x000052c0
        /*0b18*/ 	.word	0x000000ff
        /*0b1c*/ 	.word	0x00000000
        /*0b20*/ 	.short	0x010a
        /*0b22*/ 	.byte	0x05
	.zero		1


	//   ....[160]....
        /*0b24*/ 	.word	0x00005360
        /*0b28*/ 	.word	0x00000000
        /*0b2c*/ 	.word	0x00000000
        /*0b30*/ 	.short	0x010a
        /*0b32*/ 	.byte	0xff
	.zero		1


	//   ....[161]....
        /*0b34*/ 	.word	0x000053a0
        /*0b38*/ 	.word	0x00000000
        /*0b3c*/ 	.word	0x00000000
        /*0b40*/ 	.short	0x010a
        /*0b42*/ 	.byte	0xff
	.zero		1


	//   ....[162]....
        /*0b44*/ 	.word	0x00005410
        /*0b48*/ 	.word	0x000000ff
        /*0b4c*/ 	.word	0x00000000
        /*0b50*/ 	.short	0x0101
        /*0b52*/ 	.byte	0x04
	.zero		1


	//   ....[163]....
        /*0b54*/ 	.word	0x00005450
        /*0b58*/ 	.word	0x000000ff
        /*0b5c*/ 	.word	0x000002e0
        /*0b60*/ 	.short	0x010a
        /*0b62*/ 	.byte	0x0d
	.zero		1


	//   ....[164]....
        /*0b64*/ 	.word	0x000054a0
        /*0b68*/ 	.word	0x000000ff
        /*0b6c*/ 	.word	0x00000000
        /*0b70*/ 	.short	0x0101
        /*0b72*/ 	.byte	0x04
	.zero		1


	//   ....[165]....
        /*0b74*/ 	.word	0x00005940
        /*0b78*/ 	.word	0x0000000c
        /*0b7c*/ 	.word	0x00000260
        /*0b80*/ 	.short	0x010a
        /*0b82*/ 	.byte	0xff
	.zero		1


	//   ....[166]....
        /*0b84*/ 	.word	0x00005ab0
        /*0b88*/ 	.word	0x00000000
        /*0b8c*/ 	.word	0x00000000
        /*0b90*/ 	.short	0x0101
        /*0b92*/ 	.byte	0xff
	.zero		1


	//   ....[167]....
        /*0b94*/ 	.word	0x00005f40
        /*0b98*/ 	.word	0x000000ff
        /*0b9c*/ 	.word	0x00000258
        /*0ba0*/ 	.short	0x010a
        /*0ba2*/ 	.byte	0x15
	.zero		1


	//   ....[168]....
        /*0ba4*/ 	.word	0x000060c0
        /*0ba8*/ 	.word	0x000000ff
        /*0bac*/ 	.word	0x00000230
        /*0bb0*/ 	.short	0x010a
        /*0bb2*/ 	.byte	0x15
	.zero		1


	//   ....[169]....
        /*0bb4*/ 	.word	0x000062c0
        /*0bb8*/ 	.word	0x000000ff
        /*0bbc*/ 	.word	0x00000210
        /*0bc0*/ 	.short	0x010b
        /*0bc2*/ 	.byte	0x15
	.zero		1


	//   ....[170]....
        /*0bc4*/ 	.word	0x000062d0
        /*0bc8*/ 	.word	0x000000ff
        /*0bcc*/ 	.word	0x00000000
        /*0bd0*/ 	.short	0x0101
        /*0bd2*/ 	.byte	0x06
	.zero		1


	//   ....[171]....
        /*0bd4*/ 	.word	0x000062e0
        /*0bd8*/ 	.word	0x000000ff
        /*0bdc*/ 	.word	0x00000238
        /*0be0*/ 	.short	0x010a
        /*0be2*/ 	.byte	0x15
	.zero		1


	//   ....[172]....
        /*0be4*/ 	.word	0x00006490
        /*0be8*/ 	.word	0x000000ff
        /*0bec*/ 	.word	0x00000218
        /*0bf0*/ 	.short	0x010b
        /*0bf2*/ 	.byte	0x15
	.zero		1


	//   ....[173]....
        /*0bf4*/ 	.word	0x000064a0
        /*0bf8*/ 	.word	0x000000ff
        /*0bfc*/ 	.word	0x00000000
        /*0c00*/ 	.short	0x0101
        /*0c02*/ 	.byte	0x06
	.zero		1


	//   ....[174]....
        /*0c04*/ 	.word	0x000064b0
        /*0c08*/ 	.word	0x000000ff
        /*0c0c*/ 	.word	0x00000240
        /*0c10*/ 	.short	0x010a
        /*0c12*/ 	.byte	0x15
	.zero		1


	//   ....[175]....
        /*0c14*/ 	.word	0x00006660
        /*0c18*/ 	.word	0x000000ff
        /*0c1c*/ 	.word	0x00000220
        /*0c20*/ 	.short	0x010b
        /*0c22*/ 	.byte	0x15
	.zero		1


	//   ....[176]....
        /*0c24*/ 	.word	0x00006670
        /*0c28*/ 	.word	0x000000ff
        /*0c2c*/ 	.word	0x00000000
        /*0c30*/ 	.short	0x0101
        /*0c32*/ 	.byte	0x06
	.zero		1


	//   ....[177]....
        /*0c34*/ 	.word	0x00006680
        /*0c38*/ 	.word	0x000000ff
        /*0c3c*/ 	.word	0x00000248
        /*0c40*/ 	.short	0x010a
        /*0c42*/ 	.byte	0x15
	.zero		1


	//   ....[178]....
        /*0c44*/ 	.word	0x000068c0
        /*0c48*/ 	.word	0x000000ff
        /*0c4c*/ 	.word	0x00000228
        /*0c50*/ 	.short	0x010b
        /*0c52*/ 	.byte	0x15
	.zero		1


	//   ....[179]....
        /*0c54*/ 	.word	0x000068d0
        /*0c58*/ 	.word	0x000000ff
        /*0c5c*/ 	.word	0x00000000
        /*0c60*/ 	.short	0x0101
        /*0c62*/ 	.byte	0x26
	.zero		1


	//   ....[180]....
        /*0c64*/ 	.word	0x00006910
        /*0c68*/ 	.word	0x000000ff
        /*0c6c*/ 	.word	0x00000230
        /*0c70*/ 	.short	0x010a
        /*0c72*/ 	.byte	0x15
	.zero		1


	//   ....[181]....
        /*0c74*/ 	.word	0x00006930
        /*0c78*/ 	.word	0x000000ff
        /*0c7c*/ 	.word	0x00000238
        /*0c80*/ 	.short	0x010a
        /*0c82*/ 	.byte	0x15
	.zero		1


	//   ....[182]....
        /*0c84*/ 	.word	0x00006950
        /*0c88*/ 	.word	0x000000ff
        /*0c8c*/ 	.word	0x00000240
        /*0c90*/ 	.short	0x010a
        /*0c92*/ 	.byte	0x15
	.zero		1


	//   ....[183]....
        /*0c94*/ 	.word	0x00006990
        /*0c98*/ 	.word	0x00000000
        /*0c9c*/ 	.word	0x00000248
        /*0ca0*/ 	.short	0x010a
        /*0ca2*/ 	.byte	0xff
	.zero		1


	//   ....[184]....
        /*0ca4*/ 	.word	0x00006c90
        /*0ca8*/ 	.word	0x00000003
        /*0cac*/ 	.word	0x00000260
        /*0cb0*/ 	.short	0x010a
        /*0cb2*/ 	.byte	0xff
	.zero		1


	//   ....[185]....
        /*0cb4*/ 	.word	0x00006e10
        /*0cb8*/ 	.word	0x00000000
        /*0cbc*/ 	.word	0x00000000
        /*0cc0*/ 	.short	0x0101
        /*0cc2*/ 	.byte	0xff
	.zero		1


	//   ....[186]....
        /*0cc4*/ 	.word	0x00007900
        /*0cc8*/ 	.word	0x00000003
        /*0ccc*/ 	.word	0x00000210
        /*0cd0*/ 	.short	0x010a
        /*0cd2*/ 	.byte	0xff
	.zero		1


	//   ....[187]....
        /*0cd4*/ 	.word	0x00007910
        /*0cd8*/ 	.word	0x00000050
        /*0cdc*/ 	.word	0x00000280
        /*0ce0*/ 	.short	0x010a
        /*0ce2*/ 	.byte	0xff
	.zero		1


	//   ....[188]....
        /*0ce4*/ 	.word	0x00007a80
        /*0ce8*/ 	.word	0x00000003
        /*0cec*/ 	.word	0x00000210
        /*0cf0*/ 	.short	0x010a
        /*0cf2*/ 	.byte	0xff
	.zero		1


	//   ....[189]....
        /*0cf4*/ 	.word	0x00007ba0
        /*0cf8*/ 	.word	0x00000000
        /*0cfc*/ 	.word	0x00000000
        /*0d00*/ 	.short	0x0101
        /*0d02*/ 	.byte	0xff
	.zero		1


	//   ....[190]....
        /*0d04*/ 	.word	0x00007c20
        /*0d08*/ 	.word	0x00000050
        /*0d0c*/ 	.word	0x00000280
        /*0d10*/ 	.short	0x010a
        /*0d12*/ 	.byte	0xff
	.zero		1


	//   ....[191]....
        /*0d14*/ 	.word	0x000087f0
        /*0d18*/ 	.word	0x00000000
        /*0d1c*/ 	.word	0x00000210
        /*0d20*/ 	.short	0x010a
        /*0d22*/ 	.byte	0xff
	.zero		1


	//   ....[192]....
        /*0d24*/ 	.word	0x000088a0
        /*0d28*/ 	.word	0x00000000
        /*0d2c*/ 	.word	0x00000210
        /*0d30*/ 	.short	0x010a
        /*0d32*/ 	.byte	0xff
	.zero		1


	//   ....[193]....
        /*0d34*/ 	.word	0x000089c0
        /*0d38*/ 	.word	0x00000000
        /*0d3c*/ 	.word	0x00000000
        /*0d40*/ 	.short	0x0101
        /*0d42*/ 	.byte	0xff
	.zero		1


	//   ....[194]....
        /*0d44*/ 	.word	0x00009580
        /*0d48*/ 	.word	0x00000000
        /*0d4c*/ 	.word	0x00000210
        /*0d50*/ 	.short	0x010a
        /*0d52*/ 	.byte	0xff
	.zero		1


	//   ....[195]....
        /*0d54*/ 	.word	0x00009630
        /*0d58*/ 	.word	0x00000000
        /*0d5c*/ 	.word	0x00000210
        /*0d60*/ 	.short	0x010a
        /*0d62*/ 	.byte	0xff
	.zero		1


	//   ....[196]....
        /*0d64*/ 	.word	0x00009760
        /*0d68*/ 	.word	0x00000000
        /*0d6c*/ 	.word	0x00000000
        /*0d70*/ 	.short	0x0101
        /*0d72*/ 	.byte	0xff
	.zero		1


	//   ....[197]....
        /*0d74*/ 	.word	0x0000a340
        /*0d78*/ 	.word	0x00000000
        /*0d7c*/ 	.word	0x00000210
        /*0d80*/ 	.short	0x010a
        /*0d82*/ 	.byte	0xff
	.zero		1


	//   ....[198]....
        /*0d84*/ 	.word	0x0000a3f0
        /*0d88*/ 	.word	0x00000000
        /*0d8c*/ 	.word	0x00000210
        /*0d90*/ 	.short	0x010a
        /*0d92*/ 	.byte	0xff
	.zero		1


	//   ....[199]....
        /*0d94*/ 	.word	0x0000a510
        /*0d98*/ 	.word	0x00000000
        /*0d9c*/ 	.word	0x00000000
        /*0da0*/ 	.short	0x0101
        /*0da2*/ 	.byte	0xff
	.zero		1


	//   ....[200]....
        /*0da4*/ 	.word	0x0000a7d0
        /*0da8*/ 	.word	0x00000050
        /*0dac*/ 	.word	0x00000000
        /*0db0*/ 	.short	0x0101
        /*0db2*/ 	.byte	0xff
	.zero		1


	//   ....[201]....
        /*0db4*/ 	.word	0x0000b250
        /*0db8*/ 	.word	0x00000000
        /*0dbc*/ 	.word	0x000002d0
        /*0dc0*/ 	.short	0x010a
        /*0dc2*/ 	.byte	0xff
	.zero		1


	//   ....[202]....
        /*0dc4*/ 	.word	0x0000b2b0
        /*0dc8*/ 	.word	0x00000000
        /*0dcc*/ 	.word	0x00000108
        /*0dd0*/ 	.short	0x010a
        /*0dd2*/ 	.byte	0xff
	.zero		1


	//   ....[203]....
        /*0dd4*/ 	.word	0x0000b310
        /*0dd8*/ 	.word	0x00000000
        /*0ddc*/ 	.word	0x00000108
        /*0de0*/ 	.short	0x010a
        /*0de2*/ 	.byte	0xff
	.zero		1


	//   ....[204]....
        /*0de4*/ 	.word	0x0000b360
        /*0de8*/ 	.word	0x00000003
        /*0dec*/ 	.word	0x00000260
        /*0df0*/ 	.short	0x010a
        /*0df2*/ 	.byte	0xff
	.zero		1


	//   ....[205]....
        /*0df4*/ 	.word	0x0000b3c0
        /*0df8*/ 	.word	0x00000000
        /*0dfc*/ 	.word	0x00000000
        /*0e00*/ 	.short	0x010a
        /*0e02*/ 	.byte	0xff
	.zero		1


	//   ....[206]....
        /*0e04*/ 	.word	0x0000b420
        /*0e08*/ 	.word	0x00000000
        /*0e0c*/ 	.word	0x00000000
        /*0e10*/ 	.short	0x010a
        /*0e12*/ 	.byte	0xff
	.zero		1


	//   ....[207]....
        /*0e14*/ 	.word	0x0000b480
        /*0e18*/ 	.word	0x00000000
        /*0e1c*/ 	.word	0x00000000
        /*0e20*/ 	.short	0x010a
        /*0e22*/ 	.byte	0xff
	.zero		1


	//   ....[208]....
        /*0e24*/ 	.word	0x0000b4e0
        /*0e28*/ 	.word	0x00000000
        /*0e2c*/ 	.word	0x00000000
        /*0e30*/ 	.short	0x010a
        /*0e32*/ 	.byte	0xff
	.zero		1


	//   ....[209]....
        /*0e34*/ 	.word	0x0000b540
        /*0e38*/ 	.word	0x00000000
        /*0e3c*/ 	.word	0x00000000
        /*0e40*/ 	.short	0x010a
        /*0e42*/ 	.byte	0xff
	.zero		1


	//   ....[210]....
        /*0e44*/ 	.word	0x0000b5a0
        /*0e48*/ 	.word	0x00000000
        /*0e4c*/ 	.word	0x00000000
        /*0e50*/ 	.short	0x010a
        /*0e52*/ 	.byte	0xff
	.zero		1


	//   ....[211]....
        /*0e54*/ 	.word	0x0000b600
        /*0e58*/ 	.word	0x00000000
        /*0e5c*/ 	.word	0x00000000
        /*0e60*/ 	.short	0x010a
        /*0e62*/ 	.byte	0xff
	.zero		1


	//   ....[212]....
        /*0e64*/ 	.word	0x0000b660
        /*0e68*/ 	.word	0x00000000
        /*0e6c*/ 	.word	0x00000000
        /*0e70*/ 	.short	0x010a
        /*0e72*/ 	.byte	0xff
	.zero		1


	//   ....[213]....
        /*0e74*/ 	.word	0x0000b6c0
        /*0e78*/ 	.word	0x00000000
        /*0e7c*/ 	.word	0x00000000
        /*0e80*/ 	.short	0x010a
        /*0e82*/ 	.byte	0xff
	.zero		1


	//   ....[214]....
        /*0e84*/ 	.word	0x0000b720
        /*0e88*/ 	.word	0x00000000
        /*0e8c*/ 	.word	0x00000000
        /*0e90*/ 	.short	0x010a
        /*0e92*/ 	.byte	0xff
	.zero		1


	//   ....[215]....
        /*0e94*/ 	.word	0x0000b780
        /*0e98*/ 	.word	0x00000000
        /*0e9c*/ 	.word	0x00000000
        /*0ea0*/ 	.short	0x010a
        /*0ea2*/ 	.byte	0xff
	.zero		1


	//   ....[216]....
        /*0ea4*/ 	.word	0x0000b7e0
        /*0ea8*/ 	.word	0x00000000
        /*0eac*/ 	.word	0x00000000
        /*0eb0*/ 	.short	0x010a
        /*0eb2*/ 	.byte	0xff
	.zero		1


	//   ....[217]....
        /*0eb4*/ 	.word	0x0000b840
        /*0eb8*/ 	.word	0x00000000
        /*0ebc*/ 	.word	0x00000000
        /*0ec0*/ 	.short	0x010a
        /*0ec2*/ 	.byte	0xff
	.zero		1


	//   ....[218]....
        /*0ec4*/ 	.word	0x0000b8a0
        /*0ec8*/ 	.word	0x00000000
        /*0ecc*/ 	.word	0x00000000
        /*0ed0*/ 	.short	0x010a
        /*0ed2*/ 	.byte	0xff
	.zero		1


	//   ....[219]....
        /*0ed4*/ 	.word	0x0000b900
        /*0ed8*/ 	.word	0x00000000
        /*0edc*/ 	.word	0x00000000
        /*0ee0*/ 	.short	0x010a
        /*0ee2*/ 	.byte	0xff
	.zero		1


	//   ....[220]....
        /*0ee4*/ 	.word	0x0000b960
        /*0ee8*/ 	.word	0x00000000
        /*0eec*/ 	.word	0x00000000
        /*0ef0*/ 	.short	0x010a
        /*0ef2*/ 	.byte	0xff
	.zero		1


	//   ....[221]....
        /*0ef4*/ 	.word	0x0000b9c0
        /*0ef8*/ 	.word	0x00000000
        /*0efc*/ 	.word	0x00000000
        /*0f00*/ 	.short	0x010a
        /*0f02*/ 	.byte	0xff
	.zero		1


	//   ....[222]....
        /*0f04*/ 	.word	0x0000ba20
        /*0f08*/ 	.word	0x00000000
        /*0f0c*/ 	.word	0x00000000
        /*0f10*/ 	.short	0x010a
        /*0f12*/ 	.byte	0xff
	.zero		1


	//   ....[223]....
        /*0f14*/ 	.word	0x0000ba80
        /*0f18*/ 	.word	0x00000000
        /*0f1c*/ 	.word	0x00000000
        /*0f20*/ 	.short	0x010a
        /*0f22*/ 	.byte	0xff
	.zero		1


	//   ....[224]....
        /*0f24*/ 	.word	0x0000bae0
        /*0f28*/ 	.word	0x00000000
        /*0f2c*/ 	.word	0x00000000
        /*0f30*/ 	.short	0x010a
        /*0f32*/ 	.byte	0xff
	.zero		1


	//   ....[225]....
        /*0f34*/ 	.word	0x0000bb40
        /*0f38*/ 	.word	0x00000000
        /*0f3c*/ 	.word	0x00000000
        /*0f40*/ 	.short	0x010a
        /*0f42*/ 	.byte	0xff
	.zero		1


	//   ....[226]....
        /*0f44*/ 	.word	0x0000bba0
        /*0f48*/ 	.word	0x00000000
        /*0f4c*/ 	.word	0x00000000
        /*0f50*/ 	.short	0x010a
        /*0f52*/ 	.byte	0xff
	.zero		1


	//   ....[227]....
        /*0f54*/ 	.word	0x0000bc00
        /*0f58*/ 	.word	0x00000000
        /*0f5c*/ 	.word	0x00000000
        /*0f60*/ 	.short	0x010a
        /*0f62*/ 	.byte	0xff
	.zero		1


	//   ....[228]....
        /*0f64*/ 	.word	0x0000bc60
        /*0f68*/ 	.word	0x00000000
        /*0f6c*/ 	.word	0x00000000
        /*0f70*/ 	.short	0x010a
        /*0f72*/ 	.byte	0xff
	.zero		1


	//   ....[229]....
        /*0f74*/ 	.word	0x0000bcc0
        /*0f78*/ 	.word	0x00000000
        /*0f7c*/ 	.word	0x00000000
        /*0f80*/ 	.short	0x010a
        /*0f82*/ 	.byte	0xff
	.zero		1


	//   ....[230]....
        /*0f84*/ 	.word	0x0000bd20
        /*0f88*/ 	.word	0x00000000
        /*0f8c*/ 	.word	0x00000000
        /*0f90*/ 	.short	0x010a
        /*0f92*/ 	.byte	0xff
	.zero		1


	//   ....[231]....
        /*0f94*/ 	.word	0x0000bd80
        /*0f98*/ 	.word	0x00000000
        /*0f9c*/ 	.word	0x00000000
        /*0fa0*/ 	.short	0x010a
        /*0fa2*/ 	.byte	0xff
	.zero		1


	//   ....[232]....
        /*0fa4*/ 	.word	0x0000bde0
        /*0fa8*/ 	.word	0x00000000
        /*0fac*/ 	.word	0x00000000
        /*0fb0*/ 	.short	0x010a
        /*0fb2*/ 	.byte	0xff
	.zero		1


	//   ....[233]....
        /*0fb4*/ 	.word	0x0000be40
        /*0fb8*/ 	.word	0x00000000
        /*0fbc*/ 	.word	0x00000000
        /*0fc0*/ 	.short	0x010a
        /*0fc2*/ 	.byte	0xff
	.zero		1


	//   ....[234]....
        /*0fc4*/ 	.word	0x0000bea0
        /*0fc8*/ 	.word	0x00000000
        /*0fcc*/ 	.word	0x00000000
        /*0fd0*/ 	.short	0x010a
        /*0fd2*/ 	.byte	0xff
	.zero		1


	//   ....[235]....
        /*0fd4*/ 	.word	0x0000bf00
        /*0fd8*/ 	.word	0x00000000
        /*0fdc*/ 	.word	0x00000000
        /*0fe0*/ 	.short	0x010a
        /*0fe2*/ 	.byte	0xff
	.zero		1


	//   ....[236]....
        /*0fe4*/ 	.word	0x0000bf60
        /*0fe8*/ 	.word	0x00000000
        /*0fec*/ 	.word	0x00000000
        /*0ff0*/ 	.short	0x010a
        /*0ff2*/ 	.byte	0xff
	.zero		1


	//   ....[237]....
        /*0ff4*/ 	.word	0x0000bfb0
        /*0ff8*/ 	.word	0x00000002
        /*0ffc*/ 	.word	0x000002c0
        /*1000*/ 	.short	0x010a
        /*1002*/ 	.byte	0xff
	.zero		1


	//   ....[238]....
        /*1004*/ 	.word	0x0000c010
        /*1008*/ 	.word	0x00000002
        /*100c*/ 	.word	0x00000270
        /*1010*/ 	.short	0x010a
        /*1012*/ 	.byte	0xff
	.zero		1


	//   ....[239]....
        /*1014*/ 	.word	0x0000c060
        /*1018*/ 	.word	0x00000002
        /*101c*/ 	.word	0x00000260
        /*1020*/ 	.short	0x010a
        /*1022*/ 	.byte	0xff
	.zero		1


	//   ....[240]....
        /*1024*/ 	.word	0x0000c0c0
        /*1028*/ 	.word	0x00000000
        /*102c*/ 	.word	0x00000270
        /*1030*/ 	.short	0x010a
        /*1032*/ 	.byte	0xff
	.zero		1


	//   ....[241]....
        /*1034*/ 	.word	0x0000c120
        /*1038*/ 	.word	0x00000005
        /*103c*/ 	.word	0x00000008
        /*1040*/ 	.short	0x010a
        /*1042*/ 	.byte	0xff
	.zero		1


	//   ....[242]....
        /*1044*/ 	.word	0x0000c200
        /*1048*/ 	.word	0x00000000
        /*104c*/ 	.word	0x00000008
        /*1050*/ 	.short	0x010a
        /*1052*/ 	.byte	0xff
	.zero		1


	//   ....[243]....
        /*1054*/ 	.word	0x0000c250
        /*1058*/ 	.word	0x00000000
        /*105c*/ 	.word	0x00000260
        /*1060*/ 	.short	0x010a
        /*1062*/ 	.byte	0xff
	.zero		1


	//   ....[244]....
        /*1064*/ 	.word	0x0000c2b0
        /*1068*/ 	.word	0x00000000
        /*106c*/ 	.word	0x000002a0
        /*1070*/ 	.short	0x010a
        /*1072*/ 	.byte	0xff
	.zero		1


	//   ....[245]....
        /*1074*/ 	.word	0x0000c310
        /*1078*/ 	.word	0x00000000
        /*107c*/ 	.word	0x00000000
        /*1080*/ 	.short	0x010a
        /*1082*/ 	.byte	0xff
	.zero		1


	//   ....[246]....
        /*1084*/ 	.word	0x0000c370
        /*1088*/ 	.word	0x00000000
        /*108c*/ 	.word	0x00000000
        /*1090*/ 	.short	0x010a
        /*1092*/ 	.byte	0xff
	.zero		1


	//   ....[247]....
        /*1094*/ 	.word	0x0000c3d0
        /*1098*/ 	.word	0x00000000
        /*109c*/ 	.word	0x00000000
        /*10a0*/ 	.short	0x010a
        /*10a2*/ 	.byte	0xff
	.zero		1


	//   ....[248]....
        /*10a4*/ 	.word	0x0000c430
        /*10a8*/ 	.word	0x00000000
        /*10ac*/ 	.word	0x00000000
        /*10b0*/ 	.short	0x010a
        /*10b2*/ 	.byte	0xff
	.zero		1


	//   ....[249]....
        /*10b4*/ 	.word	0x0000c490
        /*10b8*/ 	.word	0x00000000
        /*10bc*/ 	.word	0x000002e0
        /*10c0*/ 	.short	0x010a
        /*10c2*/ 	.byte	0xff
	.zero		1


	//   ....[250]....
        /*10c4*/ 	.word	0x0000c4e0
        /*10c8*/ 	.word	0x0000000c
        /*10cc*/ 	.word	0x00000260
        /*10d0*/ 	.short	0x010a
        /*10d2*/ 	.byte	0xff
	.zero		1


	//   ....[251]....
        /*10d4*/ 	.word	0x0000c540
        /*10d8*/ 	.word	0x00000000
        /*10dc*/ 	.word	0x00000258
        /*10e0*/ 	.short	0x010a
        /*10e2*/ 	.byte	0xff
	.zero		1


	//   ....[252]....
        /*10e4*/ 	.word	0x0000c5a0
        /*10e8*/ 	.word	0x00000000
        /*10ec*/ 	.word	0x00000230
        /*10f0*/ 	.short	0x010a
        /*10f2*/ 	.byte	0xff
	.zero		1


	//   ....[253]....
        /*10f4*/ 	.word	0x0000c600
        /*10f8*/ 	.word	0x00000000
        /*10fc*/ 	.word	0x00000238
        /*1100*/ 	.short	0x010a
        /*1102*/ 	.byte	0xff
	.zero		1


	//   ....[254]....
        /*1104*/ 	.word	0x0000c660
        /*1108*/ 	.word	0x00000000
        /*110c*/ 	.word	0x00000240
        /*1110*/ 	.short	0x010a
        /*1112*/ 	.byte	0xff
	.zero		1


	//   ....[255]....
        /*1114*/ 	.word	0x0000c6c0
        /*1118*/ 	.word	0x00000000
        /*111c*/ 	.word	0x00000248
        /*1120*/ 	.short	0x010a
        /*1122*/ 	.byte	0xff
	.zero		1


	//   ....[0]....
        /*1124*/ 	.word	0x0000c720
        /*1128*/ 	.word	0x00000000
        /*112c*/ 	.word	0x00000230
        /*1130*/ 	.short	0x010a
        /*1132*/ 	.byte	0xff
	.zero		1


	//   ....[1]....
        /*1134*/ 	.word	0x0000c780
        /*1138*/ 	.word	0x00000000
        /*113c*/ 	.word	0x00000238
        /*1140*/ 	.short	0x010a
        /*1142*/ 	.byte	0xff
	.zero		1


	//   ....[2]....
        /*1144*/ 	.word	0x0000c7e0
        /*1148*/ 	.word	0x00000000
        /*114c*/ 	.word	0x00000240
        /*1150*/ 	.short	0x010a
        /*1152*/ 	.byte	0xff
	.zero		1


	//   ....[3]....
        /*1154*/ 	.word	0x0000c830
        /*1158*/ 	.word	0x00000003
        /*115c*/ 	.word	0x00000260
        /*1160*/ 	.short	0x010a
        /*1162*/ 	.byte	0xff
	.zero		1


	//   ....[4]....
        /*1164*/ 	.word	0x0000c880
        /*1168*/ 	.word	0x00000003
        /*116c*/ 	.word	0x00000210
        /*1170*/ 	.short	0x010a
        /*1172*/ 	.byte	0xff
	.zero		1


	//   ....[5]....
        /*1174*/ 	.word	0x0000c8d0
        /*1178*/ 	.word	0x00000050
        /*117c*/ 	.word	0x00000280
        /*1180*/ 	.short	0x010a
        /*1182*/ 	.byte	0xff
	.zero		1


	//   ....[6]....
        /*1184*/ 	.word	0x0000c920
        /*1188*/ 	.word	0x00000000
        /*118c*/ 	.word	0x00000210
        /*1190*/ 	.short	0x010a
        /*1192*/ 	.byte	0xff
	.zero		1


	//   ....[7]....
        /*1194*/ 	.word	0x0000c970
        /*1198*/ 	.word	0x00000000
        /*119c*/ 	.word	0x00000210
        /*11a0*/ 	.short	0x010a
        /*11a2*/ 	.byte	0xff
	.zero		1


	//   ....[8]....
        /*11a4*/ 	.word	0x0000c9c0
        /*11a8*/ 	.word	0x00000000
        /*11ac*/ 	.word	0x00000210
        /*11b0*/ 	.short	0x010a
        /*11b2*/ 	.byte	0xff
	.zero		1


	//----- nvinfo : EIATTR_NUM_MBARRIERS
	.align		4
.L_48:
        /*11b4*/ 	.byte	0x03, 0x38
        /*11b6*/ 	.short	0x005d


	//----- nvinfo : EIATTR_EXIT_INSTR_OFFSETS
	.align		4
        /*11b8*/ 	.byte	0x04, 0x1c
        /*11ba*/ 	.short	(.L_50 - .L_49)


	//   ....[0]....
.L_49:
        /*11bc*/ 	.word	0x00003f50


	//   ....[1]....
        /*11c0*/ 	.word	0x00004440


	//   ....[2]....
        /*11c4*/ 	.word	0x000044a0


	//   ....[3]....
        /*11c8*/ 	.word	0x000056d0


	//   ....[4]....
        /*11cc*/ 	.word	0x000069c0


	//   ....[5]....
        /*11d0*/ 	.word	0x00006a00


	//   ....[6]....
        /*11d4*/ 	.word	0x0000b240


	//----- nvinfo : EIATTR_MAX_THREADS
	.align		4
.L_50:
        /*11d8*/ 	.byte	0x04, 0x05
        /*11da*/ 	.short	(.L_52 - .L_51)
.L_51:
        /*11dc*/ 	.word	0x00000100
        /*11e0*/ 	.word	0x00000001
        /*11e4*/ 	.word	0x00000001


	//----- nvinfo : EIATTR_CRS_STACK_SIZE
	.align		4
.L_52:
        /*11e8*/ 	.byte	0x04, 0x1e
        /*11ea*/ 	.short	(.L_54 - .L_53)
.L_53:
        /*11ec*/ 	.word	0x00000000


	//----- nvinfo : EIATTR_CBANK_PARAM_SIZE
	.align		4
.L_54:
        /*11f0*/ 	.byte	0x03, 0x19
        /*11f2*/ 	.short	0x0800


	//----- nvinfo : EIATTR_PARAM_CBANK
	.align		4
        /*11f4*/ 	.byte	0x04, 0x0a
        /*11f6*/ 	.short	(.L_56 - .L_55)
	.align		4
.L_55:
        /*11f8*/ 	.word	index@(.nv.constant0._ZN7cutlass13device_kernelINS_4gemm6kernel13GemmUniversalIN4cute5tupleIJiiiiEEENS1_10collective13CollectiveMmaINS1_35MainloopSm100TmaUmmaWarpSpecializedILi33ELi2ELi4ENS5_IJNS4_1CILi2EEESB_NSA_ILi1EEEEEEEENS5_IJNSA_ILi128EEENSA_ILi256EEENSA_ILi32EEEEEEaNS5_IJlSC_lEEEaSJ_NS4_8TiledMMAINS4_8MMA_AtomIJNS4_21SM100_MMA_S8_2x1SM_SSIaaiLi128ELi256ELNS4_4UMMA5MajorE0ELSO_0ELNSN_8SaturateE0EEEEEENS4_6LayoutINS5_IJSC_SC_SC_EEENS5_IJNSA_ILi0EEESU_SU_EEEEENS5_IJNS4_10UnderscoreESX_SX_EEEEENS4_28SM100_TMA_2SM_LOAD_MULTICASTENS4_14ComposedLayoutINS4_7SwizzleILi1ELi4ELi3EEENS4_18smem_ptr_flag_bitsILi8EEENSS_INS5_IJNSA_ILi8EEESH_EEENS5_IJSH_SC_EEEEEEEvNS4_8identityENS4_18SM100_TMA_2SM_LOADES1A_vS1B_EENS_8epilogue10collective18CollectiveEpilogueINS1E_23Sm100TmaWarpSpecializedILi4ELi2ELi32ELb0ELb0EEEJNS5_IJNSA_ILi64EEESG_SH_EEENS5_IJNSS_IS1J_SC_EENSS_INS5_IJSH_SB_EEENS5_IJSC_SF_EEEEEEEEaSJ_aSJ_NS1E_6fusion15FusionCallbacksIS1I_NS1Q_17LinearCombinationIaiaiLNS_15FloatRoundStyleE2EEES1K_S1P_JEEENS4_5SM1004TMEM4LOAD26SM100_TMEM_LOAD_32dp32b32xENS4_13SM90_TMA_LOADES1A_NS4_39AutoVectorizingCopyWithAssumedAlignmentILi128EEENS4_14SM90_TMA_STOREES1A_S22_S22_EEEvvEEEEvNT_6ParamsE)
        /*11fc*/ 	.short	0x0380
        /*11fe*/ 	.short	0x0800


	//----- nvinfo : EIATTR_SW_WAR
	.align		4
.L_56:
        /*1200*/ 	.byte	0x04, 0x36
        /*1202*/ 	.short	(.L_58 - .L_57)
.L_57:
        /*1204*/ 	.word	0x00000008
.L_58:


//--------------------- .nv.callgraph             --------------------------
	.section	.nv.callgraph,"",@"SHT_CUDA_CALLGRAPH"
	.align	4
	.sectionentsize	8
	.align		4
        /*0000*/ 	.word	0x00000000
	.align		4
        /*0004*/ 	.word	0xffffffff
	.align		4
        /*0008*/ 	.word	index@(_ZN7cutlass13device_kernelINS_4gemm6kernel13GemmUniversalIN4cute5tupleIJiiiiEEENS1_10collective13CollectiveMmaINS1_35MainloopSm100TmaUmmaWarpSpecializedILi33ELi2ELi4ENS5_IJNS4_1CILi2EEESB_NSA_ILi1EEEEEEEENS5_IJNSA_ILi128EEENSA_ILi256EEENSA_ILi32EEEEEEaNS5_IJlSC_lEEEaSJ_NS4_8TiledMMAINS4_8MMA_AtomIJNS4_21SM100_MMA_S8_2x1SM_SSIaaiLi128ELi256ELNS4_4UMMA5MajorE0ELSO_0ELNSN_8SaturateE0EEEEEENS4_6LayoutINS5_IJSC_SC_SC_EEENS5_IJNSA_ILi0EEESU_SU_EEEEENS5_IJNS4_10UnderscoreESX_SX_EEEEENS4_28SM100_TMA_2SM_LOAD_MULTICASTENS4_14ComposedLayoutINS4_7SwizzleILi1ELi4ELi3EEENS4_18smem_ptr_flag_bitsILi8EEENSS_INS5_IJNSA_ILi8EEESH_EEENS5_IJSH_SC_EEEEEEEvNS4_8identityENS4_18SM100_TMA_2SM_LOADES1A_vS1B_EENS_8epilogue10collective18CollectiveEpilogueINS1E_23Sm100TmaWarpSpecializedILi4ELi2ELi32ELb0ELb0EEEJNS5_IJNSA_ILi64EEESG_SH_EEENS5_IJNSS_IS1J_SC_EENSS_INS5_IJSH_SB_EEENS5_IJSC_SF_EEEEEEEEaSJ_aSJ_NS1E_6fusion15FusionCallbacksIS1I_NS1Q_17LinearCombinationIaiaiLNS_15FloatRoundStyleE2EEES1K_S1P_JEEENS4_5SM1004TMEM4LOAD26SM100_TMEM_LOAD_32dp32b32xENS4_13SM90_TMA_LOADES1A_NS4_39AutoVectorizingCopyWithAssumedAlignmentILi128EEENS4_14SM90_TMA_STOREES1A_S22_S22_EEEvvEEEEvNT_6ParamsE)
	.align		4
        /*000c*/ 	.word	index@(__assertfail)
	.align		4
        /*0010*/ 	.word	0x00000000
	.align		4
        /*0014*/ 	.word	0xfffffffe
	.align		4
        /*0018*/ 	.word	0x00000000
	.align		4
        /*001c*/ 	.word	0xfffffffd
	.align		4
        /*0020*/ 	.word	0x00000000
	.align		4
        /*0024*/ 	.word	0xfffffffc


//--------------------- .nv.constant4             --------------------------
	.section	.nv.constant4,"a",@progbits
	.align	8
	.align		8
.nv.constant4:
        /*0000*/ 	.dword	__assertfail
	.align		8
        /*0008*/ 	.dword	__unnamed_1
	.align		8
        /*0010*/ 	.dword	__unnamed_2
	.align		8
        /*0018*/ 	.dword	__unnamed_3
	.align		8
        /*0020*/ 	.dword	_ZN40_INTERNAL_63003523_4_k_cu_37a8960f_104514cuda3std3__45__cpo5beginE
	.align		8
        /*0028*/ 	.dword	_ZN40_INTERNAL_63003523_4_k_cu_37a8960f_104514cuda3std3__45__cpo3endE
	.align		8
        /*0030*/ 	.dword	_ZN40_INTERNAL_63003523_4_k_cu_37a8960f_104514cuda3std3__45__cpo6cbeginE
	.align		8
        /*0038*/ 	.dword	_ZN40_INTERNAL_63003523_4_k_cu_37a8960f_104514cuda3std3__45__cpo4cendE
	.align		8
        /*0040*/ 	.dword	_ZN40_INTERNAL_63003523_4_k_cu_37a8960f_104514cuda3std3__442_GLOBAL__N__63003523_4_k_cu_37a8960f_104516ignoreE
	.align		8
        /*0048*/ 	.dword	_ZN40_INTERNAL_63003523_4_k_cu_37a8960f_104514cuda3std3__419piecewise_constructE
	.align		8
        /*0050*/ 	.dword	_ZN40_INTERNAL_63003523_4_k_cu_37a8960f_104514cuda3std3__48in_placeE
	.align		8
        /*0058*/ 	.dword	_ZN40_INTERNAL_63003523_4_k_cu_37a8960f_104514cuda3std6ranges3__45__cpo4swapE
	.align		8
        /*0060*/ 	.dword	_ZN40_INTERNAL_63003523_4_k_cu_37a8960f_104514cuda3std6ranges3__45__cpo9iter_moveE
	.align		8
        /*0068*/ 	.dword	_ZN40_INTERNAL_63003523_4_k_cu_37a8960f_104514cute7productE
	.align		8
        /*0070*/ 	.dword	_ZN40_INTERNAL_63003523_4_k_cu_37a8960f_104514cute1_E
	.align		8
        /*0078*/ 	.dword	$str$25
	.align		8
        /*0080*/ 	.dword	$str$26
	.align		8
        /*0088*/ 	.dword	$str$27
	.align		8
        /*0090*/ 	.dword	$str$28


//--------------------- .text._ZN7cutlass13device_kernelINS_4gemm6kernel13GemmUniversalIN4cute5tupleIJiiiiEEENS1_10collective13CollectiveMmaINS1_35MainloopSm100TmaUmmaWarpSpecializedILi33ELi2ELi4ENS5_IJNS4_1CILi2EEESB_NSA_ILi1EEEEEEEENS5_IJNSA_ILi128EEENSA_ILi256EEENSA_ILi32EEEEEEaNS5_IJlSC_lEEEaSJ_NS4_8TiledMMAINS4_8MMA_AtomIJNS4_21SM100_MMA_S8_2x1SM_SSIaaiLi128ELi256ELNS4_4UMMA5MajorE0ELSO_0ELNSN_8SaturateE0EEEEEENS4_6LayoutINS5_IJSC_SC_SC_EEENS5_IJNSA_ILi0EEESU_SU_EEEEENS5_IJNS4_10UnderscoreESX_SX_EEEEENS4_28SM100_TMA_2SM_LOAD_MULTICASTENS4_14ComposedLayoutINS4_7SwizzleILi1ELi4ELi3EEENS4_18smem_ptr_flag_bitsILi8EEENSS_INS5_IJNSA_ILi8EEESH_EEENS5_IJSH_SC_EEEEEEEvNS4_8identityENS4_18SM100_TMA_2SM_LOADES1A_vS1B_EENS_8epilogue10collective18CollectiveEpilogueINS1E_23Sm100TmaWarpSpecializedILi4ELi2ELi32ELb0ELb0EEEJNS5_IJNSA_ILi64EEESG_SH_EEENS5_IJNSS_IS1J_SC_EENSS_INS5_IJSH_SB_EEENS5_IJSC_SF_EEEEEEEEaSJ_aSJ_NS1E_6fusion15FusionCallbacksIS1I_NS1Q_17LinearCombinationIaiaiLNS_15FloatRoundStyleE2EEES1K_S1P_JEEENS4_5SM1004TMEM4LOAD26SM100_TMEM_LOAD_32dp32b32xENS4_13SM90_TMA_LOADES1A_NS4_39AutoVectorizingCopyWithAssumedAlignmentILi128EEENS4_14SM90_TMA_STOREES1A_S22_S22_EEEvvEEEEvNT_6ParamsE --------------------------
	.section	.text._ZN7cutlass13device_kernelINS_4gemm6kernel13GemmUniversalIN4cute5tupleIJiiiiEEENS1_10collective13CollectiveMmaINS1_35MainloopSm100TmaUmmaWarpSpecializedILi33ELi2ELi4ENS5_IJNS4_1CILi2EEESB_NSA_ILi1EEEEEEEENS5_IJNSA_ILi128EEENSA_ILi256EEENSA_ILi32EEEEEEaNS5_IJlSC_lEEEaSJ_NS4_8TiledMMAINS4_8MMA_AtomIJNS4_21SM100_MMA_S8_2x1SM_SSIaaiLi128ELi256ELNS4_4UMMA5MajorE0ELSO_0ELNSN_8SaturateE0EEEEEENS4_6LayoutINS5_IJSC_SC_SC_EEENS5_IJNSA_ILi0EEESU_SU_EEEEENS5_IJNS4_10UnderscoreESX_SX_EEEEENS4_28SM100_TMA_2SM_LOAD_MULTICASTENS4_14ComposedLayoutINS4_7SwizzleILi1ELi4ELi3EEENS4_18smem_ptr_flag_bitsILi8EEENSS_INS5_IJNSA_ILi8EEESH_EEENS5_IJSH_SC_EEEEEEEvNS4_8identityENS4_18SM100_TMA_2SM_LOADES1A_vS1B_EENS_8epilogue10collective18CollectiveEpilogueINS1E_23Sm100TmaWarpSpecializedILi4ELi2ELi32ELb0ELb0EEEJNS5_IJNSA_ILi64EEESG_SH_EEENS5_IJNSS_IS1J_SC_EENSS_INS5_IJSH_SB_EEENS5_IJSC_SF_EEEEEEEEaSJ_aSJ_NS1E_6fusion15FusionCallbacksIS1I_NS1Q_17LinearCombinationIaiaiLNS_15FloatRoundStyleE2EEES1K_S1P_JEEENS4_5SM1004TMEM4LOAD26SM100_TMEM_LOAD_32dp32b32xENS4_13SM90_TMA_LOADES1A_NS4_39AutoVectorizingCopyWithAssumedAlignmentILi128EEENS4_14SM90_TMA_STOREES1A_S22_S22_EEEvvEEEEvNT_6ParamsE,"ax",@progbits
	.align	128
.text._ZN7cutlass13device_kernelINS_4gemm6kernel13GemmUniversalIN4cute5tupleIJiiiiEEENS1_10collective13CollectiveMmaINS1_35MainloopSm100TmaUmmaWarpSpecializedILi33ELi2ELi4ENS5_IJNS4_1CILi2EEESB_NSA_ILi1EEEEEEEENS5_IJNSA_ILi128EEENSA_ILi256EEENSA_ILi32EEEEEEaNS5_IJlSC_lEEEaSJ_NS4_8TiledMMAINS4_8MMA_AtomIJNS4_21SM100_MMA_S8_2x1SM_SSIaaiLi128ELi256ELNS4_4UMMA5MajorE0ELSO_0ELNSN_8SaturateE0EEEEEENS4_6LayoutINS5_IJSC_SC_SC_EEENS5_IJNSA_ILi0EEESU_SU_EEEEENS5_IJNS4_10UnderscoreESX_SX_EEEEENS4_28SM100_TMA_2SM_LOAD_MULTICASTENS4_14ComposedLayoutINS4_7SwizzleILi1ELi4ELi3EEENS4_18smem_ptr_flag_bitsILi8EEENSS_INS5_IJNSA_ILi8EEESH_EEENS5_IJSH_SC_EEEEEEEvNS4_8identityENS4_18SM100_TMA_2SM_LOADES1A_vS1B_EENS_8epilogue10collective18CollectiveEpilogueINS1E_23Sm100TmaWarpSpecializedILi4ELi2ELi32ELb0ELb0EEEJNS5_IJNSA_ILi64EEESG_SH_EEENS5_IJNSS_IS1J_SC_EENSS_INS5_IJSH_SB_EEENS5_IJSC_SF_EEEEEEEEaSJ_aSJ_NS1E_6fusion15FusionCallbacksIS1I_NS1Q_17LinearCombinationIaiaiLNS_15FloatRoundStyleE2EEES1K_S1P_JEEENS4_5SM1004TMEM4LOAD26SM100_TMEM_LOAD_32dp32b32xENS4_13SM90_TMA_LOADES1A_NS4_39AutoVectorizingCopyWithAssumedAlignmentILi128EEENS4_14SM90_TMA_STOREES1A_S22_S22_EEEvvEEEEvNT_6ParamsE:
        .type           _ZN7cutlass13device_kernelINS_4gemm6kernel13GemmUniversalIN4cute5tupleIJiiiiEEENS1_10collective13CollectiveMmaINS1_35MainloopSm100TmaUmmaWarpSpecializedILi33ELi2ELi4ENS5_IJNS4_1CILi2EEESB_NSA_ILi1EEEEEEEENS5_IJNSA_ILi128EEENSA_ILi256EEENSA_ILi32EEEEEEaNS5_IJlSC_lEEEaSJ_NS4_8TiledMMAINS4_8MMA_AtomIJNS4_21SM100_MMA_S8_2x1SM_SSIaaiLi128ELi256ELNS4_4UMMA5MajorE0ELSO_0ELNSN_8SaturateE0EEEEEENS4_6LayoutINS5_IJSC_SC_SC_EEENS5_IJNSA_ILi0EEESU_SU_EEEEENS5_IJNS4_10UnderscoreESX_SX_EEEEENS4_28SM100_TMA_2SM_LOAD_MULTICASTENS4_14ComposedLayoutINS4_7SwizzleILi1ELi4ELi3EEENS4_18smem_ptr_flag_bitsILi8EEENSS_INS5_IJNSA_ILi8EEESH_EEENS5_IJSH_SC_EEEEEEEvNS4_8identityENS4_18SM100_TMA_2SM_LOADES1A_vS1B_EENS_8epilogue10collective18CollectiveEpilogueINS1E_23Sm100TmaWarpSpecializedILi4ELi2ELi32ELb0ELb0EEEJNS5_IJNSA_ILi64EEESG_SH_EEENS5_IJNSS_IS1J_SC_EENSS_INS5_IJSH_SB_EEENS5_IJSC_SF_EEEEEEEEaSJ_aSJ_NS1E_6fusion15FusionCallbacksIS1I_NS1Q_17LinearCombinationIaiaiLNS_15FloatRoundStyleE2EEES1K_S1P_JEEENS4_5SM1004TMEM4LOAD26SM100_TMEM_LOAD_32dp32b32xENS4_13SM90_TMA_LOADES1A_NS4_39AutoVectorizingCopyWithAssumedAlignmentILi128EEENS4_14SM90_TMA_STOREES1A_S22_S22_EEEvvEEEEvNT_6ParamsE,@function
        .size           _ZN7cutlass13device_kernelINS_4gemm6kernel13GemmUniversalIN4cute5tupleIJiiiiEEENS1_10collective13CollectiveMmaINS1_35MainloopSm100TmaUmmaWarpSpecializedILi33ELi2ELi4ENS5_IJNS4_1CILi2EEESB_NSA_ILi1EEEEEEEENS5_IJNSA_ILi128EEENSA_ILi256EEENSA_ILi32EEEEEEaNS5_IJlSC_lEEEaSJ_NS4_8TiledMMAINS4_8MMA_AtomIJNS4_21SM100_MMA_S8_2x1SM_SSIaaiLi128ELi256ELNS4_4UMMA5MajorE0ELSO_0ELNSN_8SaturateE0EEEEEENS4_6LayoutINS5_IJSC_SC_SC_EEENS5_IJNSA_ILi0EEESU_SU_EEEEENS5_IJNS4_10UnderscoreESX_SX_EEEEENS4_28SM100_TMA_2SM_LOAD_MULTICASTENS4_14ComposedLayoutINS4_7SwizzleILi1ELi4ELi3EEENS4_18smem_ptr_flag_bitsILi8EEENSS_INS5_IJNSA_ILi8EEESH_EEENS5_IJSH_SC_EEEEEEEvNS4_8identityENS4_18SM100_TMA_2SM_LOADES1A_vS1B_EENS_8epilogue10collective18CollectiveEpilogueINS1E_23Sm100TmaWarpSpecializedILi4ELi2ELi32ELb0ELb0EEEJNS5_IJNSA_ILi64EEESG_SH_EEENS5_IJNSS_IS1J_SC_EENSS_INS5_IJSH_SB_EEENS5_IJSC_SF_EEEEEEEEaSJ_aSJ_NS1E_6fusion15FusionCallbacksIS1I_NS1Q_17LinearCombinationIaiaiLNS_15FloatRoundStyleE2EEES1K_S1P_JEEENS4_5SM1004TMEM4LOAD26SM100_TMEM_LOAD_32dp32b32xENS4_13SM90_TMA_LOADES1A_NS4_39AutoVectorizingCopyWithAssumedAlignmentILi128EEENS4_14SM90_TMA_STOREES1A_S22_S22_EEEvvEEEEvNT_6ParamsE,(.L_x_279 - _ZN7cutlass13device_kernelINS_4gemm6kernel13GemmUniversalIN4cute5tupleIJiiiiEEENS1_10collective13CollectiveMmaINS1_35MainloopSm100TmaUmmaWarpSpecializedILi33ELi2ELi4ENS5_IJNS4_1CILi2EEESB_NSA_ILi1EEEEEEEENS5_IJNSA_ILi128EEENSA_ILi256EEENSA_ILi32EEEEEEaNS5_IJlSC_lEEEaSJ_NS4_8TiledMMAINS4_8MMA_AtomIJNS4_21SM100_MMA_S8_2x1SM_SSIaaiLi128ELi256ELNS4_4UMMA5MajorE0ELSO_0ELNSN_8SaturateE0EEEEEENS4_6LayoutINS5_IJSC_SC_SC_EEENS5_IJNSA_ILi0EEESU_SU_EEEEENS5_IJNS4_10UnderscoreESX_SX_EEEEENS4_28SM100_TMA_2SM_LOAD_MULTICASTENS4_14ComposedLayoutINS4_7SwizzleILi1ELi4ELi3EEENS4_18smem_ptr_flag_bitsILi8EEENSS_INS5_IJNSA_ILi8EEESH_EEENS5_IJSH_SC_EEEEEEEvNS4_8identityENS4_18SM100_TMA_2SM_LOADES1A_vS1B_EENS_8epilogue10collective18CollectiveEpilogueINS1E_23Sm100TmaWarpSpecializedILi4ELi2ELi32ELb0ELb0EEEJNS5_IJNSA_ILi64EEESG_SH_EEENS5_IJNSS_IS1J_SC_EENSS_INS5_IJSH_SB_EEENS5_IJSC_SF_EEEEEEEEaSJ_aSJ_NS1E_6fusion15FusionCallbacksIS1I_NS1Q_17LinearCombinationIaiaiLNS_15FloatRoundStyleE2EEES1K_S1P_JEEENS4_5SM1004TMEM4LOAD26SM100_TMEM_LOAD_32dp32b32xENS4_13SM90_TMA_LOADES1A_NS4_39AutoVectorizingCopyWithAssumedAlignmentILi128EEENS4_14SM90_TMA_STOREES1A_S22_S22_EEEvvEEEEvNT_6ParamsE)
        .other          _ZN7cutlass13device_kernelINS_4gemm6kernel13GemmUniversalIN4cute5tupleIJiiiiEEENS1_10collective13CollectiveMmaINS1_35MainloopSm100TmaUmmaWarpSpecializedILi33ELi2ELi4ENS5_IJNS4_1CILi2EEESB_NSA_ILi1EEEEEEEENS5_IJNSA_ILi128EEENSA_ILi256EEENSA_ILi32EEEEEEaNS5_IJlSC_lEEEaSJ_NS4_8TiledMMAINS4_8MMA_AtomIJNS4_21SM100_MMA_S8_2x1SM_SSIaaiLi128ELi256ELNS4_4UMMA5MajorE0ELSO_0ELNSN_8SaturateE0EEEEEENS4_6LayoutINS5_IJSC_SC_SC_EEENS5_IJNSA_ILi0EEESU_SU_EEEEENS5_IJNS4_10UnderscoreESX_SX_EEEEENS4_28SM100_TMA_2SM_LOAD_MULTICASTENS4_14ComposedLayoutINS4_7SwizzleILi1ELi4ELi3EEENS4_18smem_ptr_flag_bitsILi8EEENSS_INS5_IJNSA_ILi8EEESH_EEENS5_IJSH_SC_EEEEEEEvNS4_8identityENS4_18SM100_TMA_2SM_LOADES1A_vS1B_EENS_8epilogue10collective18CollectiveEpilogueINS1E_23Sm100TmaWarpSpecializedILi4ELi2ELi32ELb0ELb0EEEJNS5_IJNSA_ILi64EEESG_SH_EEENS5_IJNSS_IS1J_SC_EENSS_INS5_IJSH_SB_EEENS5_IJSC_SF_EEEEEEEEaSJ_aSJ_NS1E_6fusion15FusionCallbacksIS1I_NS1Q_17LinearCombinationIaiaiLNS_15FloatRoundStyleE2EEES1K_S1P_JEEENS4_5SM1004TMEM4LOAD26SM100_TMEM_LOAD_32dp32b32xENS4_13SM90_TMA_LOADES1A_NS4_39AutoVectorizingCopyWithAssumedAlignmentILi128EEENS4_14SM90_TMA_STOREES1A_S22_S22_EEEvvEEEEvNT_6ParamsE,@"STO_CUDA_ENTRY STV_DEFAULT"
_ZN7cutlass13device_kernelINS_4gemm6kernel13GemmUniversalIN4cute5tupleIJiiiiEEENS1_10collective13CollectiveMmaINS1_35MainloopSm100TmaUmmaWarpSpecializedILi33ELi2ELi4ENS5_IJNS4_1CILi2EEESB_NSA_ILi1EEEEEEEENS5_IJNSA_ILi128EEENSA_ILi256EEENSA_ILi32EEEEEEaNS5_IJlSC_lEEEaSJ_NS4_8TiledMMAINS4_8MMA_AtomIJNS4_21SM100_MMA_S8_2x1SM_SSIaaiLi128ELi256ELNS4_4UMMA5MajorE0ELSO_0ELNSN_8SaturateE0EEEEEENS4_6LayoutINS5_IJSC_SC_SC_EEENS5_IJNSA_ILi0EEESU_SU_EEEEENS5_IJNS4_10UnderscoreESX_SX_EEEEENS4_28SM100_TMA_2SM_LOAD_MULTICASTENS4_14ComposedLayoutINS4_7SwizzleILi1ELi4ELi3EEENS4_18smem_ptr_flag_bitsILi8EEENSS_INS5_IJNSA_ILi8EEESH_EEENS5_IJSH_SC_EEEEEEEvNS4_8identityENS4_18SM100_TMA_2SM_LOADES1A_vS1B_EENS_8epilogue10collective18CollectiveEpilogueINS1E_23Sm100TmaWarpSpecializedILi4ELi2ELi32ELb0ELb0EEEJNS5_IJNSA_ILi64EEESG_SH_EEENS5_IJNSS_IS1J_SC_EENSS_INS5_IJSH_SB_EEENS5_IJSC_SF_EEEEEEEEaSJ_aSJ_NS1E_6fusion15FusionCallbacksIS1I_NS1Q_17LinearCombinationIaiaiLNS_15FloatRoundStyleE2EEES1K_S1P_JEEENS4_5SM1004TMEM4LOAD26SM100_TMEM_LOAD_32dp32b32xENS4_13SM90_TMA_LOADES1A_NS4_39AutoVectorizingCopyWithAssumedAlignmentILi128EEENS4_14SM90_TMA_STOREES1A_S22_S22_EEEvvEEEEvNT_6ParamsE:
[----:B------:R-:W1:Y:S01]  /*0000*/  LDC R1, c[0x0][0x37c] ;  /* 0x0000df00ff017b82 */ /* 0x000e620000000800 */
[----:B------:R-:W2:Y:S01]  /*0010*/  S2R R87, SR_TID.X ;  /* 0x0000000000577919 */ /* 0x000ea20000002100 */
[----:B------:R-:W3:Y:S06]  /*0020*/  LDCU.64 UR8, c[0x0][0x890] ;  /* 0x00011200ff0877ac */ /* 0x000eec0008000a00 */
[----:B------:R-:W4:Y:S01]  /*0030*/  S2UR UR46, SR_CgaCtaId ;  /* 0x00000000002e79c3 */ /* 0x000f220000008800 */
[----:B------:R-:W-:Y:S02]  /*0040*/  PRMT R76, RZ, 0x7610, R76 ;  /* 0x00007610ff4c7816 */ /* 0x000fe4000000004c */
[----:B------:R-:W-:Y:S01]  /*0050*/  ELECT P1, URZ, PT ;  /* 0x0000000000ff782f */ /* 0x000fe20003820000 */
[----:B---3--:R-:W-:-:S04]  /*0060*/  UISETP.NE.U32.AND UP0, UPT, UR8, URZ, UPT ;  /* 0x000000ff0800728c */ /* 0x008fc8000bf05070 */
[----:B------:R-:W-:Y:S02]  /*0070*/  UISETP.NE.AND.EX UP0, UPT, UR9, URZ, UPT, UP0 ;  /* 0x000000ff0900728c */ /* 0x000fe4000bf05300 */
[----:B----4-:R-:W-:Y:S02]  /*0080*/  ULOP3.LUT UR27, UR46, 0x1, URZ, 0xc0, !UPT ;  /* 0x000000012e1b7892 */ /* 0x010fe4000f8ec0ff */
[----:B------:R-:W-:Y:S01]  /*0090*/  ULOP3.LUT UR28, UR46, 0x1, URZ, 0x3c, !UPT ;  /* 0x000000012e1c7892 */ /* 0x000fe2000f8e3cff */
[----:B--2---:R-:W-:-:S05]  /*00a0*/  SHF.R.U32.HI R77, RZ, 0x5, R87 ;  /* 0x00000005ff4d7819 */ /* 0x004fca0000011657 */
[----:B------:R-:W2:Y:S02]  /*00b0*/  SHFL.IDX PT, R0, R77, RZ, 0x1f ;  /* 0x00001fff4d007589 */ /* 0x000ea400000e0000 */
[----:B--2---:R-:W-:Y:S01]  /*00c0*/  R2UR UR18, R0 ;  /* 0x00000000001272ca */ /* 0x004fe200000e0000 */
[----:B-1----:R-:W-:-:S14]  /*00d0*/  BRA.U UP0, `(.L_x_0) ;  /* 0x0000000100307547 */ /* 0x002fdc000b800000 */
[----:B------:R-:W1:Y:S02]  /*00e0*/  LDCU.64 UR4, c[0x0][0x888] ;  /* 0x00011100ff0477ac */ /* 0x000e640008000a00 */
[----:B-1----:R-:W-:-:S04]  /*00f0*/  UISETP.NE.U32.AND UP0, UPT, UR4, URZ, UPT ;  /* 0x000000ff0400728c */ /* 0x002fc8000bf05070 */
[----:B------:R-:W-:-:S09]  /*0100*/  UISETP.NE.AND.EX UP0, UPT, UR5, URZ, UPT, UP0 ;  /* 0x000000ff0500728c */ /* 0x000fd2000bf05300 */
[----:B------:R-:W-:Y:S05]  /*0110*/  BRA.U !UP0, `(.L_x_1) ;  /* 0x0000000108147547 */ /* 0x000fea000b800000 */
[----:B------:R-:W1:Y:S01]  /*0120*/  LDC.64 R40, c[0x0][0x888] ;  /* 0x00022200ff287b82 */ /* 0x000e620000000a00 */
[----:B------:R-:W1:Y:S02]  /*0130*/  LDCU.64 UR4, c[0x0][0x358] ;  /* 0x00006b00ff0477ac */ /* 0x000e640008000a00 */
[----:B-1----:R1:W5:Y:S01]  /*0140*/  LDG.E R40, desc[UR4][R40.64] ;  /* 0x0000000428287981 */ /* 0x002362000c1e1900 */
[----:B------:R-:W-:Y:S01]  /*0150*/  HFMA2 R76, -RZ, RZ, 0, 5.9604644775390625e-08 ;  /* 0x00000001ff4c7431 */ /* 0x000fe200000001ff */
[----:B------:R-:W-:Y:S05]  /*0160*/  BRA `(.L_x_0) ;  /* 0x00000000000c7947 */ /* 0x000fea0003800000 */
.L_x_1:
[----:B------:R-:W1:Y:S01]  /*0170*/  LDCU UR4, c[0x0][0x880] ;  /* 0x00011000ff0477ac */ /* 0x000e620008000800 */
[----:B------:R-:W-:Y:S01]  /*0180*/  HFMA2 R76, -RZ, RZ, 0, 5.9604644775390625e-08 ;  /* 0x00000001ff4c7431 */ /* 0x000fe200000001ff */
[----:B-1----:R-:W-:-:S07]  /*0190*/  MOV R40, UR4 ;  /* 0x0000000400287c02 */ /* 0x002fce0008000f00 */
.L_x_0:
[----:B------:R-:W2:Y:S02]  /*01a0*/  LDCU.64 UR4, c[0x0][0x8b0] ;  /* 0x00011600ff0477ac */ /* 0x000ea40008000a00 */
[----:B--2---:R-:W-:-:S04]  /*01b0*/  UISETP.NE.U32.AND UP0, UPT, UR4, URZ, UPT ;  /* 0x000000ff0400728c */ /* 0x004fc8000bf05070 */
[----:B------:R-:W-:-:S09]  /*01c0*/  UISETP.NE.AND.EX UP0, UPT, UR5, URZ, UPT, UP0 ;  /* 0x000000ff0500728c */ /* 0x000fd2000bf05300 */
[----:B------:R-:W-:Y:S05]  /*01d0*/  BRA.U UP0, `(.L_x_2) ;  /* 0x0000000100287547 */ /* 0x000fea000b800000 */
[----:B------:R-:W2:Y:S02]  /*01e0*/  LDCU.64 UR4, c[0x0][0x8a8] ;  /* 0x00011500ff0477ac */ /* 0x000ea40008000a00 */
[----:B--2---:R-:W-:-:S04]  /*01f0*/  UISETP.NE.U32.AND UP0, UPT, UR4, URZ, UPT ;  /* 0x000000ff0400728c */ /* 0x004fc8000bf05070 */
[----:B------:R-:W-:-:S09]  /*0200*/  UISETP.NE.AND.EX UP0, UPT, UR5, URZ, UPT, UP0 ;  /* 0x000000ff0500728c */ /* 0x000fd2000bf05300 */
[----:B------:R-:W-:Y:S05]  /*0210*/  BRA.U !UP0, `(.L_x_3) ;  /* 0x0000000108107547 */ /* 0x000fea000b800000 */
[----:B------:R-:W2:Y:S01]  /*0220*/  LDC.64 R38, c[0x0][0x8a8] ;  /* 0x00022a00ff267b82 */ /* 0x000ea20000000a00 */
[----:B------:R-:W2:Y:S02]  /*0230*/  LDCU.64 UR4, c[0x0][0x358] ;  /* 0x00006b00ff0477ac */ /* 0x000ea40008000a00 */
[----:B--2---:R2:W5:Y:S01]  /*0240*/  LDG.E R38, desc[UR4][R38.64] ;  /* 0x0000000426267981 */ /* 0x004562000c1e1900 */
[----:B------:R-:W-:Y:S05]  /*0250*/  BRA `(.L_x_2) ;  /* 0x0000000000087947 */ /* 0x000fea0003800000 */
.L_x_3:
[----:B------:R-:W2:Y:S02]  /*0260*/  LDCU UR4, c[0x0][0x8a0] ;  /* 0x00011400ff0477ac */ /* 0x000ea40008000800 */
[----:B--2---:R-:W-:Y:S02]  /*0270*/  MOV R38, UR4 ;  /* 0x0000000400267c02 */ /* 0x004fe40008000f00 */
.L_x_2:
[----:B------:R-:W-:Y:S01]  /*0280*/  IMAD.U32 R0, RZ, RZ, UR18 ;  /* 0x00000012ff007e24 */ /* 0x000fe2000f8e00ff */
[----:B------:R-:W-:Y:S04]  /*0290*/  BSSY.RECONVERGENT B0, `(.L_x_4) ;  /* 0x000000c000007945 */ /* 0x000fe80003800200 */
[C---:B------:R-:W-:Y:S02]  /*02a0*/  ISETP.NE.OR P2, PT, R0.reuse, 0x1, !P1 ;  /* 0x000000010000780c */ /* 0x040fe40004f45670 */
[----:B------:R-:W-:-:S11]  /*02b0*/  ISETP.NE.OR P0, PT, R0, 0x3, !P1 ;  /* 0x000000030000780c */ /* 0x000fd60004f05670 */
[----:B------:R-:W-:Y:S05]  /*02c0*/  @P2 BRA `(.L_x_5) ;  /* 0x0000000000202947 */ /* 0x000fea0003800000 */
[----:B------:R-:W3:Y:S02]  /*02d0*/  LDCU.64 UR4, c[0x0][0x348] ;  /* 0x00006900ff0477ac */ /* 0x000ee40008000a00 */
[----:B---3--:R-:W-:Y:S02]  /*02e0*/  UIADD3 UR6, UP1, UPT, UR4, 0x80, URZ ;  /* 0x0000008004067890 */ /* 0x008fe4000ff3e0ff */
[----:B------:R-:W-:Y:S02]  /*02f0*/  UIADD3 UR4, UP0, UPT, UR4, 0x180, URZ ;  /* 0x0000018004047890 */ /* 0x000fe4000ff1e0ff */
[----:B------:R-:W-:Y:S02]  /*0300*/  UIADD3.X UR7, UPT, UPT, URZ, UR5, URZ, UP1, !UPT ;  /* 0x00000005ff077290 */ /* 0x000fe40008ffe4ff */
[----:B------:R-:W-:-:S07]  /*0310*/  UIADD3.X UR5, UPT, UPT, URZ, UR5, URZ, UP0, !UPT ;  /* 0x00000005ff057290 */ /* 0x000fce00087fe4ff */
[----:B------:R3:W-:Y:S02]  /*0320*/  UTMACCTL.PF [UR6] ;  /* 0x00000000060079b9 */ /* 0x0007e40008040000 */
[----:B------:R3:W-:Y:S02]  /*0330*/  UTMACCTL.PF [UR4] ;  /* 0x00000000040079b9 */ /* 0x0007e40008040000 */
[----:B---3--:R-:W-:Y:S01]  /*0340*/  NOP ;  /* 0x0000000000007918 */ /* 0x008fe20000000000 */
.L_x_5:
[----:B------:R-:W-:Y:S05]  /*0350*/  BSYNC.RECONVERGENT B0 ;  /* 0x0000000000007941 */ /* 0x000fea0003800200 */
.L_x_4:
[----:B------:R-:W-:Y:S04]  /*0360*/  BSSY.RECONVERGENT B0, `(.L_x_6) ;  /* 0x000000a000007945 */ /* 0x000fe80003800200 */
        /* <DEDUP_REMOVED lines=9> */
.L_x_7:
[----:B------:R-:W-:Y:S05]  /*0400*/  BSYNC.RECONVERGENT B0 ;  /* 0x0000000000007941 */ /* 0x000fea0003800200 */
.L_x_6:
[----:B------:R-:W3:Y:S01]  /*0410*/  LDCU.64 UR4, c[0x0][0x888] ;  /* 0x00011100ff0477ac */ /* 0x000ee20008000a00 */
[----:B------:R-:W-:Y:S02]  /*0420*/  UISETP.EQ.U32.AND UP1, UPT, UR8, URZ, UPT ;  /* 0x000000ff0800728c */ /* 0x000fe4000bf22070 */
[----:B------:R-:W-:Y:S02]  /*0430*/  UPLOP3.LUT UP3, UPT, UPT, UPT, UPT, 0x80, 0x8 ;  /* 0x000000000008789c */ /* 0x000fe40003f6f070 */
[----:B---3--:R-:W-:-:S04]  /*0440*/  UISETP.NE.U32.AND UP0, UPT, UR4, URZ, UPT ;  /* 0x000000ff0400728c */ /* 0x008fc8000bf05070 */
[----:B------:R-:W-:-:S04]  /*0450*/  UISETP.NE.AND.EX UP0, UPT, UR5, URZ, UPT, UP0 ;  /* 0x000000ff0500728c */ /* 0x000fc8000bf05300 */
[----:B------:R-:W-:-:S04]  /*0460*/  UISETP.EQ.OR.EX UP2, UPT, UR9, URZ, !UP0, UP1 ;  /* 0x000000ff0900728c */ /* 0x000fc8000c742710 */
[----:B------:R-:W-:-:S06]  /*0470*/  UP2UR UR4, UPR, URZ, 0x4 ;  /* 0x00000004ff047883 */ /* 0x000fcc0008000000 */
[----:B------:R-:W-:Y:S01]  /*0480*/  MOV R79, UR4 ;  /* 0x00000004004f7c02 */ /* 0x000fe20008000f00 */
[----:B------:R-:W-:Y:S06]  /*0490*/  BRA.U !UP2, `(.L_x_8) ;  /* 0x000000010a207547 */ /* 0x000fec000b800000 */
[----:B-----5:R-:W-:Y:S01]  /*04a0*/  R2UR UR5, R40 ;  /* 0x00000000280572ca */ /* 0x020fe200000e0000 */
[----:B------:R-:W-:Y:S02]  /*04b0*/  UISETP.NE.U32.AND UP1, UPT, UR8, URZ, UPT ;  /* 0x000000ff0800728c */ /* 0x000fe4000bf25070 */
[----:B------:R-:W-:Y:S02]  /*04c0*/  USEL UR4, URZ, 0xffffffff, UP0 ;  /* 0xffffffffff047887 */ /* 0x000fe40008000000 */
[----:B------:R-:W-:-:S08]  /*04d0*/  UISETP.NE.AND.EX UP1, UPT, UR9, URZ, UPT, UP1 ;  /* 0x000000ff0900728c */ /* 0x000fd0000bf25310 */
[----:B------:R-:W-:-:S04]  /*04e0*/  UISETP.NE.AND UP0, UPT, UR5, URZ, UPT ;  /* 0x000000ff0500728c */ /* 0x000fc8000bf05270 */
[----:B------:R-:W-:-:S04]  /*04f0*/  @!UP1 USEL UR4, URZ, 0xffffffff, UP0 ;  /* 0xffffffffff049887 */ /* 0x000fc80008000000 */
[----:B------:R-:W-:-:S04]  /*0500*/  ULOP3.LUT UR4, UR4, 0x1, URZ, 0xc0, !UPT ;  /* 0x0000000104047892 */ /* 0x000fc8000f8ec0ff */
[----:B------:R-:W-:-:S11]  /*0510*/  UISETP.NE.U32.AND UP3, UPT, UR4, 0x1, UPT ;  /* 0x000000010400788c */ /* 0x000fd6000bf65070 */
.L_x_8:
[----:B------:R-:W3:Y:S01]  /*0520*/  SHFL.IDX PT, R0, R77, RZ, 0x1f ;  /* 0x00001fff4d007589 */ /* 0x000ee200000e0000 */
[----:B------:R-:W-:-:S04]  /*0530*/  UISETP.NE.AND UP0, UPT, UR18, 0x2, UPT ;  /* 0x000000021200788c */ /* 0x000fc8000bf05270 */
[----:B------:R-:W-:Y:S02]  /*0540*/  UISETP.EQ.AND UP1, UPT, UR27, URZ, !UP0 ;  /* 0x000000ff1b00728c */ /* 0x000fe4000c722270 */
[----:B------:R-:W-:-:S04]  /*0550*/  USEL UR52, URZ, 0x1, UP0 ;  /* 0x00000001ff347887 */ /* 0x000fc80008000000 */
[----:B------:R-:W-:Y:S02]  /*0560*/  PLOP3.LUT P3, PT, P1, PT, UP1, 0x80, 0x8 ;  /* 0x000000000008781c */ /* 0x000fe40000f6f018 */
[----:B---3--:R-:W-:-:S13]  /*0570*/  ISETP.NE.AND P0, PT, R0, RZ, PT ;  /* 0x000000ff0000720c */ /* 0x008fda0003f05270 */
[----:B------:R-:W-:Y:S05]  /*0580*/  @P0 BRA `(.L_x_9) ;  /* 0x0000000400480947 */ /* 0x000fea0003800000 */
[----:B------:R-:W-:Y:S01]  /*0590*/  ELECT P0, URZ, PT ;  /* 0x0000000000ff782f */ /* 0x000fe20003800000 */
[----:B------:R-:W-:-:S12]  /*05a0*/  BSSY.RECONVERGENT B0, `(.L_x_9) ;  /* 0x0000050000007945 */ /* 0x000fd80003800200 */
[----:B------:R-:W-:Y:S05]  /*05b0*/  @!P0 BRA `(.L_x_10) ;  /* 0x0000000400388947 */ /* 0x000fea0003800000 */
[----:B------:R-:W-:Y:S01]  /*05c0*/  UMOV UR4, 0x400 ;  /* 0x0000040000047882 */ /* 0x000fe20000000000 */
[----:B------:R-:W-:Y:S01]  /*05d0*/  UMOV UR8, 0x1 ;  /* 0x0000000100087882 */ /* 0x000fe20000000000 */
[----:B------:R-:W-:Y:S01]  /*05e0*/  UMOV UR6, 0x2 ;  /* 0x0000000200067882 */ /* 0x000fe20000000000 */
[----:B------:R-:W-:Y:S02]  /*05f0*/  ULEA UR4, UR46, UR4, 0x18 ;  /* 0x000000042e047291 */ /* 0x000fe4000f8ec0ff */
[----:B------:R-:W-:-:S04]  /*0600*/  UIADD3 UR8, UPT, UPT, -UR8, 0x100000, URZ ;  /* 0x0010000008087890 */ /* 0x000fc8000fffe1ff */
[----:B------:R-:W-:Y:S02]  /*0610*/  USHF.L.U32 UR9, UR8, 0xb, URZ ;  /* 0x0000000b08097899 */ /* 0x000fe400080006ff */
[----:B------:R-:W-:Y:S02]  /*0620*/  USHF.L.U32 UR8, UR8, 0x1, URZ ;  /* 0x0000000108087899 */ /* 0x000fe400080006ff */
[----:B------:R-:W-:-:S04]  /*0630*/  UIADD3 UR6, UPT, UPT, -UR6, 0x100000, URZ ;  /* 0x0010000006067890 */ /* 0x000fc8000fffe1ff */
[----:B------:R-:W-:Y:S02]  /*0640*/  USHF.L.U32 UR7, UR6, 0xb, URZ ;  /* 0x0000000b06077899 */ /* 0x000fe400080006ff */
[----:B------:R-:W-:Y:S01]  /*0650*/  USHF.L.U32 UR6, UR6, 0x1, URZ ;  /* 0x0000000106067899 */ /* 0x000fe200080006ff */
[----:B------:R-:W3:Y:S03]  /*0660*/  FENCE.VIEW.ASYNC.S ;  /* 0x00000000000073c6 */ /* 0x000ee60000000000 */
[----:B---3--:R3:W4:Y:S08]  /*0670*/  SYNCS.EXCH.64 URZ, [UR4], UR8 ;  /* 0x0000000804ff75b2 */ /* 0x0087300008000100 */
[----:B------:R3:W1:Y:S01]  /*0680*/  SYNCS.EXCH.64 URZ, [UR4+0x108], UR6 ;  /* 0x0001080604ff75b2 */ /* 0x0006620008000100 */
        /* <DEDUP_REMOVED lines=63> */
[----:B------:R3:W1:Y:S02]  /*0a80*/  SYNCS.EXCH.64 URZ, [UR4+0x208], UR6 ;  /* 0x0002080604ff75b2 */ /* 0x0006640008000100 */
[----:B---34-:R-:W-:Y:S01]  /*0a90*/  NOP ;  /* 0x0000000000007918 */ /* 0x018fe20000000000 */
.L_x_10:
[----:B------:R-:W-:Y:S05]  /*0aa0*/  BSYNC.RECONVERGENT B0 ;  /* 0x0000000000007941 */ /* 0x000fea0003800200 */
.L_x_9:
[----:B------:R-:W3:Y:S01]  /*0ab0*/  SHFL.IDX PT, R0, R77, RZ, 0x1f ;  /* 0x00001fff4d007589 */ /* 0x000ee200000e0000 */
[----:B------:R-:W-:Y:S01]  /*0ac0*/  NOP ;  /* 0x0000000000007918 */ /* 0x000fe20000000000 */
[----:B---3--:R-:W-:-:S13]  /*0ad0*/  ISETP.NE.AND P0, PT, R0, 0x1, PT ;  /* 0x000000010000780c */ /* 0x008fda0003f05270 */
[----:B------:R-:W-:Y:S05]  /*0ae0*/  @P0 BRA `(.L_x_11) ;  /* 0x0000000000540947 */ /* 0x000fea0003800000 */
        /* <DEDUP_REMOVED lines=10> */
[----:B------:R-:W-:Y:S01]  /*0b90*/  ELECT P0, URZ, PT ;  /* 0x0000000000ff782f */ /* 0x000fe20003800000 */
[----:B------:R-:W3:Y:S02]  /*0ba0*/  FENCE.VIEW.ASYNC.S ;  /* 0x00000000000073c6 */ /* 0x000ee40000000000 */
[----:B---3--:R3:W4:Y:S08]  /*0bb0*/  SYNCS.EXCH.64 URZ, [UR4+0x210], UR8 ;  /* 0x0002100804ff75b2 */ /* 0x0087300008000100 */
[----:B------:R3:W1:Y:S01]  /*0bc0*/  SYNCS.EXCH.64 URZ, [UR4+0x230], UR6 ;  /* 0x0002300604ff75b2 */ /* 0x0006620008000100 */
[----:B------:R3:W1:Y:S01]  /*0bd0*/  SYNCS.EXCH.64 URZ, [UR4+0x218], UR8 ;  /* 0x0002180804ff75b2 */ /* 0x0006620008000100 */
[----:B------:R3:W1:Y:S01]  /*0be0*/  SYNCS.EXCH.64 URZ, [UR4+0x238], UR6 ;  /* 0x0002380604ff75b2 */ /* 0x0006620008000100 */
[----:B------:R3:W1:Y:S01]  /*0bf0*/  SYNCS.EXCH.64 URZ, [UR4+0x220], UR8 ;  /* 0x0002200804ff75b2 */ /* 0x0006620008000100 */
[----:B------:R3:W1:Y:S01]  /*0c00*/  SYNCS.EXCH.64 URZ, [UR4+0x240], UR6 ;  /* 0x0002400604ff75b2 */ /* 0x0006620008000100 */
[----:B------:R3:W1:Y:S01]  /*0c10*/  SYNCS.EXCH.64 URZ, [UR4+0x228], UR8 ;  /* 0x0002280804ff75b2 */ /* 0x0006620008000100 */
[----:B------:R3:W1:Y:S01]  /*0c20*/  SYNCS.EXCH.64 URZ, [UR4+0x248], UR6 ;  /* 0x0002480604ff75b2 */ /* 0x0006620008000100 */
[----:B------:R-:W-:Y:S01]  /*0c30*/  NOP ;  /* 0x0000000000007918 */ /* 0x000fe20000000000 */
.L_x_11:
[----:B------:R-:W2:Y:S01]  /*0c40*/  SHFL.IDX PT, R0, R77, RZ, 0x1f ;  /* 0x00001fff4d007589 */ /* 0x000ea200000e0000 */
[----:B------:R-:W-:Y:S01]  /*0c50*/  NOP ;  /* 0x0000000000007918 */ /* 0x000fe20000000000 */
[----:B--2---:R-:W-:-:S13]  /*0c60*/  ISETP.NE.AND P0, PT, R0, 0x3, PT ;  /* 0x000000030000780c */ /* 0x004fda0003f05270 */
[----:B------:R-:W-:Y:S05]  /*0c70*/  @P0 BRA `(.L_x_12) ;  /* 0x00000000002c0947 */ /* 0x000fea0003800000 */
[----:B---3--:R-:W-:Y:S01]  /*0c80*/  UMOV UR6, 0x400 ;  /* 0x0000040000067882 */ /* 0x008fe20000000000 */
[----:B------:R-:W-:Y:S01]  /*0c90*/  UMOV UR4, 0x20 ;  /* 0x0000002000047882 */ /* 0x000fe20000000000 */
[----:B------:R-:W-:Y:S02]  /*0ca0*/  ULEA UR6, UR46, UR6, 0x18 ;  /* 0x000000062e067291 */ /* 0x000fe4000f8ec0ff */
[----:B------:R-:W-:-:S04]  /*0cb0*/  UIADD3 UR4, UPT, UPT, -UR4, 0x100000, URZ ;  /* 0x0010000004047890 */ /* 0x000fc8000fffe1ff */
[----:B------:R-:W-:Y:S02]  /*0cc0*/  USHF.L.U32 UR5, UR4, 0xb, URZ ;  /* 0x0000000b04057899 */ /* 0x000fe400080006ff */
[----:B------:R-:W-:Y:S01]  /*0cd0*/  USHF.L.U32 UR4, UR4, 0x1, URZ ;  /* 0x0000000104047899 */ /* 0x000fe200080006ff */
[----:B------:R-:W-:Y:S01]  /*0ce0*/  ELECT P0, URZ, PT ;  /* 0x0000000000ff782f */ /* 0x000fe20003800000 */
[----:B------:R-:W2:Y:S10]  /*0cf0*/  FENCE.VIEW.ASYNC.S ;  /* 0x00000000000073c6 */ /* 0x000eb40000000000 */
[----:B--2---:R2:W3:Y:S01]  /*0d00*/  SYNCS.EXCH.64 URZ, [UR6+0x250], UR4 ;  /* 0x0002500406ff75b2 */ /* 0x0044e20008000100 */
[----:B------:R2:W1:Y:S01]  /*0d10*/  SYNCS.EXCH.64 URZ, [UR6+0x258], UR4 ;  /* 0x0002580406ff75b2 */ /* 0x0004620008000100 */
[----:B------:R-:W-:Y:S01]  /*0d20*/  NOP ;  /* 0x0000000000007918 */ /* 0x000fe20000000000 */
.L_x_12:
[----:B------:R-:W4:Y:S01]  /*0d30*/  SHFL.IDX PT, R0, R77, RZ, 0x1f ;  /* 0x00001fff4d007589 */ /* 0x000f2200000e0000 */
[----:B------:R-:W-:Y:S01]  /*0d40*/  NOP ;  /* 0x0000000000007918 */ /* 0x000fe20000000000 */
[----:B----4-:R-:W-:-:S13]  /*0d50*/  ISETP.NE.AND P0, PT, R0, 0x4, PT ;  /* 0x000000040000780c */ /* 0x010fda0003f05270 */
[----:B------:R-:W-:Y:S05]  /*0d60*/  @P0 BRA `(.L_x_13) ;  /* 0x0000000000480947 */ /* 0x000fea0003800000 */
[----:B--23--:R-:W-:Y:S01]  /*0d70*/  UMOV UR4, 0x3a0 ;  /* 0x000003a000047882 */ /* 0x00cfe20000000000 */
[----:B------:R-:W-:Y:S01]  /*0d80*/  UMOV UR6, 0x400 ;  /* 0x0000040000067882 */ /* 0x000fe20000000000 */
[----:B------:R-:W-:Y:S01]  /*0d90*/  USEL UR4, UR4, 0x320, UP3 ;  /* 0x0000032004047887 */ /* 0x000fe20009800000 */
        /* <DEDUP_REMOVED lines=9> */
[----:B------:R-:W2:Y:S02]  /*0e30*/  FENCE.VIEW.ASYNC.S ;  /* 0x00000000000073c6 */ /* 0x000ea40000000000 */
[----:B--2---:R4:W2:Y:S08]  /*0e40*/  SYNCS.EXCH.64 URZ, [UR6+0x260], UR8 ;  /* 0x0002600806ff75b2 */ /* 0x0048b00008000100 */
[----:B------:R4:W3:Y:S01]  /*0e50*/  SYNCS.EXCH.64 URZ, [UR6+0x270], UR4 ;  /* 0x0002700406ff75b2 */ /* 0x0008e20008000100 */
[----:B------:R4:W1:Y:S01]  /*0e60*/  SYNCS.EXCH.64 URZ, [UR6+0x268], UR8 ;  /* 0x0002680806ff75b2 */ /* 0x0008620008000100 */
[----:B------:R4:W1:Y:S02]  /*0e70*/  SYNCS.EXCH.64 URZ, [UR6+0x278], UR4 ;  /* 0x0002780406ff75b2 */ /* 0x0008640008000100 */
[----:B----4-:R-:W-:Y:S01]  /*0e80*/  NOP ;  /* 0x0000000000007918 */ /* 0x010fe20000000000 */
.L_x_13:
[----:B------:R-:W4:Y:S01]  /*0e90*/  SHFL.IDX PT, R0, R77, RZ, 0x1f ;  /* 0x00001fff4d007589 */ /* 0x000f2200000e0000 */
[----:B------:R-:W-:Y:S01]  /*0ea0*/  NOP ;  /* 0x0000000000007918 */ /* 0x000fe20000000000 */
[----:B----4-:R-:W-:-:S13]  /*0eb0*/  ISETP.NE.AND P0, PT, R0, 0x5, PT ;  /* 0x000000050000780c */ /* 0x010fda0003f05270 */
[----:B------:R-:W-:Y:S05]  /*0ec0*/  @P0 BRA `(.L_x_14) ;  /* 0x0000000000540947 */ /* 0x000fea0003800000 */
[----:B--23--:R-:W-:Y:S01]  /*0ed0*/  UMOV UR4, 0x400 ;  /* 0x0000040000047882 */ /* 0x00cfe20000000000 */
        /* <DEDUP_REMOVED lines=14> */
[----:B------:R4:W1:Y:S01]  /*0fc0*/  SYNCS.EXCH.64 URZ, [UR4+0x2a8], UR8 ;  /* 0x0002a80804ff75b2 */ /* 0x0008620008000100 */
[----:B------:R4:W1:Y:S01]  /*0fd0*/  SYNCS.EXCH.64 URZ, [UR4+0x290], UR6 ;  /* 0x0002900604ff75b2 */ /* 0x0008620008000100 */
[----:B------:R4:W1:Y:S01]  /*0fe0*/  SYNCS.EXCH.64 URZ, [UR4+0x2b0], UR8 ;  /* 0x0002b00804ff75b2 */ /* 0x0008620008000100 */
[----:B------:R4:W1:Y:S01]  /*0ff0*/  SYNCS.EXCH.64 URZ, [UR4+0x298], UR6 ;  /* 0x0002980604ff75b2 */ /* 0x0008620008000100 */
[----:B------:R4:W1:Y:S02]  /*1000*/  SYNCS.EXCH.64 URZ, [UR4+0x2b8], UR8 ;  /* 0x0002b80804ff75b2 */ /* 0x0008640008000100 */
[----:B----4-:R-:W-:Y:S01]  /*1010*/  NOP ;  /* 0x0000000000007918 */ /* 0x010fe20000000000 */
.L_x_14:
[----:B------:R-:W4:Y:S01]  /*1020*/  SHFL.IDX PT, R0, R77, RZ, 0x1f ;  /* 0x00001fff4d007589 */ /* 0x000f2200000e0000 */
[----:B------:R-:W-:Y:S01]  /*1030*/  ISETP.NE.OR P1, PT, RZ, UR18, !P1 ;  /* 0x00000012ff007c0c */ /* 0x000fe2000cf25670 */
[----:B------:R-:W-:Y:S01]  /*1040*/  NOP ;  /* 0x0000000000007918 */ /* 0x000fe20000000000 */
[----:B----4-:R-:W-:-:S13]  /*1050*/  ISETP.NE.AND P0, PT, R0, 0x3, PT ;  /* 0x000000030000780c */ /* 0x010fda0003f05270 */
[----:B------:R-:W-:Y:S05]  /*1060*/  @P0 BRA `(.L_x_15) ;  /* 0x0000000000340947 */ /* 0x000fea0003800000 */
[----:B--23--:R-:W-:Y:S01]  /*1070*/  UMOV UR4, 0x400 ;  /* 0x0000040000047882 */ /* 0x00cfe20000000000 */
[----:B------:R-:W-:Y:S01]  /*1080*/  UMOV UR6, 0x20 ;  /* 0x0000002000067882 */ /* 0x000fe20000000000 */
[----:B------:R-:W-:Y:S02]  /*1090*/  ULEA UR4, UR46, UR4, 0x18 ;  /* 0x000000042e047291 */ /* 0x000fe4000f8ec0ff */
[----:B------:R-:W-:-:S04]  /*10a0*/  UIADD3 UR6, UPT, UPT, -UR6, 0x100000, URZ ;  /* 0x0010000006067890 */ /* 0x000fc8000fffe1ff */
[----:B------:R-:W-:Y:S02]  /*10b0*/  USHF.L.U32 UR7, UR6, 0xb, URZ ;  /* 0x0000000b06077899 */ /* 0x000fe400080006ff */
[----:B------:R-:W-:Y:S01]  /*10c0*/  USHF.L.U32 UR6, UR6, 0x1, URZ ;  /* 0x0000000106067899 */ /* 0x000fe200080006ff */
[----:B------:R-:W-:Y:S01]  /*10d0*/  ELECT P0, URZ, PT ;  /* 0x0000000000ff782f */ /* 0x000fe20003800000 */
[----:B------:R-:W2:Y:S10]  /*10e0*/  FENCE.VIEW.ASYNC.S ;  /* 0x00000000000073c6 */ /* 0x000eb40000000000 */
[----:B--2---:R4:W2:Y:S01]  /*10f0*/  SYNCS.EXCH.64 URZ, [UR4+0x2c0], UR6 ;  /* 0x0002c00604ff75b2 */ /* 0x0048a20008000100 */
[----:B------:R4:W3:Y:S01]  /*1100*/  SYNCS.EXCH.64 URZ, [UR4+0x2d0], UR6 ;  /* 0x0002d00604ff75b2 */ /* 0x0008e20008000100 */
[----:B------:R4:W1:Y:S01]  /*1110*/  SYNCS.EXCH.64 URZ, [UR4+0x2c8], UR6 ;  /* 0x0002c80604ff75b2 */ /* 0x0008620008000100 */
[----:B------:R4:W1:Y:S02]  /*1120*/  SYNCS.EXCH.64 URZ, [UR4+0x2d8], UR6 ;  /* 0x0002d80604ff75b2 */ /* 0x0008640008000100 */
[----:B----4-:R-:W-:Y:S01]  /*1130*/  NOP ;  /* 0x0000000000007918 */ /* 0x010fe20000000000 */
.L_x_15:
[----:B------:R-:W-:Y:S01]  /*1140*/  VOTEU.ALL UP0, P1 ;  /* 0x0000000000ff7886 */ /* 0x000fe20000800000 */
[----:B--23--:R-:W-:Y:S01]  /*1150*/  UMOV UR4, 0x20 ;  /* 0x0000002000047882 */ /* 0x00cfe20000000000 */
[----:B------:R-:W2:Y:S01]  /*1160*/  LDCU UR7, c[0x0][0x36c] ;  /* 0x00006d80ff0777ac */ /* 0x000ea20008000800 */
[----:B------:R-:W-:Y:S01]  /*1170*/  NOP ;  /* 0x0000000000007918 */ /* 0x000fe20000000000 */
[----:B------:R-:W-:Y:S01]  /*1180*/  LOP3.LUT R0, R87, 0x1f, RZ, 0xc0, !PT ;  /* 0x0000001f57007812 */ /* 0x000fe200078ec0ff */
[----:B------:R-:W-:Y:S01]  /*1190*/  @!UP0 UMOV UR6, 0x400 ;  /* 0x0000040000068882 */ /* 0x000fe20000000000 */
[----:B------:R-:W-:-:S04]  /*11a0*/  @!UP0 UIADD3 UR4, UPT, UPT, -UR4, 0x100000, URZ ;  /* 0x0010000004048890 */ /* 0x000fc8000fffe1ff */
[----:B------:R-:W-:Y:S02]  /*11b0*/  @!UP0 USHF.L.U32 UR5, UR4, 0xb, URZ ;  /* 0x0000000b04058899 */ /* 0x000fe400080006ff */
[----:B------:R-:W-:Y:S02]  /*11c0*/  @!UP0 USHF.L.U32 UR4, UR4, 0x1, URZ ;  /* 0x0000000104048899 */ /* 0x000fe400080006ff */
[----:B------:R-:W-:Y:S01]  /*11d0*/  @!UP0 ULEA UR6, UR46, UR6, 0x18 ;  /* 0x000000062e068291 */ /* 0x000fe2000f8ec0ff */
[----:B------:R-:W-:Y:S01]  /*11e0*/  VOTEU.ALL UP0, P1 ;  /* 0x0000000000ff7886 */ /* 0x000fe20000800000 */
[----:B------:R-:W-:Y:S02]  /*11f0*/  UISETP.NE.AND UP4, UPT, UR18, URZ, UPT ;  /* 0x000000ff1200728c */ /* 0x000fe4000bf85270 */
[----:B--2---:R-:W-:Y:S01]  /*1200*/  UISETP.EQ.U32.AND UP5, UPT, UR7, 0x1, UPT ;  /* 0x000000010700788c */ /* 0x004fe2000bfa2070 */
[----:B------:R-:W2:Y:S07]  /*1210*/  FENCE.VIEW.ASYNC.S ;  /* 0x00000000000073c6 */ /* 0x000eae0000000000 */
[----:B--2---:R2:W3:Y:S01]  /*1220*/  @!UP0 SYNCS.EXCH.64 URZ, [UR6+0x2e0], UR4 ;  /* 0x0002e00406ff85b2 */ /* 0x0044e20008000100 */
[----:B------:R-:W-:Y:S05]  /*1230*/  BRA.U !UP5, `(.L_x_16) ;  /* 0x000000010d087547 */ /* 0x000fea000b800000 */
[----:B-1-3--:R-:W-:Y:S01]  /*1240*/  UCGABAR_ARV ;  /* 0x00000000000079c7 */ /* 0x00afe20008000000 */
[----:B------:R-:W-:Y:S05]  /*1250*/  BRA `(.L_x_17) ;  /* 0x0000000000047947 */ /* 0x000fea0003800000 */
.L_x_16:
[----:B-1-3--:R-:W-:Y:S01]  /*1260*/  NOP ;  /* 0x0000000000007918 */ /* 0x00afe20000000000 */
.L_x_17:
[----:B------:R-:W1:Y:S01]  /*1270*/  S2UR UR29, SR_CTAID.X ;  /* 0x00000000001d79c3 */ /* 0x000e620000002500 */
[----:B------:R-:W-:-:S05]  /*1280*/  CS2R.32 R78, SR_CgaSize ;  /* 0x00000000004e7805 */ /* 0x000fca0000008a00 */
[----:B------:R-:W-:-:S05]  /*1290*/  IMAD R78, R78, -0xa0, RZ ;  /* 0xffffff604e4e7824 */ /* 0x000fca00078e02ff */
[----:B--2---:R-:W-:-:S14]  /*12a0*/  R2UR UR5, R78 ;  /* 0x000000004e0572ca */ /* 0x004fdc00000e0000 */
[----:B------:R-:W2:Y:S01]  /*12b0*/  LDCU UR5, c[0x0][UR5+0x2b0] ;  /* 0x00005600050577ac */ /* 0x000ea20008000800 */
[----:B------:R-:W-:-:S05]  /*12c0*/  CS2R.32 R78, SR_CgaSize ;  /* 0x00000000004e7805 */ /* 0x000fca0000008a00 */
[----:B------:R-:W-:-:S05]  /*12d0*/  IMAD R78, R78, -0xa0, RZ ;  /* 0xffffff604e4e7824 */ /* 0x000fca00078e02ff */
[----:B------:R-:W-:-:S14]  /*12e0*/  R2UR UR4, R78 ;  /* 0x000000004e0472ca */ /* 0x000fdc00000e0000 */
[----:B------:R-:W3:Y:S01]  /*12f0*/  LDCU UR4, c[0x0][UR4+0x2b4] ;  /* 0x00005680040477ac */ /* 0x000ee20008000800 */
[----:B------:R-:W4:Y:S01]  /*1300*/  S2UR UR7, SR_CTAID.Y ;  /* 0x00000000000779c3 */ /* 0x000f220000002600 */
[----:B------:R-:W-:-:S05]  /*1310*/  CS2R.32 R78, SR_CgaSize ;  /* 0x00000000004e7805 */ /* 0x000fca0000008a00 */
[----:B------:R-:W-:-:S05]  /*1320*/  IMAD R78, R78, -0xa0, RZ ;  /* 0xffffff604e4e7824 */ /* 0x000fca00078e02ff */
[----:B------:R-:W-:-:S14]  /*1330*/  R2UR UR8, R78 ;  /* 0x000000004e0872ca */ /* 0x000fdc00000e0000 */
[----:B------:R-:W3:Y:S01]  /*1340*/  LDCU UR8, c[0x0][UR8+0x2a0] ;  /* 0x00005400080877ac */ /* 0x000ee20008000800 */
[----:B------:R-:W-:Y:S01]  /*1350*/  UISETP.GT.U32.AND UP0, UPT, UR27, 0xffff, UPT ;  /* 0x0000ffff1b00788c */ /* 0x000fe2000bf04070 */
[----:B------:R-:W3:Y:S01]  /*1360*/  LDCU UR19, c[0x0][0xb24] ;  /* 0x00016480ff1377ac */ /* 0x000ee20008000800 */
[----:B------:R-:W1:Y:S01]  /*1370*/  S2UR UR36, SR_CTAID.Z ;  /* 0x00000000002479c3 */ /* 0x000e620000002700 */
[----:B------:R-:W-:-:S05]  /*1380*/  CS2R.32 R78, SR_CgaSize ;  /* 0x00000000004e7805 */ /* 0x000fca0000008a00 */
[----:B------:R-:W-:-:S05]  /*1390*/  IMAD R78, R78, -0xa0, RZ ;  /* 0xffffff604e4e7824 */ /* 0x000fca00078e02ff */
[----:B------:R-:W-:-:S14]  /*13a0*/  R2UR UR63, R78 ;  /* 0x000000004e3f72ca */ /* 0x000fdc00000e0000 */
[----:B------:R-:W3:Y:S01]  /*13b0*/  LDCU UR63, c[0x0][UR63+0x2a4] ;  /* 0x000054803f3f77ac */ /* 0x000ee20008000800 */
[----:B------:R-:W-:Y:S01]  /*13c0*/  USHF.L.U32 UR24, UR46, 0x9, URZ ;  /* 0x000000092e187899 */ /* 0x000fe200080006ff */
[----:B-1----:R-:W-:Y:S01]  /*13d0*/  I2FP.F32.U32 R3, UR29 ;  /* 0x0000001d00037c45 */ /* 0x002fe20008201000 */
[----:B------:R-:W-:Y:S01]  /*13e0*/  UMOV UR32, 0x5 ;  /* 0x0000000500207882 */ /* 0x000fe20000000000 */
[----:B------:R-:W1:Y:S03]  /*13f0*/  LDCU UR45, c[0x0][0xb24] ;  /* 0x00016480ff2d77ac */ /* 0x000e660008000800 */
[----:B--2---:R-:W-:Y:S01]  /*1400*/  FMUL R3, R3, UR5 ;  /* 0x0000000503037c20 */ /* 0x004fe20008400000 */
[----:B------:R-:W-:Y:S01]  /*1410*/  USEL UR5, UR27, 0xffff, !UP0 ;  /* 0x0000ffff1b057887 */ /* 0x000fe2000c000000 */
[----:B----4-:R-:W-:Y:S01]  /*1420*/  I2FP.F32.U32 R2, UR7 ;  /* 0x0000000700027c45 */ /* 0x010fe20008201000 */
[----:B------:R-:W2:Y:S03]  /*1430*/  LDCU UR31, c[0x0][0xb30] ;  /* 0x00016600ff1f77ac */ /* 0x000ea60008000800 */
[----:B------:R-:W4:Y:S01]  /*1440*/  F2I.U32.TRUNC.NTZ R3, R3 ;  /* 0x0000000300037305 */ /* 0x000f22000020f000 */
[----:B---3--:R-:W-:Y:S01]  /*1450*/  FMUL R2, R2, UR4 ;  /* 0x0000000402027c20 */ /* 0x008fe20008400000 */
[----:B------:R-:W-:-:S02]  /*1460*/  ULOP3.LUT UR25, UR5, 0xffff, URZ, 0xc0, !UPT ;  /* 0x0000ffff05197892 */ /* 0x000fc4000f8ec0ff */
[----:B------:R-:W-:Y:S01]  /*1470*/  UISETP.GE.AND UP2, UPT, UR19, 0x1, UPT ;  /* 0x000000011300788c */ /* 0x000fe2000bf46270 */
[----:B------:R-:W-:-:S03]  /*1480*/  UMOV UR30, UR7 ;  /* 0x00000007001e7c82 */ /* 0x000fc60008000000 */
[----:B------:R-:W3:Y:S01]  /*1490*/  F2I.U32.TRUNC.NTZ R2, R2 ;  /* 0x0000000200027305 */ /* 0x000ee2000020f000 */
[----:B------:R-:W-:Y:S01]  /*14a0*/  UMOV UR20, UR29 ;  /* 0x0000001d00147c82 */ /* 0x000fe20008000000 */
[----:B----4-:R-:W-:Y:S02]  /*14b0*/  R2UR UR4, R3 ;  /* 0x00000000030472ca */ /* 0x010fe400000e0000 */
[----:B------:R-:W-:Y:S02]  /*14c0*/  PRMT R3, RZ, 0x7610, R3 ;  /* 0x00007610ff037816 */ /* 0x000fe40000000003 */
[----:B---3--:R-:W-:Y:S02]  /*14d0*/  R2UR UR6, R2 ;  /* 0x00000000020672ca */ /* 0x008fe400000e0000 */
[----:B------:R-:W-:-:S07]  /*14e0*/  PRMT R2, RZ, 0x7610, R2 ;  /* 0x00007610ff027816 */ /* 0x000fce0000000002 */
[----:B------:R-:W-:-:S04]  /*14f0*/  UIADD3 UR5, UPT, UPT, -UR4, URZ, URZ ;  /* 0x000000ff04057290 */ /* 0x000fc8000fffe1ff */
[----:B------:R-:W-:Y:S02]  /*1500*/  UIMAD UR5, UR8, UR5, UR29 ;  /* 0x00000005080572a4 */ /* 0x000fe4000f8e021d */
[----:B------:R-:W-:-:S04]  /*1510*/  UIADD3 UR4, UPT, UPT, -UR6, URZ, URZ ;  /* 0x000000ff06047290 */ /* 0x000fc8000fffe1ff */
[----:B------:R-:W-:Y:S01]  /*1520*/  IMAD.U32 R78, RZ, RZ, UR5 ;  /* 0x00000005ff4e7e24 */ /* 0x000fe2000f8e00ff */
[----:B------:R-:W-:Y:S01]  /*1530*/  UIMAD UR63, UR63, UR4, UR7 ;  /* 0x000000043f3f72a4 */ /* 0x000fe2000f8e0207 */
[----:B-12---:R-:W-:Y:S11]  /*1540*/  BRA.U UP4, `(.L_x_18) ;  /* 0x0000000104407547 */ /* 0x006ff6000b800000 */
[----:B------:R-:W-:-:S13]  /*1550*/  R2UR UR4, R78 ;  /* 0x000000004e0472ca */ /* 0x000fda00000e0000 */
[----:B------:R-:W-:Y:S02]  /*1560*/  UISETP.GT.U32.AND UP0, UPT, UR4, 0x1, UPT ;  /* 0x000000010400788c */ /* 0x000fe4000bf04070 */
[----:B------:R-:W-:Y:S02]  /*1570*/  ULOP3.LUT UR4, UR4, 0xfffffffe, URZ, 0xc0, !UPT ;  /* 0xfffffffe04047892 */ /* 0x000fe4000f8ec0ff */
[----:B------:R-:W-:Y:S02]  /*1580*/  UISETP.NE.AND UP1, UPT, UR63, URZ, UP0 ;  /* 0x000000ff3f00728c */ /* 0x000fe40008725270 */
[----:B------:R-:W-:Y:S02]  /*1590*/  UISETP.NE.AND UP0, UPT, UR63, 0x1, UP0 ;  /* 0x000000013f00788c */ /* 0x000fe40008705270 */
[----:B------:R-:W-:Y:S02]  /*15a0*/  USEL UR7, URZ, 0x1, UP1 ;  /* 0x00000001ff077887 */ /* 0x000fe40008800000 */
[----:B------:R-:W-:-:S02]  /*15b0*/  USEL UR6, URZ, 0x4, UP0 ;  /* 0x00000004ff067887 */ /* 0x000fc40008000000 */
[----:B------:R-:W-:Y:S02]  /*15c0*/  USEL UR5, URZ, 0x2, UP1 ;  /* 0x00000002ff057887 */ /* 0x000fe40008800000 */
[----:B------:R-:W-:Y:S02]  /*15d0*/  ULEA UR4, UR63, UR4, 0x1 ;  /* 0x000000043f047291 */ /* 0x000fe4000f8e08ff */
[----:B------:R-:W-:Y:S02]  /*15e0*/  USEL UR8, URZ, 0x8, UP0 ;  /* 0x00000008ff087887 */ /* 0x000fe40008000000 */
[----:B------:R-:W-:-:S03]  /*15f0*/  UIADD3 UR5, UPT, UPT, UR5, UR6, UR7 ;  /* 0x0000000605057290 */ /* 0x000fc6000fffe007 */
[----:B------:R-:W-:Y:S01]  /*1600*/  UMOV UR6, 0x3 ;  /* 0x0000000300067882 */ /* 0x000fe20000000000 */
[----:B------:R-:W-:Y:S02]  /*1610*/  UIADD3 UR5, UPT, UPT, UR5, UR8, URZ ;  /* 0x0000000805057290 */ /* 0x000fe4000fffe0ff */
[----:B------:R-:W-:-:S04]  /*1620*/  USHF.L.U32 UR4, UR6, UR4, URZ ;  /* 0x0000000406047299 */ /* 0x000fc800080006ff */
[----:B------:R-:W-:Y:S02]  /*1630*/  MOV R3, UR5 ;  /* 0x0000000500037c02 */ /* 0x000fe40008000f00 */
[----:B------:R-:W-:Y:S02]  /*1640*/  IMAD.U32 R2, RZ, RZ, UR4 ;  /* 0x00000004ff027e24 */ /* 0x000fe4000f8e00ff */
.L_x_18:
[----:B------:R-:W-:Y:S05]  /*1650*/  BRA.U !UP2, `(.L_x_19) ;  /* 0x000000010ad47547 */ /* 0x000fea000b800000 */
[----:B------:R-:W1:Y:S01]  /*1660*/  LDCU.128 UR20, c[0x0][0xb10] ;  /* 0x00016200ff1477ac */ /* 0x000e620008000c00 */
[----:B------:R-:W2:Y:S01]  /*1670*/  LDCU UR6, c[0x0][0x370] ;  /* 0x00006e00ff0677ac */ /* 0x000ea20008000800 */
[----:B------:R-:W3:Y:S01]  /*1680*/  LDCU UR5, c[0x0][0x374] ;  /* 0x00006e80ff0577ac */ /* 0x000ee20008000800 */
[----:B------:R-:W4:Y:S01]  /*1690*/  LDCU UR26, c[0x0][0xb0c] ;  /* 0x00016180ff1a77ac */ /* 0x000f220008000800 */
[----:B------:R-:W4:Y:S01]  /*16a0*/  LDCU UR4, c[0x0][0xb20] ;  /* 0x00016400ff0477ac */ /* 0x000f220008000800 */
[----:B------:R-:W4:Y:S01]  /*16b0*/  LDCU.64 UR8, c[0x0][0xb28] ;  /* 0x00016500ff0877ac */ /* 0x000f220008000a00 */
[----:B-1----:R-:W-:Y:S02]  /*16c0*/  UISETP.NE.AND UP0, UPT, UR22, 0x1, UPT ;  /* 0x000000011600788c */ /* 0x002fe4000bf05270 */
[----:B---3--:R-:W-:Y:S02]  /*16d0*/  UIMAD.WIDE.U32 UR10, UR5, UR23, URZ ;  /* 0x00000017050a72a5 */ /* 0x008fe4000f8e00ff */
[----:B--2---:R-:W-:-:S02]  /*16e0*/  UIMAD.WIDE.U32 UR12, UR6, UR20, URZ ;  /* 0x00000014060c72a5 */ /* 0x004fc4000f8e00ff */
[----:B----4-:R-:W-:Y:S02]  /*16f0*/  UISETP.NE.AND UP1, UPT, UR26, 0x1, UPT ;  /* 0x000000011a00788c */ /* 0x010fe4000bf25270 */
[----:B------:R-:W-:Y:S01]  /*1700*/  UISETP.NE.AND UP2, UPT, UR19, 0x1, UPT ;  /* 0x000000011300788c */ /* 0x000fe2000bf45270 */
[----:B------:R-:W-:Y:S02]  /*1710*/  UMOV UR10, UR11 ;  /* 0x0000000b000a7c82 */ /* 0x000fe40008000000 */
[----:B------:R-:W-:Y:S01]  /*1720*/  UMOV UR12, UR13 ;  /* 0x0000000d000c7c82 */ /* 0x000fe20008000000 */
[----:B------:R-:W-:Y:S02]  /*1730*/  @UP0 USHF.R.U32.HI UR5, URZ, UR4, UR10 ;  /* 0x00000004ff050299 */ /* 0x000fe4000801160a */
[----:B------:R-:W-:Y:S02]  /*1740*/  UIMAD.WIDE.U32 UR16, UR30, UR23, URZ ;  /* 0x000000171e1072a5 */ /* 0x000fe4000f8e00ff */
[----:B------:R-:W-:-:S02]  /*1750*/  UIMAD.WIDE.U32 UR10, UR5, UR8, URZ ;  /* 0x00000008050a72a5 */ /* 0x000fc4000f8e00ff */
[----:B------:R-:W-:Y:S02]  /*1760*/  @UP1 USHF.R.U32.HI UR6, URZ, UR21, UR12 ;  /* 0x00000015ff061299 */ /* 0x000fe4000801160c */
[----:B------:R-:W-:Y:S02]  /*1770*/  UIMAD.WIDE.U32 UR14, UR29, UR20, URZ ;  /* 0x000000141d0e72a5 */ /* 0x000fe4000f8e00ff */
[----:B------:R-:W-:Y:S01]  /*1780*/  UIMAD.WIDE.U32 UR12, UR6, UR8, URZ ;  /* 0x00000008060c72a5 */ /* 0x000fe2000f8e00ff */
[----:B------:R-:W-:Y:S01]  /*1790*/  UMOV UR16, UR17 ;  /* 0x0000001100107c82 */ /* 0x000fe20008000000 */
[----:B------:R-:W-:Y:S01]  /*17a0*/  UMOV UR10, UR11 ;  /* 0x0000000b000a7c82 */ /* 0x000fe20008000000 */
[----:B------:R-:W-:Y:S02]  /*17b0*/  USHF.R.U32.HI UR16, URZ, UR4, UR16 ;  /* 0x00000004ff107299 */ /* 0x000fe40008011610 */
[----:B------:R-:W-:Y:S02]  /*17c0*/  @UP2 USHF.R.U32.HI UR5, URZ, UR9, UR10 ;  /* 0x00000009ff052299 */ /* 0x000fe4000801160a */
[----:B------:R-:W-:Y:S01]  /*17d0*/  UMOV UR7, UR13 ;  /* 0x0000000d00077c82 */ /* 0x000fe20008000000 */
[----:B------:R-:W-:Y:S01]  /*17e0*/  UMOV UR14, UR15 ;  /* 0x0000000f000e7c82 */ /* 0x000fe20008000000 */
[----:B------:R-:W-:-:S02]  /*17f0*/  @UP2 USHF.R.U32.HI UR6, URZ, UR9, UR7 ;  /* 0x00000009ff062299 */ /* 0x000fc40008011607 */
[----:B------:R-:W-:Y:S02]  /*1800*/  USHF.R.U32.HI UR14, URZ, UR21, UR14 ;  /* 0x00000015ff0e7299 */ /* 0x000fe4000801160e */
[----:B------:R-:W-:Y:S02]  /*1810*/  USEL UR4, UR30, UR16, !UP0 ;  /* 0x000000101e047287 */ /* 0x000fe4000c000000 */
[----:B------:R-:W-:Y:S02]  /*1820*/  UIMAD UR7, UR5, UR19, URZ ;  /* 0x00000013050772a4 */ /* 0x000fe4000f8e02ff */
[----:B------:R-:W-:Y:S02]  /*1830*/  USEL UR5, UR29, UR14, !UP1 ;  /* 0x0000000e1d057287 */ /* 0x000fe4000c800000 */
[----:B------:R-:W-:Y:S02]  /*1840*/  UIMAD UR12, UR6, UR19, URZ ;  /* 0x00000013060c72a4 */ /* 0x000fe4000f8e02ff */
[----:B------:R-:W-:-:S02]  /*1850*/  UISETP.GE.AND UP0, UPT, UR4, UR7, UPT ;  /* 0x000000070400728c */ /* 0x000fc4000bf06270 */
[----:B------:R-:W-:Y:S02]  /*1860*/  UIMAD.WIDE.U32 UR10, UR4, UR8, URZ ;  /* 0x00000008040a72a5 */ /* 0x000fe4000f8e00ff */
[----:B------:R-:W-:Y:S02]  /*1870*/  UISETP.GE.OR UP0, UPT, UR5, UR12, UP0 ;  /* 0x0000000c0500728c */ /* 0x000fe40008706670 */
[----:B------:R-:W-:Y:S02]  /*1880*/  UIMAD.WIDE.U32 UR12, UR5, UR8, URZ ;  /* 0x00000008050c72a5 */ /* 0x000fe4000f8e00ff */
[----:B------:R-:W-:Y:S01]  /*1890*/  UIADD3 UR10, UPT, UPT, -UR4, URZ, URZ ;  /* 0x000000ff040a7290 */ /* 0x000fe2000fffe1ff */
[----:B------:R-:W-:Y:S01]  /*18a0*/  UMOV UR8, UR11 ;  /* 0x0000000b00087c82 */ /* 0x000fe20008000000 */
[----:B------:R-:W-:Y:S02]  /*18b0*/  UIADD3 UR20, UPT, UPT, -UR5, URZ, URZ ;  /* 0x000000ff05147290 */ /* 0x000fe4000fffe1ff */
[----:B------:R-:W-:-:S03]  /*18c0*/  USHF.R.U32.HI UR8, URZ, UR9, UR8 ;  /* 0x00000009ff087299 */ /* 0x000fc60008011608 */
[----:B------:R-:W-:Y:S01]  /*18d0*/  @!UP0 UMOV UR7, UR13 ;  /* 0x0000000d00078c82 */ /* 0x000fe20008000000 */
[----:B------:R-:W-:Y:S02]  /*18e0*/  UIMAD UR30, UR22, UR10, UR30 ;  /* 0x0000000a161e72a4 */ /* 0x000fe4000f8e021e */
[----:B------:R-:W-:Y:S02]  /*18f0*/  USEL UR8, UR4, UR8, !UP2 ;  /* 0x0000000804087287 */ /* 0x000fe4000d000000 */
[----:B------:R-:W-:Y:S02]  /*1900*/  @!UP0 USHF.R.U32.HI UR7, URZ, UR9, UR7 ;  /* 0x00000009ff078299 */ /* 0x000fe40008011607 */
[----:B------:R-:W-:Y:S02]  /*1910*/  UIADD3 UR9, UPT, UPT, -UR8, URZ, URZ ;  /* 0x000000ff08097290 */ /* 0x000fe4000fffe1ff */
[----:B------:R-:W-:Y:S02]  /*1920*/  @!UP0 USEL UR7, UR5, UR7, !UP2 ;  /* 0x0000000705078287 */ /* 0x000fe4000d000000 */
[----:B------:R-:W-:-:S02]  /*1930*/  UIMAD UR9, UR19, UR9, UR4 ;  /* 0x00000009130972a4 */ /* 0x000fc4000f8e0204 */
[----:B------:R-:W-:Y:S02]  /*1940*/  @!UP0 UIADD3 UR8, UPT, UPT, UR8, -UR7, URZ ;  /* 0x8000000708088290 */ /* 0x000fe4000fffe0ff */
[----:B------:R-:W-:Y:S02]  /*1950*/  @!UP0 UIMAD UR6, UR9, UR6, UR7 ;  /* 0x00000006090682a4 */ /* 0x000fe4000f8e0207 */
[----:B------:R-:W-:Y:S02]  /*1960*/  @!UP0 UIMAD UR4, UR8, UR19, UR5 ;  /* 0x00000013080482a4 */ /* 0x000fe4000f8e0205 */
[----:B------:R-:W-:Y:S02]  /*1970*/  UIMAD UR20, UR26, UR20, UR29 ;  /* 0x000000141a1472a4 */ /* 0x000fe4000f8e021d */
[----:B------:R-:W-:Y:S01]  /*1980*/  UIMAD UR30, UR4, UR22, UR30 ;  /* 0x00000016041e72a4 */ /* 0x000fe2000f8e021e */
[----:B------:R-:W-:Y:S02]  /*1990*/  @!UP0 UMOV UR5, UR6 ;  /* 0x0000000600058c82 */ /* 0x000fe40008000000 */
[----:B------:R-:W-:-:S12]  /*19a0*/  UIMAD UR20, UR5, UR26, UR20 ;  /* 0x0000001a051472a4 */ /* 0x000fd8000f8e0214 */
.L_x_19:
[----:B------:R-:W-:Y:S02]  /*19b0*/  UISETP.NE.AND UP1, UPT, UR31, 0x1, UPT ;  /* 0x000000011f00788c */ /* 0x000fe4000bf25270 */
[----:B------:R-:W-:Y:S02]  /*19c0*/  UISETP.NE.AND UP0, UPT, UR18, 0x2, UPT ;  /* 0x000000021200788c */ /* 0x000fe4000bf05270 */
[----:B------:R-:W-:Y:S02]  /*19d0*/  ULOP3.LUT UR24, UR24, 0x400, URZ, 0xc0, !UPT ;  /* 0x0000040018187892 */ /* 0x000fe4000f8ec0ff */
[----:B------:R-:W-:-:S03]  /*19e0*/  USHF.L.U32 UR21, UR32, UR25, URZ ;  /* 0x0000001920157299 */ /* 0x000fc600080006ff */
[----:B------:R-:W-:Y:S09]  /*19f0*/  BRA.U UP1, `(.L_x_20) ;  /* 0x0000000101447547 */ /* 0x000ff2000b800000 */
[----:B------:R-:W1:Y:S01]  /*1a00*/  LDCU.128 UR8, c[0x0][0xb10] ;  /* 0x00016200ff0877ac */ /* 0x000e620008000c00 */
[----:B------:R-:W2:Y:S01]  /*1a10*/  LDCU UR12, c[0x0][0xb0c] ;  /* 0x00016180ff0c77ac */ /* 0x000ea20008000800 */
[----:B------:R-:W3:Y:S01]  /*1a20*/  LDCU UR13, c[0x0][0xb20] ;  /* 0x00016400ff0d77ac */ /* 0x000ee20008000800 */
[----:B-1----:R-:W-:Y:S02]  /*1a30*/  UIMAD.WIDE.U32 UR6, UR20, UR8, URZ ;  /* 0x00000008140672a5 */ /* 0x002fe4000f8e00ff */
[----:B------:R-:W-:Y:S02]  /*1a40*/  UIMAD.WIDE.U32 UR4, UR30, UR11, URZ ;  /* 0x0000000b1e0472a5 */ /* 0x000fe4000f8e00ff */
[----:B--2---:R-:W-:Y:S02]  /*1a50*/  UISETP.NE.AND UP2, UPT, UR12, 0x1, UPT ;  /* 0x000000010c00788c */ /* 0x004fe4000bf45270 */
[----:B------:R-:W-:Y:S01]  /*1a60*/  UISETP.NE.AND UP1, UPT, UR10, 0x1, UPT ;  /* 0x000000010a00788c */ /* 0x000fe2000bf25270 */
[----:B------:R-:W-:-:S02]  /*1a70*/  UMOV UR6, UR7 ;  /* 0x0000000700067c82 */ /* 0x000fc40008000000 */
[----:B------:R-:W-:Y:S01]  /*1a80*/  UMOV UR4, UR5 ;  /* 0x0000000500047c82 */ /* 0x000fe20008000000 */
[----:B------:R-:W-:Y:S02]  /*1a90*/  USHF.R.U32.HI UR6, URZ, UR9, UR6 ;  /* 0x00000009ff067299 */ /* 0x000fe40008011606 */
[----:B---3--:R-:W-:Y:S02]  /*1aa0*/  USHF.R.U32.HI UR4, URZ, UR13, UR4 ;  /* 0x0000000dff047299 */ /* 0x008fe40008011604 */
[----:B------:R-:W-:Y:S02]  /*1ab0*/  USEL UR5, UR20, UR6, !UP2 ;  /* 0x0000000614057287 */ /* 0x000fe4000d000000 */
[----:B------:R-:W-:-:S04]  /*1ac0*/  USEL UR4, UR30, UR4, !UP1 ;  /* 0x000000041e047287 */ /* 0x000fc8000c800000 */
[----:B------:R-:W-:Y:S02]  /*1ad0*/  UIADD3 UR6, UPT, UPT, -UR4, UR5, URZ ;  /* 0x0000000504067290 */ /* 0x000fe4000fffe1ff */
[----:B------:R-:W-:Y:S02]  /*1ae0*/  UIADD3 UR4, UPT, UPT, UR4, -UR5, URZ ;  /* 0x8000000504047290 */ /* 0x000fe4000fffe0ff */
[----:B------:R-:W-:Y:S02]  /*1af0*/  UIMAD UR30, UR6, UR10, UR30 ;  /* 0x0000000a061e72a4 */ /* 0x000fe4000f8e021e */
[----:B------:R-:W-:-:S12]  /*1b00*/  UIMAD UR20, UR4, UR12, UR20 ;  /* 0x0000000c041472a4 */ /* 0x000fd8000f8e0214 */
.L_x_20:
[----:B------:R-:W-:Y:S05]  /*1b10*/  BRA.U !UP5, `(.L_x_21) ;  /* 0x000000010d0c7547 */ /* 0x000fea000b800000 */
[----:B------:R-:W-:Y:S01]  /*1b20*/  UCGABAR_WAIT ;  /* 0x0000000000007dc7 */ /* 0x000fe20008000000 */
[----:B------:R-:W-:Y:S01]  /*1b30*/  CCTL.IVALL ;  /* 0x00000000ff00798f */ /* 0x000fe20002000000 */
[----:B------:R-:W-:Y:S05]  /*1b40*/  BRA `(.L_x_22) ;  /* 0x0000000000047947 */ /* 0x000fea0003800000 */
.L_x_21:
[----:B------:R-:W-:Y:S06]  /*1b50*/  BAR.SYNC.DEFER_BLOCKING 0x0 ;  /* 0x0000000000007b1d */ /* 0x000fec0000010000 */
.L_x_22:
[----:B------:R-:W-:Y:S05]  /*1b60*/  BRA.U UP0, `(.L_x_23) ;  /* 0x0000002500007547 */ /* 0x000fea000b800000 */
[----:B------:R-:W1:Y:S01]  /*1b70*/  LDCU UR6, c[0x0][0x38c] ;  /* 0x00007180ff0677ac */ /* 0x000e620008000800 */
[----:B------:R-:W-:Y:S01]  /*1b80*/  PLOP3.LUT P1, PT, PT, PT, UP3, 0x80, 0x8 ;  /* 0x000000000008781c */ /* 0x000fe20003f2f038 */
[----:B------:R-:W-:Y:S01]  /*1b90*/  IMAD.MOV.U32 R12, RZ, RZ, 0x1 ;  /* 0x00000001ff0c7424 */ /* 0x000fe200078e00ff */
[----:B------:R-:W-:Y:S01]  /*1ba0*/  ISETP.NE.AND P2, PT, R0, RZ, P3 ;  /* 0x000000ff0000720c */ /* 0x000fe20001f45270 */
[----:B------:R-:W-:Y:S01]  /*1bb0*/  USHF.L.U32 UR7, UR29, 0x6, URZ ;  /* 0x000000061d077899 */ /* 0x000fe200080006ff */
[----:B------:R-:W-:Y:S01]  /*1bc0*/  PLOP3.LUT P1, PT, P1, PT, PT, 0x8, 0x80 ;  /* 0x000000000080781c */ /* 0x000fe20000f2e170 */
[----:B------:R-:W-:Y:S01]  /*1bd0*/  USHF.L.U32 UR47, UR29, 0x7, URZ ;  /* 0x000000071d2f7899 */ /* 0x000fe200080006ff */
[----:B------:R-:W-:Y:S01]  /*1be0*/  CS2R R10, SRZ ;  /* 0x00000000000a7805 */ /* 0x000fe2000001ff00 */
[----:B------:R-:W-:Y:S01]  /*1bf0*/  UISETP.NE.AND UP1, UPT, UR18, URZ, UPT ;  /* 0x000000ff1200728c */ /* 0x000fe2000bf25270 */
[----:B------:R-:W-:Y:S01]  /*1c00*/  IMAD.MOV.U32 R9, RZ, RZ, RZ ;  /* 0x000000ffff097224 */ /* 0x000fe200078e00ff */
[----:B------:R-:W2:Y:S01]  /*1c10*/  LDCU UR39, c[0x0][0x370] ;  /* 0x00006e00ff2777ac */ /* 0x000ea20008000800 */
[----:B------:R-:W-:Y:S01]  /*1c20*/  IMAD.MOV.U32 R8, RZ, RZ, 0x1 ;  /* 0x00000001ff087424 */ /* 0x000fe200078e00ff */
[----:B------:R-:W3:Y:S01]  /*1c30*/  LDCU.64 UR26, c[0x0][0x348] ;  /* 0x00006900ff1a77ac */ /* 0x000ee20008000a00 */
[----:B-1----:R-:W-:-:S02]  /*1c40*/  UIADD3 UR5, UPT, UPT, UR6, 0x1f, URZ ;  /* 0x0000001f06057890 */ /* 0x002fc4000fffe0ff */
[----:B------:R-:W-:Y:S02]  /*1c50*/  UIADD3 UR48, UPT, UPT, UR6, 0x3e, URZ ;  /* 0x0000003e06307890 */ /* 0x000fe4000fffe0ff */
[----:B------:R-:W-:Y:S01]  /*1c60*/  USHF.R.S32.HI UR4, URZ, 0x1f, UR5 ;  /* 0x0000001fff047899 */ /* 0x000fe20008011405 */
[----:B------:R-:W1:Y:S03]  /*1c70*/  LDCU UR38, c[0x0][0x374] ;  /* 0x00006e80ff2677ac */ /* 0x000e660008000800 */
[----:B------:R-:W-:Y:S02]  /*1c80*/  ULEA.HI UR4, UR4, UR5, URZ, 0x5 ;  /* 0x0000000504047291 */ /* 0x000fe4000f8f28ff */
[----:B------:R-:W-:Y:S02]  /*1c90*/  UIADD3 UR5, UPT, UPT, UR6, -0x1, URZ ;  /* 0xffffffff06057890 */ /* 0x000fe4000fffe0ff */
[----:B------:R-:W-:-:S02]  /*1ca0*/  USHF.R.S32.HI UR41, URZ, 0x5, UR4 ;  /* 0x00000005ff297899 */ /* 0x000fc40008011404 */
[----:B------:R-:W-:Y:S02]  /*1cb0*/  UISETP.GE.U32.AND UP2, UPT, UR5, -0x3f, UPT ;  /* 0xffffffc10500788c */ /* 0x000fe4000bf46070 */
[----:B------:R-:W-:Y:S02]  /*1cc0*/  UISETP.LT.U32.AND UP0, UPT, UR41, 0x21, UPT ;  /* 0x000000212900788c */ /* 0x000fe4000bf01070 */
[----:B------:R-:W-:Y:S02]  /*1cd0*/  ULOP3.LUT UR5, UR7, 0x40, URZ, 0xc0, !UPT ;  /* 0x0000004007057892 */ /* 0x000fe4000f8ec0ff */
[----:B------:R-:W-:Y:S02]  /*1ce0*/  USEL UR40, UR41, 0x21, UP0 ;  /* 0x0000002129287887 */ /* 0x000fe40008000000 */
[----:B------:R-:W-:Y:S02]  /*1cf0*/  ULEA.HI UR43, UR24, UR5, URZ, 0x1b ;  /* 0x00000005182b7291 */ /* 0x000fe4000f8fd8ff */
[----:B------:R-:W-:-:S02]  /*1d00*/  UIADD3 UR4, UPT, UPT, UR40, -0x1, URZ ;  /* 0xffffffff28047890 */ /* 0x000fc4000fffe0ff */
[----:B------:R-:W-:Y:S02]  /*1d10*/  @UP2 UIADD3 UR4, UPT, UPT, UR40, URZ, URZ ;  /* 0x000000ff28042290 */ /* 0x000fe4000fffe0ff */
[----:B------:R-:W-:Y:S02]  /*1d20*/  ULOP3.LUT UR47, UR47, 0x80, URZ, 0xc0, !UPT ;  /* 0x000000802f2f7892 */ /* 0x000fe4000f8ec0ff */
[----:B------:R-:W-:Y:S02]  /*1d30*/  USEL UR25, UR52, 0x2, UP1 ;  /* 0x0000000234197887 */ /* 0x000fe40008800000 */
[----:B------:R-:W-:Y:S02]  /*1d40*/  UIADD3 UR44, UPT, UPT, UR41, -UR40, URZ ;  /* 0x80000028292c7290 */ /* 0x000fe4000fffe0ff */
[----:B------:R-:W-:Y:S02]  /*1d50*/  UIADD3 UR28, UPT, UPT, UR4, 0x1, URZ ;  /* 0x00000001041c7890 */ /* 0x000fe4000fffe0ff */
[----:B------:R-:W-:Y:S01]  /*1d60*/  UIADD3 UR42, UPT, UPT, -UR4, URZ, URZ ;  /* 0x000000ff042a7290 */ /* 0x000fe2000fffe1ff */
[----:B-123--:R-:W-:-:S11]  /*1d70*/  UMOV UR5, URZ ;  /* 0x000000ff00057c82 */ /* 0x00efd60008000000 */
.L_x_43:
[----:B------:R-:W-:Y:S01]  /*1d80*/  UISETP.NE.AND UP0, UPT, UR46, URZ, UPT ;  /* 0x000000ff2e00728c */ /* 0x000fe2000bf05270 */
[----:B------:R-:W1:Y:S08]  /*1d90*/  S2UR UR46, SR_CgaCtaId ;  /* 0x00000000002e79c3 */ /* 0x000e700000008800 */
[----:B------:R-:W-:Y:S05]  /*1da0*/  BRA.U UP0, `(.L_x_24) ;  /* 0x0000000100347547 */ /* 0x000fea000b800000 */
[----:B------:R-:W2:Y:S01]  /*1db0*/  S2R R0, SR_CgaCtaId ;  /* 0x0000000000007919 */ /* 0x000ea20000008800 */
[----:B------:R-:W-:-:S04]  /*1dc0*/  MOV R2, 0x400 ;  /* 0x0000040000027802 */ /* 0x000fc80000000f00 */
[----:B--2---:R-:W-:Y:S02]  /*1dd0*/  LEA R0, R0, R2, 0x18 ;  /* 0x0000000200007211 */ /* 0x004fe400078ec0ff */
[----:B------:R-:W-:-:S03]  /*1de0*/  SHF.L.U32 R2, R8, 0x1f, RZ ;  /* 0x0000001f08027819 */ /* 0x000fc600000006ff */
[----:B------:R-:W-:-:S04]  /*1df0*/  IMAD R0, R9, 0x8, R0 ;  /* 0x0000000809007824 */ /* 0x000fc800078e0200 */
[----:B------:R-:W2:Y:S02]  /*1e00*/  SYNCS.PHASECHK.TRANS64.TRYWAIT P0, [R0+URZ+0x2d0], R2 ;  /* 0x0002d002000075a7 */ /* 0x000ea400080011ff */
[----:B--2---:R-:W-:Y:S05]  /*1e10*/  @!P0 BRA `(.L_x_25) ;  /* 0x00000094000c8947 */ /* 0x004fea0003800000 */
.L_x_173:
[----:B------:R-:W-:Y:S01]  /*1e20*/  VIADD R9, R9, 0x1 ;  /* 0x0000000109097836 */ /* 0x000fe20000000000 */
[----:B------:R2:W-:Y:S04]  /*1e30*/  SYNCS.ARRIVE.TRANS64.A1T0 RZ, [R0+URZ+0x2c0], RZ ;  /* 0x0002c0ff00ff79a7 */ /* 0x0005e800081000ff */
[----:B------:R-:W-:-:S04]  /*1e40*/  ISETP.NE.AND P0, PT, R9, 0x2, PT ;  /* 0x000000020900780c */ /* 0x000fc80003f05270 */
[----:B------:R-:W-:Y:S02]  /*1e50*/  SEL R9, R9, RZ, P0 ;  /* 0x000000ff09097207 */ /* 0x000fe40000000000 */
[----:B--2---:R-:W-:-:S04]  /*1e60*/  SEL R0, RZ, 0x1, P0 ;  /* 0x00000001ff007807 */ /* 0x004fc80000000000 */
[----:B------:R-:W-:-:S07]  /*1e70*/  LOP3.LUT R8, R8, R0, RZ, 0x3c, !PT ;  /* 0x0000000008087212 */ /* 0x000fce00078e3cff */
.L_x_24:
[----:B------:R-:W-:Y:S01]  /*1e80*/  UMOV UR6, 0x400 ;  /* 0x0000040000067882 */ /* 0x000fe20000000000 */
[----:B------:R-:W-:Y:S01]  /*1e90*/  SHF.L.U32 R0, R12, 0x1f, RZ ;  /* 0x0000001f0c007819 */ /* 0x000fe200000006ff */
[----:B-1----:R-:W-:Y:S02]  /*1ea0*/  ULEA UR6, UR46, UR6, 0x18 ;  /* 0x000000062e067291 */ /* 0x002fe4000f8ec0ff */
[----:B------:R-:W-:Y:S02]  /*1eb0*/  UISETP.GE.U32.AND UP0, UPT, UR48, 0x3f, UPT ;  /* 0x0000003f3000788c */ /* 0x000fe4000bf06070 */
[----:B------:R-:W-:Y:S02]  /*1ec0*/  ULEA UR4, UR5, UR6, 0x3 ;  /* 0x0000000605047291 */ /* 0x000fe4000f8e18ff */
[----:B------:R-:W-:Y:S01]  /*1ed0*/  ULEA UR11, UR30, UR47, 0x8 ;  /* 0x0000002f1e0b7291 */ /* 0x000fe2000f8e40ff */
[----:B------:R-:W-:-:S06]  /*1ee0*/  UMOV UR7, URZ ;  /* 0x000000ff00077c82 */ /* 0x000fcc0008000000 */
[----:B------:R1:W2:Y:S01]  /*1ef0*/  SYNCS.PHASECHK.TRANS64.TRYWAIT P0, [UR4+0x108], R0 ;  /* 0x00010800ff0075a7 */ /* 0x0002a20008001104 */
[----:B------:R-:W-:-:S04]  /*1f00*/  ULEA.HI UR4, UR20, UR20, URZ, 0x1 ;  /* 0x0000001414047291 */ /* 0x000fc8000f8f08ff */
[----:B------:R-:W-:-:S04]  /*1f10*/  USHF.L.U32 UR4, UR4, 0x6, URZ ;  /* 0x0000000604047899 */ /* 0x000fc800080006ff */
[----:B------:R-:W-:-:S04]  /*1f20*/  ULOP3.LUT UR35, UR4, 0xffffff80, URZ, 0xc0, !UPT ;  /* 0xffffff8004237892 */ /* 0x000fc8000f8ec0ff */
[----:B------:R-:W-:Y:S01]  /*1f30*/  UIADD3 UR35, UPT, UPT, UR43, UR35, URZ ;  /* 0x000000232b237290 */ /* 0x000fe2000fffe0ff */
[----:B------:R-:W-:Y:S11]  /*1f40*/  BRA.U !UP0, `(.L_x_26) ;  /* 0x0000000108c47547 */ /* 0x000ff6000b800000 */
[----:B------:R-:W-:Y:S01]  /*1f50*/  UMOV UR13, UR42 ;  /* 0x0000002a000d7c82 */ /* 0x000fe20008000000 */
[----:B------:R-:W-:Y:S01]  /*1f60*/  UMOV UR4, UR5 ;  /* 0x0000000500047c82 */ /* 0x000fe20008000000 */
[----:B------:R-:W-:-:S05]  /*1f70*/  UMOV UR34, URZ ;  /* 0x000000ff00227c82 */ /* 0x000fca0008000000 */
.L_x_32:
[----:B------:R-:W-:Y:S01]  /*1f80*/  ULEA UR33, UR4, UR6, 0x3 ;  /* 0x0000000604217291 */ /* 0x000fe2000f8e18ff */
[----:B--2---:R-:W-:Y:S01]  /*1f90*/  @P3 MOV R2, 0x3000 ;  /* 0x0000300000023802 */ /* 0x004fe20000000f00 */
[----:B--234-:R-:W-:Y:S10]  /*1fa0*/  @P0 BRA `(.L_x_27) ;  /* 0x00000000000c0947 */ /* 0x01cff40003800000 */
[----:B------:R-:W-:-:S04]  /*1fb0*/  SHF.L.U32 R3, R12, 0x1f, RZ ;  /* 0x0000001f0c037819 */ /* 0x000fc800000006ff */
[----:B------:R-:W2:Y:S02]  /*1fc0*/  SYNCS.PHASECHK.TRANS64.TRYWAIT P0, [UR33+0x108], R3 ;  /* 0x00010803ff0075a7 */ /* 0x000ea40008001121 */
[----:B--2---:R-:W-:Y:S05]  /*1fd0*/  @!P0 BRA `(.L_x_28) ;  /* 0x0000009000b08947 */ /* 0x004fea0003800000 */
.L_x_27:
[----:B------:R2:W-:Y:S01]  /*1fe0*/  @P3 SYNCS.ARRIVE.TRANS64 RZ, [UR33], R2 ;  /* 0x00000002ffff39a7 */ /* 0x0005e20008000021 */
[----:B------:R-:W-:Y:S02]  /*1ff0*/  ULOP3.LUT UR5, UR25, 0x2, URZ, 0xfc, !UPT ;  /* 0x0000000219057892 */ /* 0x000fe4000f8efcff */
[----:B------:R-:W-:Y:S02]  /*2000*/  UIADD3 UR13, UPT, UPT, UR13, 0x1, URZ ;  /* 0x000000010d0d7890 */ /* 0x000fe4000fffe0ff */
[----:B------:R-:W-:Y:S02]  /*2010*/  UISETP.NE.AND UP0, UPT, UR5, 0x2, UPT ;  /* 0x000000020500788c */ /* 0x000fe4000bf05270 */
[----:B------:R-:W-:-:S07]  /*2020*/  UISETP.NE.AND UP2, UPT, UR13, 0x1, UPT ;  /* 0x000000010d00788c */ /* 0x000fce000bf45270 */
[----:B------:R-:W-:Y:S05]  /*2030*/  BRA.U UP0, `(.L_x_29) ;  /* 0x0000000100047547 */ /* 0x000fea000b800000 */
[----:B------:R-:W-:Y:S05]  /*2040*/  BPT.TRAP 0x1 ;  /* 0x000000040000795c */ /* 0x000fea0000300000 */
.L_x_29:
[----:B------:R-:W-:Y:S04]  /*2050*/  BSSY.RECONVERGENT B0, `(.L_x_30) ;  /* 0x0000003000007945 */ /* 0x000fe80003800200 */
[----:B------:R-:W-:Y:S05]  /*2060*/  @!P2 BRA `(.L_x_31) ;  /* 0x000000000004a947 */ /* 0x000fea0003800000 */
[----:B------:R-:W-:Y:S05]  /*2070*/  BPT.TRAP 0x1 ;  /* 0x000000040000795c */ /* 0x000fea0000300000 */
.L_x_31:
[----:B------:R-:W-:Y:S05]  /*2080*/  BSYNC.RECONVERGENT B0 ;  /* 0x0000000000007941 */ /* 0x000fea0003800200 */
.L_x_30:
[----:B------:R-:W-:Y:S02]  /*2090*/  UIADD3 UR5, UPT, UPT, UR4, 0x1, URZ ;  /* 0x0000000104057890 */ /* 0x000fe4000fffe0ff */
[----:B------:R-:W-:Y:S02]  /*20a0*/  ULEA UR32, UR4, UR24, 0xb ;  /* 0x0000001804207291 */ /* 0x000fe4000f8e58ff */
[----:B------:R-:W-:Y:S02]  /*20b0*/  UISETP.NE.AND UP0, UPT, UR5, 0x21, UPT ;  /* 0x000000210500788c */ /* 0x000fe4000bf05270 */
[----:B------:R-:W-:Y:S02]  /*20c0*/  UIADD3 UR16, UP1, UPT, UR26, 0x80, URZ ;  /* 0x000000801a107890 */ /* 0x000fe4000ff3e0ff */
[----:B------:R-:W-:Y:S02]  /*20d0*/  USEL UR8, URZ, 0x1, UP0 ;  /* 0x00000001ff087887 */ /* 0x000fe40008000000 */
[----:B------:R-:W-:-:S02]  /*20e0*/  USEL UR5, UR5, URZ, UP0 ;  /* 0x000000ff05057287 */ /* 0x000fc40008000000 */
[----:B------:R-:W-:Y:S02]  /*20f0*/  UIADD3 UR14, UP0, UPT, UR26, 0x180, URZ ;  /* 0x000001801a0e7890 */ /* 0x000fe4000ff1e0ff */
[----:B------:R-:W-:Y:S01]  /*2100*/  LOP3.LUT R12, R12, UR8, RZ, 0x3c, !PT ;  /* 0x000000080c0c7c12 */ /* 0x000fe2000f8e3cff */
[----:B------:R-:W-:Y:S02]  /*2110*/  ULEA UR8, UR4, UR6, 0xc ;  /* 0x0000000604087291 */ /* 0x000fe4000f8e60ff */
[----:B------:R-:W-:Y:S01]  /*2120*/  ULEA UR7, UR5, UR6, 0x3 ;  /* 0x0000000605077291 */ /* 0x000fe2000f8e18ff */
[----:B-1----:R-:W-:Y:S01]  /*2130*/  SHF.L.U32 R0, R12, 0x1f, RZ ;  /* 0x0000001f0c007819 */ /* 0x002fe200000006ff */
[----:B------:R-:W-:Y:S02]  /*2140*/  ULOP3.LUT UR33, UR33, 0xfefffff8, URZ, 0xc0, !UPT ;  /* 0xfefffff821217892 */ /* 0x000fe4000f8ec0ff */
[----:B------:R-:W-:Y:S02]  /*2150*/  UIADD3.X UR17, UPT, UPT, URZ, UR27, URZ, UP1, !UPT ;  /* 0x0000001bff117290 */ /* 0x000fe40008ffe4ff */
[----:B------:R-:W-:-:S02]  /*2160*/  UIADD3 UR32, UPT, UPT, UR6, 0x6500, UR32 ;  /* 0x0000650006207890 */ /* 0x000fc4000fffe020 */
[----:B------:R-:W-:Y:S01]  /*2170*/  UPRMT UR4, URZ, 0x5410, UR21 ;  /* 0x00005410ff047896 */ /* 0x000fe20008000015 */
[----:B------:R3:W4:Y:S01]  /*2180*/  SYNCS.PHASECHK.TRANS64.TRYWAIT P0, [UR7+0x108], R0 ;  /* 0x00010800ff0075a7 */ /* 0x0007220008001107 */
[----:B------:R-:W-:Y:S02]  /*2190*/  UIADD3 UR8, UPT, UPT, UR8, 0x16d00, URZ ;  /* 0x00016d0008087890 */ /* 0x000fe4000fffe0ff */
[----:B------:R-:W-:Y:S01]  /*21a0*/  UIADD3.X UR15, UPT, UPT, URZ, UR27, URZ, UP0, !UPT ;  /* 0x0000001bff0f7290 */ /* 0x000fe200087fe4ff */
[----:B------:R-:W-:Y:S01]  /*21b0*/  UMOV UR18, 0x0 ;  /* 0x0000000000127882 */ /* 0x000fe20000000000 */
[----:B------:R-:W-:Y:S01]  /*21c0*/  UMOV UR19, 0x10000000 ;  /* 0x1000000000137882 */ /* 0x000fe20000000000 */
[----:B------:R-:W-:Y:S01]  /*21d0*/  UMOV UR10, UR34 ;  /* 0x00000022000a7c82 */ /* 0x000fe20008000000 */
[----:B------:R-:W-:Y:S01]  /*21e0*/  UMOV UR12, UR36 ;  /* 0x00000024000c7c82 */ /* 0x000fe20008000000 */
[----:B------:R-:W-:Y:S01]  /*21f0*/  UMOV UR9, UR33 ;  /* 0x0000002100097c82 */ /* 0x000fe20008000000 */
[----:B------:R1:W-:Y:S01]  /*2200*/  UTMALDG.3D.MULTICAST.2CTA [UR32], [UR16], UR4, desc[UR18] ;  /* 0x00001220100073b4 */ /* 0x0003e20008211804 */
[----:B------:R-:W-:-:S02]  /*2210*/  UMOV UR7, UR28 ;  /* 0x0000001c00077c82 */ /* 0x000fc40008000000 */
[----:B------:R3:W-:Y:S01]  /*2220*/  UTMALDG.3D.2CTA [UR8], [UR14], desc[UR18] ;  /* 0x000012080e0075b4 */ /* 0x0007e20008211000 */
[----:B-1----:R-:W-:Y:S01]  /*2230*/  UIADD3 UR34, UPT, UPT, UR34, 0x20, URZ ;  /* 0x0000002022227890 */ /* 0x002fe2000fffe0ff */
[----:B------:R-:W-:Y:S01]  /*2240*/  UMOV UR4, UR5 ;  /* 0x0000000500047c82 */ /* 0x000fe20008000000 */
[----:B------:R-:W-:Y:S10]  /*2250*/  BRA.U UP2, `(.L_x_32) ;  /* 0xfffffffd02487547 */ /* 0x000ff4000b83ffff */
.L_x_26:
[----:B------:R-:W-:Y:S01]  /*2260*/  ULEA UR4, UR5, UR6, 0x3 ;  /* 0x0000000605047291 */ /* 0x000fe2000f8e18ff */
[----:B-1-3--:R-:W-:Y:S01]  /*2270*/  SHF.L.U32 R0, R12, 0x1f, RZ ;  /* 0x0000001f0c007819 */ /* 0x00afe200000006ff */
[----:B------:R-:W-:Y:S01]  /*2280*/  @!P1 SYNCS.ARRIVE.TRANS64.A1T0 RZ, [UR6+0x258], RZ ;  /* 0x000258ffffff99a7 */ /* 0x000fe20008100006 */
[----:B------:R-:W-:-:S06]  /*2290*/  UISETP.GT.AND UP0, UPT, UR41, UR40, UPT ;  /* 0x000000282900728c */ /* 0x000fcc000bf04270 */
[----:B--2-4-:R1:W2:Y:S03]  /*22a0*/  SYNCS.PHASECHK.TRANS64.TRYWAIT P0, [UR4+0x108], R0 ;  /* 0x00010800ff0075a7 */ /* 0x0142a60008001104 */
[----:B------:R-:W-:Y:S05]  /*22b0*/  BRA.U !UP0, `(.L_x_33) ;  /* 0x0000000108c47547 */ /* 0x000fea000b800000 */
[----:B------:R-:W-:Y:S01]  /*22c0*/  UIADD3 UR13, UPT, UPT, UR44, UR7, URZ ;  /* 0x000000072c0d7290 */ /* 0x000fe2000fffe0ff */
[----:B------:R-:W-:-:S11]  /*22d0*/  UMOV UR4, UR5 ;  /* 0x0000000500047c82 */ /* 0x000fd60008000000 */
.L_x_39:
[----:B------:R-:W-:Y:S01]  /*22e0*/  ULEA UR17, UR4, UR6, 0x3 ;  /* 0x0000000604117291 */ /* 0x000fe2000f8e18ff */
[----:B--2---:R-:W-:Y:S01]  /*22f0*/  @P3 MOV R2, 0x3000 ;  /* 0x0000300000023802 */ /* 0x004fe20000000f00 */
[----:B--2-4-:R-:W-:Y:S10]  /*2300*/  @P0 BRA `(.L_x_34) ;  /* 0x00000000000c0947 */ /* 0x014ff40003800000 */
[----:B------:R-:W-:-:S04]  /*2310*/  SHF.L.U32 R3, R12, 0x1f, RZ ;  /* 0x0000001f0c037819 */ /* 0x000fc800000006ff */
[----:B------:R-:W2:Y:S02]  /*2320*/  SYNCS.PHASECHK.TRANS64.TRYWAIT P0, [UR17+0x108], R3 ;  /* 0x00010803ff0075a7 */ /* 0x000ea40008001111 */
[----:B--2---:R-:W-:Y:S05]  /*2330*/  @!P0 BRA `(.L_x_35) ;  /* 0x0000008c00f08947 */ /* 0x004fea0003800000 */
.L_x_34:
[----:B------:R2:W-:Y:S01]  /*2340*/  @P3 SYNCS.ARRIVE.TRANS64 RZ, [UR17], R2 ;  /* 0x00000002ffff39a7 */ /* 0x0005e20008000011 */
[----:B------:R-:W-:-:S04]  /*2350*/  ULOP3.LUT UR5, UR25, 0x2, URZ, 0xfc, !UPT ;  /* 0x0000000219057892 */ /* 0x000fc8000f8efcff */
[----:B------:R-:W-:-:S09]  /*2360*/  UISETP.NE.AND UP0, UPT, UR5, 0x2, UPT ;  /* 0x000000020500788c */ /* 0x000fd2000bf05270 */
[----:B------:R-:W-:Y:S05]  /*2370*/  BRA.U UP0, `(.L_x_36) ;  /* 0x0000000100047547 */ /* 0x000fea000b800000 */
[----:B------:R-:W-:Y:S05]  /*2380*/  BPT.TRAP 0x1 ;  /* 0x000000040000795c */ /* 0x000fea0000300000 */
.L_x_36:
[----:B------:R-:W-:Y:S04]  /*2390*/  BSSY.RECONVERGENT B0, `(.L_x_37) ;  /* 0x0000003000007945 */ /* 0x000fe80003800200 */
[----:B------:R-:W-:Y:S05]  /*23a0*/  @!P2 BRA `(.L_x_38) ;  /* 0x000000000004a947 */ /* 0x000fea0003800000 */
[----:B------:R-:W-:Y:S05]  /*23b0*/  BPT.TRAP 0x1 ;  /* 0x000000040000795c */ /* 0x000fea0000300000 */
.L_x_38:
[----:B------:R-:W-:Y:S05]  /*23c0*/  BSYNC.RECONVERGENT B0 ;  /* 0x0000000000007941 */ /* 0x000fea0003800200 */
.L_x_37:
[----:B------:R-:W-:Y:S02]  /*23d0*/  UIADD3 UR5, UPT, UPT, UR4, 0x1, URZ ;  /* 0x0000000104057890 */ /* 0x000fe4000fffe0ff */
[----:B------:R-:W-:Y:S02]  /*23e0*/  ULEA UR16, UR4, UR24, 0xb ;  /* 0x0000001804107291 */ /* 0x000fe4000f8e58ff */
[----:B------:R-:W-:Y:S02]  /*23f0*/  UISETP.NE.AND UP0, UPT, UR5, 0x21, UPT ;  /* 0x000000210500788c */ /* 0x000fe4000bf05270 */
[----:B------:R-:W-:Y:S02]  /*2400*/  UIADD3 UR22, UP1, UPT, UR26, 0x80, URZ ;  /* 0x000000801a167890 */ /* 0x000fe4000ff3e0ff */
[----:B------:R-:W-:Y:S02]  /*2410*/  USEL UR9, URZ, 0x1, UP0 ;  /* 0x00000001ff097887 */ /* 0x000fe40008000000 */
[----:B------:R-:W-:-:S02]  /*2420*/  USEL UR5, UR5, URZ, UP0 ;  /* 0x000000ff05057287 */ /* 0x000fc40008000000 */
[----:B------:R-:W-:Y:S02]  /*2430*/  UIADD3 UR14, UP0, UPT, UR26, 0x180, URZ ;  /* 0x000001801a0e7890 */ /* 0x000fe4000ff1e0ff */
[----:B------:R-:W-:Y:S01]  /*2440*/  ULEA UR8, UR5, UR6, 0x3 ;  /* 0x0000000605087291 */ /* 0x000fe2000f8e18ff */
[----:B------:R-:W-:Y:S01]  /*2450*/  LOP3.LUT R12, R12, UR9, RZ, 0x3c, !PT ;  /* 0x000000090c0c7c12 */ /* 0x000fe2000f8e3cff */
[----:B------:R-:W-:Y:S02]  /*2460*/  USHF.L.U32 UR18, UR7, 0x5, URZ ;  /* 0x0000000507127899 */ /* 0x000fe400080006ff */
[----:B------:R-:W-:Y:S01]  /*2470*/  ULOP3.LUT UR17, UR17, 0xfefffff8, URZ, 0xc0, !UPT ;  /* 0xfefffff811117892 */ /* 0x000fe2000f8ec0ff */
[----:B-1----:R-:W-:Y:S01]  /*2480*/  SHF.L.U32 R0, R12, 0x1f, RZ ;  /* 0x0000001f0c007819 */ /* 0x002fe200000006ff */
[----:B------:R-:W-:Y:S02]  /*2490*/  UIADD3 UR16, UPT, UPT, UR6, 0x6500, UR16 ;  /* 0x0000650006107890 */ /* 0x000fe4000fffe010 */
[----:B------:R-:W-:Y:S01]  /*24a0*/  UIADD3.X UR23, UPT, UPT, URZ, UR27, URZ, UP1, !UPT ;  /* 0x0000001bff177290 */ /* 0x000fe20008ffe4ff */
[----:B------:R3:W4:Y:S01]  /*24b0*/  SYNCS.PHASECHK.TRANS64.TRYWAIT P0, [UR8+0x108], R0 ;  /* 0x00010800ff0075a7 */ /* 0x0007220008001108 */
[----:B------:R-:W-:-:S02]  /*24c0*/  ULEA UR8, UR4, UR6, 0xc ;  /* 0x0000000604087291 */ /* 0x000fc4000f8e60ff */
[----:B------:R-:W-:Y:S02]  /*24d0*/  UPRMT UR4, URZ, 0x5410, UR21 ;  /* 0x00005410ff047896 */ /* 0x000fe40008000015 */
[----:B------:R-:W-:Y:S02]  /*24e0*/  UIADD3 UR8, UPT, UPT, UR8, 0x16d00, URZ ;  /* 0x00016d0008087890 */ /* 0x000fe4000fffe0ff */
[----:B------:R-:W-:Y:S01]  /*24f0*/  UIADD3.X UR15, UPT, UPT, URZ, UR27, URZ, UP0, !UPT ;  /* 0x0000001bff0f7290 */ /* 0x000fe200087fe4ff */
[----:B------:R-:W-:Y:S01]  /*2500*/  UMOV UR30, 0x0 ;  /* 0x00000000001e7882 */ /* 0x000fe20000000000 */
[----:B------:R-:W-:Y:S01]  /*2510*/  UMOV UR31, 0x10000000 ;  /* 0x10000000001f7882 */ /* 0x000fe20000000000 */
[----:B------:R-:W-:Y:S01]  /*2520*/  UMOV UR19, UR35 ;  /* 0x0000002300137c82 */ /* 0x000fe20008000000 */
[----:B------:R-:W-:Y:S01]  /*2530*/  UMOV UR20, UR36 ;  /* 0x0000002400147c82 */ /* 0x000fe20008000000 */
[----:B------:R-:W-:Y:S01]  /*2540*/  UMOV UR12, UR36 ;  /* 0x00000024000c7c82 */ /* 0x000fe20008000000 */
[----:B------:R-:W-:Y:S01]  /*2550*/  UMOV UR9, UR17 ;  /* 0x0000001100097c82 */ /* 0x000fe20008000000 */
[----:B------:R-:W-:Y:S01]  /*2560*/  UMOV UR10, UR18 ;  /* 0x00000012000a7c82 */ /* 0x000fe20008000000 */
[----:B------:R1:W-:Y:S01]  /*2570*/  UTMALDG.3D.MULTICAST.2CTA [UR16], [UR22], UR4, desc[UR30] ;  /* 0x00001e10160073b4 */ /* 0x0003e20008211804 */
[----:B------:R-:W-:-:S04]  /*2580*/  UIADD3 UR7, UPT, UPT, UR7, 0x1, URZ ;  /* 0x0000000107077890 */ /* 0x000fc8000fffe0ff */
[----:B------:R-:W-:Y:S01]  /*2590*/  UISETP.NE.AND UP0, UPT, UR7, UR13, UPT ;  /* 0x0000000d0700728c */ /* 0x000fe2000bf05270 */
[----:B------:R3:W-:Y:S01]  /*25a0*/  UTMALDG.3D.2CTA [UR8], [UR14], desc[UR30] ;  /* 0x00001e080e0075b4 */ /* 0x0007e20008211000 */
[----:B-1----:R-:W-:-:S07]  /*25b0*/  UMOV UR4, UR5 ;  /* 0x0000000500047c82 */ /* 0x002fce0008000000 */
[----:B---3--:R-:W-:Y:S05]  /*25c0*/  BRA.U UP0, `(.L_x_39) ;  /* 0xfffffffd00447547 */ /* 0x008fea000b83ffff */
.L_x_33:
[C---:B------:R-:W-:Y:S01]  /*25d0*/  LEA R3, R11.reuse, UR6, 0x3 ;  /* 0x000000060b037c11 */ /* 0x040fe2000f8e18ff */
[----:B------:R-:W-:Y:S01]  /*25e0*/  NOP ;  /* 0x0000000000007918 */ /* 0x000fe20000000000 */
[----:B-1----:R-:W-:Y:S02]  /*25f0*/  SHF.L.U32 R0, R10, 0x1f, RZ ;  /* 0x0000001f0a007819 */ /* 0x002fe400000006ff */
[----:B------:R-:W-:Y:S02]  /*2600*/  LEA R4, R11, UR6, 0x4 ;  /* 0x000000060b047c11 */ /* 0x000fe4000f8e20ff */
[----:B--2-4-:R-:W1:Y:S02]  /*2610*/  SYNCS.PHASECHK.TRANS64.TRYWAIT P0, [R3+URZ+0x260], R0 ;  /* 0x00026000030075a7 */ /* 0x014e6400080011ff */
[----:B-1----:R-:W-:Y:S05]  /*2620*/  @!P0 BRA `(.L_x_40) ;  /* 0x0000008c004c8947 */ /* 0x002fea0003800000 */
.L_x_176:
[----:B------:R-:W2:Y:S01]  /*2630*/  LDS.128 R4, [R4+0x2f0] ;  /* 0x0002f00004047984 */ /* 0x000ea20000000c00 */
[----:B------:R-:W-:Y:S01]  /*2640*/  UISETP.GE.AND UP0, UPT, UR45, 0x1, UPT ;  /* 0x000000012d00788c */ /* 0x000fe2000bf06270 */
[----:B------:R-:W-:Y:S01]  /*2650*/  @!PT LDS RZ, [RZ] ;  /* 0x00000000fffff984 */ /* 0x000fe20000000800 */
[----:B------:R-:W-:Y:S01]  /*2660*/  @!PT LDS RZ, [RZ] ;  /* 0x00000000fffff984 */ /* 0x000fe20000000800 */
[----:B------:R-:W-:Y:S01]  /*2670*/  @!PT LDS RZ, [RZ] ;  /* 0x00000000fffff984 */ /* 0x000fe20000000800 */
[----:B------:R-:W-:Y:S01]  /*2680*/  @!PT LDS RZ, [RZ] ;  /* 0x00000000fffff984 */ /* 0x000fe20000000800 */
[----:B------:R3:W-:Y:S06]  /*2690*/  MEMBAR.ALL.CTA ;  /* 0x0000000000007992 */ /* 0x0007ec0000008000 */
[----:B---3--:R-:W3:Y:S01]  /*26a0*/  FENCE.VIEW.ASYNC.S ;  /* 0x00000000000073c6 */ /* 0x008ee20000000000 */
[----:B--2---:R-:W-:-:S13]  /*26b0*/  LOP3.LUT P0, RZ, R6, 0x1, RZ, 0xc0, !PT ;  /* 0x0000000106ff7812 */ /* 0x004fda000780c0ff */
[----:B---3--:R-:W-:Y:S01]  /*26c0*/  VOTEU.ANY UP1, P0 ;  /* 0x0000000000ff7886 */ /* 0x008fe20000020100 */
[----:B------:R-:W-:-:S13]  /*26d0*/  PLOP3.LUT P0, PT, PT, PT, UP1, 0x80, 0x8 ;  /* 0x000000000008781c */ /* 0x000fda0003f0f018 */
[----:B-1----:R-:W-:Y:S02]  /*26e0*/  @P0 LOP3.LUT R0, R5, 0xffff, RZ, 0xc0, !PT ;  /* 0x0000ffff05000812 */ /* 0x002fe400078ec0ff */
[----:B------:R-:W-:Y:S02]  /*26f0*/  @P0 MOV R2, R4 ;  /* 0x0000000400020202 */ /* 0x000fe40000000f00 */
[----:B------:R-:W-:Y:S01]  /*2700*/  @P0 R2UR UR7, R0 ;  /* 0x00000000000702ca */ /* 0x000fe200000e0000 */
[----:B------:R-:W-:Y:S01]  /*2710*/  VIADD R0, R3, 0x270 ;  /* 0x0000027003007836 */ /* 0x000fe20000000000 */
[----:B------:R-:W-:Y:S02]  /*2720*/  @P0 SHF.R.U32.HI R4, RZ, 0x10, R5 ;  /* 0x00000010ff040819 */ /* 0x000fe40000011605 */
[----:B------:R-:W-:Y:S02]  /*2730*/  @P0 R2UR UR8, R2 ;  /* 0x00000000020802ca */ /* 0x000fe400000e0000 */
[----:B------:R-:W-:-:S02]  /*2740*/  PRMT R0, RZ, 0x654, R0 ;  /* 0x00000654ff007816 */ /* 0x000fc40000000000 */
[----:B------:R-:W-:Y:S02]  /*2750*/  @P0 R2UR UR4, R4 ;  /* 0x00000000040402ca */ /* 0x000fe400000e0000 */
[----:B------:R1:W-:Y:S03]  /*2760*/  SYNCS.ARRIVE.TRANS64.RED.A1T0 RZ, [R0+URZ], RZ ;  /* 0x000000ff00ff79a7 */ /* 0x0003e600081004ff */
[----:B------:R-:W-:-:S04]  /*2770*/  @UP1 UMOV UR29, UR7 ;  /* 0x00000007001d1c82 */ /* 0x000fc80008000000 */
[----:B------:R-:W-:-:S04]  /*2780*/  @UP1 UMOV UR37, UR8 ;  /* 0x0000000800251c82 */ /* 0x000fc80008000000 */
[----:B------:R-:W-:Y:S01]  /*2790*/  @UP1 UMOV UR36, UR4 ;  /* 0x0000000400241c82 */ /* 0x000fe20008000000 */
[----:B------:R-:W-:Y:S05]  /*27a0*/  BRA.U !UP0, `(.L_x_41) ;  /* 0x0000000108d47547 */ /* 0x000fea000b800000 */
[----:B------:R-:W2:Y:S01]  /*27b0*/  LDCU.128 UR12, c[0x0][0xb10] ;  /* 0x00016200ff0c77ac */ /* 0x000ea20008000c00 */
[----:B------:R-:W3:Y:S01]  /*27c0*/  LDCU UR30, c[0x0][0xb20] ;  /* 0x00016400ff1e77ac */ /* 0x000ee20008000800 */
[----:B------:R-:W4:Y:S01]  /*27d0*/  LDCU UR20, c[0x0][0xb0c] ;  /* 0x00016180ff1477ac */ /* 0x000f220008000800 */
[----:B------:R-:W1:Y:S01]  /*27e0*/  LDCU.64 UR10, c[0x0][0xb28] ;  /* 0x00016500ff0a77ac */ /* 0x000e620008000a00 */
[----:B------:R-:W-:Y:S02]  /*27f0*/  UISETP.NE.AND UP3, UPT, UR45, 0x1, UPT ;  /* 0x000000012d00788c */ /* 0x000fe4000bf65270 */
[----:B--2---:R-:W-:Y:S02]  /*2800*/  UIMAD.WIDE.U32 UR16, UR38, UR15, URZ ;  /* 0x0000000f261072a5 */ /* 0x004fe4000f8e00ff */
[----:B------:R-:W-:Y:S02]  /*2810*/  UIMAD.WIDE.U32 UR8, UR39, UR12, URZ ;  /* 0x0000000c270872a5 */ /* 0x000fe4000f8e00ff */
[----:B------:R-:W-:-:S02]  /*2820*/  UISETP.NE.AND UP0, UPT, UR14, 0x1, UPT ;  /* 0x000000010e00788c */ /* 0x000fc4000bf05270 */
[----:B------:R-:W-:Y:S01]  /*2830*/  UIMAD.WIDE.U32 UR22, UR29, UR15, URZ ;  /* 0x0000000f1d1672a5 */ /* 0x000fe2000f8e00ff */
[----:B------:R-:W-:Y:S02]  /*2840*/  UMOV UR16, UR17 ;  /* 0x0000001100107c82 */ /* 0x000fe40008000000 */
[----:B------:R-:W-:Y:S01]  /*2850*/  UMOV UR8, UR9 ;  /* 0x0000000900087c82 */ /* 0x000fe20008000000 */
[----:B---3--:R-:W-:Y:S02]  /*2860*/  USHF.R.U32.HI UR16, URZ, UR30, UR16 ;  /* 0x0000001eff107299 */ /* 0x008fe40008011610 */
[----:B----4-:R-:W-:Y:S02]  /*2870*/  UISETP.NE.AND UP2, UPT, UR20, 0x1, UPT ;  /* 0x000000011400788c */ /* 0x010fe4000bf45270 */
[----:B------:R-:W-:Y:S02]  /*2880*/  USHF.R.U32.HI UR8, URZ, UR13, UR8 ;  /* 0x0000000dff087299 */ /* 0x000fe40008011608 */
[----:B------:R-:W-:-:S02]  /*2890*/  USEL UR7, UR38, UR16, !UP0 ;  /* 0x0000001026077287 */ /* 0x000fc4000c000000 */
[----:B------:R-:W-:Y:S02]  /*28a0*/  USEL UR8, UR39, UR8, !UP2 ;  /* 0x0000000827087287 */ /* 0x000fe4000d000000 */
[----:B-1----:R-:W-:Y:S01]  /*28b0*/  UIMAD.WIDE.U32 UR16, UR7, UR10, URZ ;  /* 0x0000000a071072a5 */ /* 0x002fe2000f8e00ff */
[----:B------:R-:W-:Y:S01]  /*28c0*/  UMOV UR4, UR23 ;  /* 0x0000001700047c82 */ /* 0x000fe20008000000 */
[----:B------:R-:W-:Y:S02]  /*28d0*/  UIMAD.WIDE.U32 UR18, UR37, UR12, URZ ;  /* 0x0000000c251272a5 */ /* 0x000fe4000f8e00ff */
[----:B------:R-:W-:-:S03]  /*28e0*/  UIMAD.WIDE.U32 UR22, UR8, UR10, URZ ;  /* 0x0000000a081672a5 */ /* 0x000fc6000f8e00ff */
[----:B------:R-:W-:Y:S01]  /*28f0*/  UMOV UR16, UR17 ;  /* 0x0000001100107c82 */ /* 0x000fe20008000000 */
[----:B------:R-:W-:Y:S02]  /*2900*/  USHF.R.U32.HI UR4, URZ, UR30, UR4 ;  /* 0x0000001eff047299 */ /* 0x000fe40008011604 */
[----:B------:R-:W-:Y:S01]  /*2910*/  @UP3 USHF.R.U32.HI UR7, URZ, UR11, UR16 ;  /* 0x0000000bff073299 */ /* 0x000fe20008011610 */
[----:B------:R-:W-:Y:S01]  /*2920*/  UMOV UR18, UR19 ;  /* 0x0000001300127c82 */ /* 0x000fe20008000000 */
[----:B------:R-:W-:Y:S01]  /*2930*/  UMOV UR22, UR23 ;  /* 0x0000001700167c82 */ /* 0x000fe20008000000 */
[----:B------:R-:W-:Y:S02]  /*2940*/  USHF.R.U32.HI UR13, URZ, UR13, UR18 ;  /* 0x0000000dff0d7299 */ /* 0x000fe40008011612 */
[----:B------:R-:W-:Y:S02]  /*2950*/  USEL UR4, UR29, UR4, !UP0 ;  /* 0x000000041d047287 */ /* 0x000fe4000c000000 */
[----:B------:R-:W-:-:S02]  /*2960*/  @UP3 USHF.R.U32.HI UR8, URZ, UR11, UR22 ;  /* 0x0000000bff083299 */ /* 0x000fc40008011616 */
[----:B------:R-:W-:Y:S02]  /*2970*/  UIMAD UR9, UR45, UR7, URZ ;  /* 0x000000072d0972a4 */ /* 0x000fe4000f8e02ff */
[----:B------:R-:W-:Y:S02]  /*2980*/  USEL UR7, UR37, UR13, !UP2 ;  /* 0x0000000d25077287 */ /* 0x000fe4000d000000 */
[----:B------:R-:W-:Y:S02]  /*2990*/  UIMAD UR12, UR45, UR8, URZ ;  /* 0x000000082d0c72a4 */ /* 0x000fe4000f8e02ff */
[----:B------:R-:W-:Y:S02]  /*29a0*/  UISETP.GE.AND UP0, UPT, UR4, UR9, UPT ;  /* 0x000000090400728c */ /* 0x000fe4000bf06270 */
[----:B------:R-:W-:Y:S02]  /*29b0*/  UIMAD.WIDE.U32 UR16, UR4, UR10, URZ ;  /* 0x0000000a041072a5 */ /* 0x000fe4000f8e00ff */
[----:B------:R-:W-:-:S02]  /*29c0*/  UISETP.GE.OR UP0, UPT, UR7, UR12, UP0 ;  /* 0x0000000c0700728c */ /* 0x000fc40008706670 */
        /* <DEDUP_REMOVED lines=19> */
.L_x_41:
[----:B------:R-:W2:Y:S02]  /*2b00*/  LDCU UR4, c[0x0][0xb30] ;  /* 0x00016600ff0477ac */ /* 0x000ea40008000800 */
[----:B--2---:R-:W-:-:S09]  /*2b10*/  UISETP.NE.AND UP0, UPT, UR4, 0x1, UPT ;  /* 0x000000010400788c */ /* 0x004fd2000bf05270 */
[----:B------:R-:W-:Y:S05]  /*2b20*/  BRA.U UP0, `(.L_x_42) ;  /* 0x0000000100447547 */ /* 0x000fea000b800000 */
[----:B------:R-:W2:Y:S01]  /*2b30*/  LDCU.128 UR12, c[0x0][0xb10] ;  /* 0x00016200ff0c77ac */ /* 0x000ea20008000c00 */
[----:B------:R-:W3:Y:S01]  /*2b40*/  LDCU UR16, c[0x0][0xb0c] ;  /* 0x00016180ff1077ac */ /* 0x000ee20008000800 */
[----:B------:R-:W4:Y:S01]  /*2b50*/  LDCU UR17, c[0x0][0xb20] ;  /* 0x00016400ff1177ac */ /* 0x000f220008000800 */
[----:B--2---:R-:W-:Y:S02]  /*2b60*/  UIMAD.WIDE.U32 UR10, UR37, UR12, URZ ;  /* 0x0000000c250a72a5 */ /* 0x004fe4000f8e00ff */
[----:B------:R-:W-:Y:S02]  /*2b70*/  UIMAD.WIDE.U32 UR8, UR29, UR15, URZ ;  /* 0x0000000f1d0872a5 */ /* 0x000fe4000f8e00ff */
[----:B---3--:R-:W-:Y:S02]  /*2b80*/  UISETP.NE.AND UP2, UPT, UR16, 0x1, UPT ;  /* 0x000000011000788c */ /* 0x008fe4000bf45270 */
[----:B------:R-:W-:Y:S01]  /*2b90*/  UISETP.NE.AND UP0, UPT, UR14, 0x1, UPT ;  /* 0x000000010e00788c */ /* 0x000fe2000bf05270 */
[----:B------:R-:W-:-:S02]  /*2ba0*/  UMOV UR7, UR11 ;  /* 0x0000000b00077c82 */ /* 0x000fc40008000000 */
[----:B------:R-:W-:Y:S01]  /*2bb0*/  UMOV UR4, UR9 ;  /* 0x0000000900047c82 */ /* 0x000fe20008000000 */
[----:B------:R-:W-:Y:S02]  /*2bc0*/  USHF.R.U32.HI UR7, URZ, UR13, UR7 ;  /* 0x0000000dff077299 */ /* 0x000fe40008011607 */
[----:B----4-:R-:W-:Y:S02]  /*2bd0*/  USHF.R.U32.HI UR4, URZ, UR17, UR4 ;  /* 0x00000011ff047299 */ /* 0x010fe40008011604 */
[----:B------:R-:W-:Y:S02]  /*2be0*/  USEL UR7, UR37, UR7, !UP2 ;  /* 0x0000000725077287 */ /* 0x000fe4000d000000 */
[----:B------:R-:W-:-:S04]  /*2bf0*/  USEL UR4, UR29, UR4, !UP0 ;  /* 0x000000041d047287 */ /* 0x000fc8000c000000 */
[----:B------:R-:W-:Y:S02]  /*2c00*/  UIADD3 UR8, UPT, UPT, UR7, -UR4, URZ ;  /* 0x8000000407087290 */ /* 0x000fe4000fffe0ff */
[----:B------:R-:W-:Y:S02]  /*2c10*/  UIADD3 UR4, UPT, UPT, -UR7, UR4, URZ ;  /* 0x0000000407047290 */ /* 0x000fe4000fffe1ff */
[----:B------:R-:W-:Y:S02]  /*2c20*/  UIMAD UR29, UR8, UR14, UR29 ;  /* 0x0000000e081d72a4 */ /* 0x000fe4000f8e021d */
[----:B------:R-:W-:-:S12]  /*2c30*/  UIMAD UR37, UR4, UR16, UR37 ;  /* 0x00000010042572a4 */ /* 0x000fd8000f8e0225 */
.L_x_42:
[----:B------:R-:W-:Y:S01]  /*2c40*/  VIADD R11, R11, 0x1 ;  /* 0x000000010b0b7836 */ /* 0x000fe20000000000 */
[----:B------:R-:W-:Y:S01]  /*2c50*/  R2UR UR4, R78 ;  /* 0x000000004e0472ca */ /* 0x000fe200000e0000 */
[----:B------:R-:W-:Y:S01]  /*2c60*/  UIADD3 UR30, UPT, UPT, UR29, UR63, URZ ;  /* 0x0000003f1d1e7290 */ /* 0x000fe2000fffe0ff */
[----:B------:R-:W-:Y:S02]  /*2c70*/  PLOP3.LUT P1, PT, PT, PT, PT, 0x80, 0x8 ;  /* 0x000000000008781c */ /* 0x000fe40003f2f070 */
[----:B------:R-:W-:-:S04]  /*2c80*/  ISETP.NE.AND P0, PT, R11, 0x2, PT ;  /* 0x000000020b00780c */ /* 0x000fc80003f05270 */
[----:B-1----:R-:W-:Y:S02]  /*2c90*/  SEL R0, RZ, 0x1, P0 ;  /* 0x00000001ff007807 */ /* 0x002fe40000000000 */
[----:B------:R-:W-:Y:S02]  /*2ca0*/  SEL R11, R11, RZ, P0 ;  /* 0x000000ff0b0b7207 */ /* 0x000fe40000000000 */
[----:B------:R-:W-:Y:S01]  /*2cb0*/  LOP3.LUT R10, R10, R0, RZ, 0x3c, !PT ;  /* 0x000000000a0a7212 */ /* 0x000fe200078e3cff */
[----:B------:R-:W-:Y:S01]  /*2cc0*/  UIADD3 UR20, UPT, UPT, UR37, UR4, URZ ;  /* 0x0000000425147290 */ /* 0x000fe2000fffe0ff */
[----:B------:R-:W-:Y:S11]  /*2cd0*/  BRA.U UP1, `(.L_x_43) ;  /* 0xfffffff101287547 */ /* 0x000ff6000b83ffff */
[----:B------:R-:W-:Y:S01]  /*2ce0*/  UIADD3 UR7, UPT, UPT, UR6, 0x108, URZ ;  /* 0x0000010806077890 */ /* 0x000fe2000fffe0ff */
[----:B------:R-:W-:-:S03]  /*2cf0*/  SHF.L.U32 R2, R12, 0x1f, RZ ;  /* 0x0000001f0c027819 */ /* 0x000fc600000006ff */
[----:B------:R-:W-:-:S09]  /*2d00*/  ULEA UR4, UR5, UR7, 0x3 ;  /* 0x0000000705047291 */ /* 0x000fd2000f8e18ff */
[----:B------:R-:W1:Y:S02]  /*2d10*/  SYNCS.PHASECHK.TRANS64.TRYWAIT P0, [UR4], R2 ;  /* 0x00000002ff0075a7 */ /* 0x000e640008001104 */
[----:B-1----:R-:W-:Y:S05]  /*2d20*/  @!P0 BRA `(.L_x_44) ;  /* 0x0000008400a08947 */ /* 0x002fea0003800000 */
.L_x_178:
[----:B------:R-:W-:-:S04]  /*2d30*/  UIADD3 UR4, UPT, UPT, UR5, 0x1, URZ ;  /* 0x0000000105047890 */ /* 0x000fc8000fffe0ff */
[----:B------:R-:W-:-:S04]  /*2d40*/  UISETP.NE.AND UP0, UPT, UR4, 0x21, UPT ;  /* 0x000000210400788c */ /* 0x000fc8000bf05270 */
[----:B------:R-:W-:Y:S02]  /*2d50*/  USEL UR6, URZ, 0x1, UP0 ;  /* 0x00000001ff067887 */ /* 0x000fe40008000000 */
[----:B------:R-:W-:-:S04]  /*2d60*/  USEL UR4, UR4, URZ, UP0 ;  /* 0x000000ff04047287 */ /* 0x000fc80008000000 */
[----:B------:R-:W-:Y:S01]  /*2d70*/  ULEA UR5, UR4, UR7, 0x3 ;  /* 0x0000000704057291 */ /* 0x000fe2000f8e18ff */
[----:B-1----:R-:W-:-:S04]  /*2d80*/  LOP3.LUT R2, R12, UR6, RZ, 0x3c, !PT ;  /* 0x000000060c027c12 */ /* 0x002fc8000f8e3cff */
[----:B------:R-:W-:-:S04]  /*2d90*/  SHF.L.U32 R3, R2, 0x1f, RZ ;  /* 0x0000001f02037819 */ /* 0x000fc800000006ff */
[----:B------:R-:W1:Y:S02]  /*2da0*/  SYNCS.PHASECHK.TRANS64.TRYWAIT P0, [UR5], R3 ;  /* 0x00000003ff0075a7 */ /* 0x000e640008001105 */
[----:B-1----:R-:W-:Y:S05]  /*2db0*/  @!P0 BRA `(.L_x_45) ;  /* 0x0000008400948947 */ /* 0x002fea0003800000 */
.L_x_180:
[----:B------:R-:W-:-:S04]  /*2dc0*/  UIADD3 UR4, UPT, UPT, UR4, 0x1, URZ ;  /* 0x0000000104047890 */ /* 0x000fc8000fffe0ff */
[----:B------:R-:W-:-:S04]  /*2dd0*/  UISETP.NE.AND UP0, UPT, UR4, 0x21, UPT ;  /* 0x000000210400788c */ /* 0x000fc8000bf05270 */
[----:B------:R-:W-:Y:S02]  /*2de0*/  USEL UR6, URZ, 0x1, UP0 ;  /* 0x00000001ff067887 */ /* 0x000fe40008000000 */
[----:B------:R-:W-:-:S04]  /*2df0*/  USEL UR4, UR4, URZ, UP0 ;  /* 0x000000ff04047287 */ /* 0x000fc80008000000 */
[----:B------:R-:W-:Y:S01]  /*2e00*/  ULEA UR5, UR4, UR7, 0x3 ;  /* 0x0000000704057291 */ /* 0x000fe2000f8e18ff */
[----:B------:R-:W-:-:S04]  /*2e10*/  LOP3.LUT R2, R2, UR6, RZ, 0x3c, !PT ;  /* 0x0000000602027c12 */ /* 0x000fc8000f8e3cff */
[----:B-1----:R-:W-:-:S04]  /*2e20*/  SHF.L.U32 R3, R2, 0x1f, RZ ;  /* 0x0000001f02037819 */ /* 0x002fc800000006ff */
[----:B------:R-:W1:Y:S02]  /*2e30*/  SYNCS.PHASECHK.TRANS64.TRYWAIT P0, [UR5], R3 ;  /* 0x00000003ff0075a7 */ /* 0x000e640008001105 */
[----:B-1----:R-:W-:Y:S05]  /*2e40*/  @!P0 BRA `(.L_x_46) ;  /* 0x0000008400888947 */ /* 0x002fea0003800000 */
.L_x_182:
        /* <DEDUP_REMOVED lines=9> */
.L_x_184:
        /* <DEDUP_REMOVED lines=9> */
.L_x_186:
        /* <DEDUP_REMOVED lines=9> */
.L_x_188:
        /* <DEDUP_REMOVED lines=9> */
.L_x_190:
        /* <DEDUP_REMOVED lines=9> */
.L_x_192:
        /* <DEDUP_REMOVED lines=9> */
.L_x_194:
        /* <DEDUP_REMOVED lines=9> */
.L_x_196:
        /* <DEDUP_REMOVED lines=9> */
.L_x_198:
        /* <DEDUP_REMOVED lines=9> */
.L_x_200:
        /* <DEDUP_REMOVED lines=9> */
.L_x_202:
        /* <DEDUP_REMOVED lines=9> */
.L_x_204:
        /* <DEDUP_REMOVED lines=9> */
.L_x_206:
        /* <DEDUP_REMOVED lines=9> */
.L_x_208:
        /* <DEDUP_REMOVED lines=9> */
.L_x_210:
        /* <DEDUP_REMOVED lines=9> */
.L_x_212:
        /* <DEDUP_REMOVED lines=9> */
.L_x_214:
        /* <DEDUP_REMOVED lines=9> */
.L_x_216:
        /* <DEDUP_REMOVED lines=9> */
.L_x_218:
        /* <DEDUP_REMOVED lines=9> */
.L_x_220:
        /* <DEDUP_REMOVED lines=9> */
.L_x_222:
        /* <DEDUP_REMOVED lines=9> */
.L_x_224:
        /* <DEDUP_REMOVED lines=9> */
.L_x_226:
        /* <DEDUP_REMOVED lines=9> */
.L_x_228:
        /* <DEDUP_REMOVED lines=9> */
.L_x_230:
        /* <DEDUP_REMOVED lines=9> */
.L_x_232:
        /* <DEDUP_REMOVED lines=9> */
.L_x_234:
        /* <DEDUP_REMOVED lines=9> */
.L_x_236:
        /* <DEDUP_REMOVED lines=9> */
.L_x_238:
        /* <DEDUP_REMOVED lines=9> */
.L_x_240:
[----:B------:R-:W-:-:S04]  /*3ea0*/  UIADD3 UR4, UPT, UPT, UR4, 0x1, URZ ;  /* 0x0000000104047890 */ /* 0x000fc8000fffe0ff */
[----:B------:R-:W-:-:S04]  /*3eb0*/  UISETP.NE.AND UP0, UPT, UR4, 0x21, UPT ;  /* 0x000000210400788c */ /* 0x000fc8000bf05270 */
[----:B------:R-:W-:Y:S02]  /*3ec0*/  USEL UR5, URZ, 0x1, UP0 ;  /* 0x00000001ff057887 */ /* 0x000fe40008000000 */
[----:B------:R-:W-:-:S04]  /*3ed0*/  USEL UR4, UR4, URZ, UP0 ;  /* 0x000000ff04047287 */ /* 0x000fc80008000000 */
[----:B------:R-:W-:Y:S01]  /*3ee0*/  ULEA UR4, UR4, UR7, 0x3 ;  /* 0x0000000704047291 */ /* 0x000fe2000f8e18ff */
[----:B------:R-:W-:-:S04]  /*3ef0*/  LOP3.LUT R2, R2, UR5, RZ, 0x3c, !PT ;  /* 0x0000000502027c12 */ /* 0x000fc8000f8e3cff */
[----:B------:R-:W-:Y:S01]  /*3f00*/  SHF.L.U32 R2, R2, 0x1f, RZ ;  /* 0x0000001f02027819 */ /* 0x000fe200000006ff */
[----:B-1----:R-:W-:-:S07]  /*3f10*/  IMAD.U32 R0, RZ, RZ, UR4 ;  /* 0x00000004ff007e24 */ /* 0x002fce000f8e00ff */
.L_x_76:
[----:B-1----:R1:W2:Y:S02]  /*3f20*/  SYNCS.PHASECHK.TRANS64.TRYWAIT P0, [R0+URZ], R2 ;  /* 0x00000002000075a7 */ /* 0x0022a400080011ff */
[----:B--2---:R-:W-:Y:S05]  /*3f30*/  @!P0 NANOSLEEP.SYNCS 0x989680 ;  /* 0x009896800000895d */ /* 0x004fea0003900000 */
[----:B------:R-:W2:Y:S02]  /*3f40*/  @!P0 SYNCS.PHASECHK.TRANS64 P0, [R0+URZ], R2 ;  /* 0x00000002000085a7 */ /* 0x000ea400080010ff */
[----:B--2---:R-:W-:Y:S05]  /*3f50*/  @P0 EXIT ;  /* 0x000000000000094d */ /* 0x004fea0003800000 */
[----:B------:R-:W-:Y:S05]  /*3f60*/  BRA `(.L_x_76) ;  /* 0xfffffffc00ec7947 */ /* 0x000fea000383ffff */
.L_x_23:
[----:B------:R-:W-:-:S04]  /*3f70*/  UISETP.NE.AND UP0, UPT, UR46, URZ, UPT ;  /* 0x000000ff2e00728c */ /* 0x000fc8000bf05270 */
[----:B------:R-:W-:-:S09]  /*3f80*/  UISETP.NE.OR UP0, UPT, UR18, 0x1, UP0 ;  /* 0x000000011200788c */ /* 0x000fd20008705670 */
[----:B------:R-:W-:Y:S05]  /*3f90*/  BRA.U UP0, `(.L_x_77) ;  /* 0x0000000500487547 */ /* 0x000fea000b800000 */
[----:B------:R-:W-:Y:S01]  /*3fa0*/  ISETP.GE.U32.AND P2, PT, R0, 0x4, PT ;  /* 0x000000040000780c */ /* 0x000fe20003f46070 */
[----:B------:R-:W-:Y:S01]  /*3fb0*/  IMAD.MOV.U32 R12, RZ, RZ, 0x1 ;  /* 0x00000001ff0c7424 */ /* 0x000fe200078e00ff */
[----:B------:R-:W-:Y:S02]  /*3fc0*/  CS2R R10, SRZ ;  /* 0x00000000000a7805 */ /* 0x000fe4000001ff00 */
[----:B------:R-:W-:Y:S01]  /*3fd0*/  CS2R R8, SRZ ;  /* 0x0000000000087805 */ /* 0x000fe2000001ff00 */
[----:B------:R-:W-:Y:S01]  /*3fe0*/  UMOV UR6, 0x400 ;  /* 0x0000040000067882 */ /* 0x000fe20000000000 */
[----:B------:R-:W-:Y:S01]  /*3ff0*/  UMOV UR5, URZ ;  /* 0x000000ff00057c82 */ /* 0x000fe20008000000 */
[----:B------:R-:W-:-:S12]  /*4000*/  ULEA UR6, UR46, UR6, 0x18 ;  /* 0x000000062e067291 */ /* 0x000fd8000f8ec0ff */
.L_x_81:
[----:B------:R-:W-:Y:S02]  /*4010*/  LEA R2, R8, UR6, 0x3 ;  /* 0x0000000608027c11 */ /* 0x000fe4000f8e18ff */
[----:B------:R-:W-:-:S03]  /*4020*/  SHF.L.U32 R4, R9, 0x1f, RZ ;  /* 0x0000001f09047819 */ /* 0x000fc600000006ff */
[----:B------:R-:W-:Y:S01]  /*4030*/  VIADD R5, R2, 0x2d0 ;  /* 0x000002d002057836 */ /* 0x000fe20000000000 */
[----:B------:R-:W1:Y:S02]  /*4040*/  SYNCS.PHASECHK.TRANS64.TRYWAIT P0, [R2+URZ+0x2c0], R4 ;  /* 0x0002c004020075a7 */ /* 0x000e6400080011ff */
[----:B-1----:R-:W-:Y:S05]  /*4050*/  @!P0 BRA `(.L_x_78) ;  /* 0x0000007c00d48947 */ /* 0x002fea0003800000 */
.L_x_241:
[----:B------:R-:W-:Y:S01]  /*4060*/  ULEA UR4, UR5, UR6, 0x3 ;  /* 0x0000000605047291 */ /* 0x000fe2000f8e18ff */
[----:B-1----:R-:W-:Y:S01]  /*4070*/  PRMT R2, RZ, 0x654, R5 ;  /* 0x00000654ff027816 */ /* 0x002fe20000000005 */
[----:B------:R-:W-:Y:S01]  /*4080*/  @!P2 IMAD.MOV.U32 R4, RZ, RZ, 0x10 ;  /* 0x00000010ff04a424 */ /* 0x000fe200078e00ff */
[----:B------:R-:W-:Y:S01]  /*4090*/  SHF.L.U32 R5, R12, 0x1f, RZ ;  /* 0x0000001f0c057819 */ /* 0x000fe200000006ff */
[----:B------:R-:W-:Y:S01]  /*40a0*/  UIADD3 UR7, UPT, UPT, UR4, 0x260, URZ ;  /* 0x0000026004077890 */ /* 0x000fe2000fffe0ff */
[----:B------:R1:W-:Y:S05]  /*40b0*/  SYNCS.ARRIVE.TRANS64.RED.A1T0 RZ, [R2+URZ], RZ ;  /* 0x000000ff02ff79a7 */ /* 0x0003ea00081004ff */
[----:B------:R-:W-:Y:S01]  /*40c0*/  IMAD.U32 R6, RZ, RZ, UR7 ;  /* 0x00000007ff067e24 */ /* 0x000fe2000f8e00ff */
[----:B------:R-:W2:Y:S04]  /*40d0*/  SYNCS.PHASECHK.TRANS64.TRYWAIT P0, [UR4+0x270], R5 ;  /* 0x00027005ff0075a7 */ /* 0x000ea80008001104 */
[----:B------:R-:W-:Y:S01]  /*40e0*/  PRMT R6, R0, 0x654, R6 ;  /* 0x0000065400067816 */ /* 0x000fe20000000006 */
[----:B-12---:R-:W-:Y:S06]  /*40f0*/  @!P0 BRA `(.L_x_79) ;  /* 0x0000007c00c08947 */ /* 0x006fec0003800000 */
.L_x_243:
[----:B------:R-:W-:Y:S01]  /*4100*/  ULEA UR8, UR5, UR6, 0x4 ;  /* 0x0000000605087291 */ /* 0x000fe2000f8e20ff */
[----:B------:R-:W-:Y:S01]  /*4110*/  SEL R3, R6, R3, !P2 ;  /* 0x0000000306037207 */ /* 0x000fe20005000000 */
[----:B------:R-:W-:Y:S01]  /*4120*/  UIADD3 UR9, UPT, UPT, UR4, 0x260, URZ ;  /* 0x0000026004097890 */ /* 0x000fe2000fffe0ff */
[----:B-1----:R-:W-:Y:S01]  /*4130*/  LEA R2, R11, UR6, 0x3 ;  /* 0x000000060b027c11 */ /* 0x002fe2000f8e18ff */
[----:B------:R-:W-:Y:S01]  /*4140*/  UIADD3 UR8, UPT, UPT, UR8, 0x2f0, URZ ;  /* 0x000002f008087890 */ /* 0x000fe2000fffe0ff */
[----:B------:R1:W-:Y:S01]  /*4150*/  @!P2 SYNCS.ARRIVE.TRANS64.RED RZ, [R3+URZ], R4 ;  /* 0x0000000403ffa9a7 */ /* 0x0003e200080004ff */
[----:B------:R-:W-:Y:S01]  /*4160*/  UIADD3 UR4, UPT, UPT, UR5, 0x1, URZ ;  /* 0x0000000105047890 */ /* 0x000fe2000fffe0ff */
[----:B------:R-:W-:-:S03]  /*4170*/  VIADD R8, R8, 0x1 ;  /* 0x0000000108087836 */ /* 0x000fc60000000000 */
[----:B------:R-:W-:Y:S02]  /*4180*/  UISETP.NE.AND UP0, UPT, UR4, 0x2, UPT ;  /* 0x000000020400788c */ /* 0x000fe4000bf05270 */
[----:B------:R-:W-:Y:S01]  /*4190*/  ISETP.NE.AND P0, PT, R8, 0x2, PT ;  /* 0x000000020800780c */ /* 0x000fe20003f05270 */
[----:B------:R-:W-:Y:S06]  /*41a0*/  UGETNEXTWORKID.BROADCAST [UR8], [UR9] ;  /* 0x00000000080073ca */ /* 0x000fec0008000100 */
[----:B------:R-:W-:Y:S02]  /*41b0*/  USEL UR7, URZ, 0x1, UP0 ;  /* 0x00000001ff077887 */ /* 0x000fe40008000000 */
[----:B------:R-:W-:-:S04]  /*41c0*/  USEL UR5, UR4, URZ, UP0 ;  /* 0x000000ff04057287 */ /* 0x000fc80008000000 */
[----:B------:R-:W-:Y:S02]  /*41d0*/  LOP3.LUT R12, R12, UR7, RZ, 0x3c, !PT ;  /* 0x000000070c0c7c12 */ /* 0x000fe4000f8e3cff */
[----:B-1----:R-:W-:-:S04]  /*41e0*/  SHF.L.U32 R4, R10, 0x1f, RZ ;  /* 0x0000001f0a047819 */ /* 0x002fc800000006ff */
[----:B------:R-:W1:Y:S02]  /*41f0*/  SYNCS.PHASECHK.TRANS64.TRYWAIT P1, [R2+URZ+0x260], R4 ;  /* 0x00026004020075a7 */ /* 0x000e6400080211ff */
[----:B-1----:R-:W-:Y:S05]  /*4200*/  @!P1 BRA `(.L_x_80) ;  /* 0x0000007c00949947 */ /* 0x002fea0003800000 */
.L_x_244:
[C---:B-1----:R-:W-:Y:S01]  /*4210*/  LEA R4, R11.reuse, UR6, 0x4 ;  /* 0x000000060b047c11 */ /* 0x042fe2000f8e20ff */
[----:B------:R-:W-:Y:S01]  /*4220*/  VIADD R2, R2, 0x270 ;  /* 0x0000027002027836 */ /* 0x000fe20000000000 */
[----:B------:R-:W-:Y:S01]  /*4230*/  SEL R8, R8, RZ, P0 ;  /* 0x000000ff08087207 */ /* 0x000fe20000000000 */
[----:B------:R-:W-:-:S03]  /*4240*/  VIADD R11, R11, 0x1 ;  /* 0x000000010b0b7836 */ /* 0x000fc60000000000 */
[----:B------:R-:W1:Y:S01]  /*4250*/  LDS.128 R4, [R4+0x2f0] ;  /* 0x0002f00004047984 */ /* 0x000e620000000c00 */
[----:B------:R-:W-:Y:S02]  /*4260*/  PRMT R2, RZ, 0x654, R2 ;  /* 0x00000654ff027816 */ /* 0x000fe40000000002 */
[C---:B------:R-:W-:Y:S01]  /*4270*/  ISETP.NE.AND P1, PT, R11.reuse, 0x2, PT ;  /* 0x000000020b00780c */ /* 0x040fe20003f25270 */
[----:B------:R-:W-:Y:S01]  /*4280*/  @!PT LDS RZ, [RZ] ;  /* 0x00000000fffff984 */ /* 0x000fe20000000800 */
[----:B------:R-:W-:Y:S01]  /*4290*/  @!PT LDS RZ, [RZ] ;  /* 0x00000000fffff984 */ /* 0x000fe20000000800 */
[----:B------:R-:W-:Y:S01]  /*42a0*/  @!PT LDS RZ, [RZ] ;  /* 0x00000000fffff984 */ /* 0x000fe20000000800 */
[----:B------:R-:W-:Y:S01]  /*42b0*/  @!PT LDS RZ, [RZ] ;  /* 0x00000000fffff984 */ /* 0x000fe20000000800 */
[----:B------:R2:W-:Y:S06]  /*42c0*/  MEMBAR.ALL.CTA ;  /* 0x0000000000007992 */ /* 0x0005ec0000008000 */
[----:B--2---:R-:W2:Y:S01]  /*42d0*/  FENCE.VIEW.ASYNC.S ;  /* 0x00000000000073c6 */ /* 0x004ea20000000000 */
[----:B------:R-:W-:Y:S01]  /*42e0*/  SEL R11, R11, RZ, P1 ;  /* 0x000000ff0b0b7207 */ /* 0x000fe20000800000 */
[----:B--2---:R2:W-:Y:S01]  /*42f0*/  SYNCS.ARRIVE.TRANS64.RED.A1T0 RZ, [R2+URZ], RZ ;  /* 0x000000ff02ff79a7 */ /* 0x0045e200081004ff */
[----:B-1----:R-:W-:-:S02]  /*4300*/  LOP3.LUT P3, RZ, R6, 0x1, RZ, 0xc0, !PT ;  /* 0x0000000106ff7812 */ /* 0x002fc4000786c0ff */
[----:B------:R-:W-:-:S04]  /*4310*/  SEL R4, RZ, 0x1, P1 ;  /* 0x00000001ff047807 */ /* 0x000fc80000800000 */
[----:B------:R-:W-:Y:S02]  /*4320*/  LOP3.LUT R10, R10, R4, RZ, 0x3c, !PT ;  /* 0x000000040a0a7212 */ /* 0x000fe400078e3cff */
[----:B--2---:R-:W-:-:S04]  /*4330*/  SEL R2, RZ, 0x1, P0 ;  /* 0x00000001ff027807 */ /* 0x004fc80000000000 */
[----:B------:R-:W-:Y:S01]  /*4340*/  LOP3.LUT R9, R9, R2, RZ, 0x3c, !PT ;  /* 0x0000000209097212 */ /* 0x000fe200078e3cff */
[----:B------:R-:W-:Y:S06]  /*4350*/  @P3 BRA `(.L_x_81) ;  /* 0xfffffffc002c3947 */ /* 0x000fec000383ffff */
[----:B------:R-:W-:Y:S01]  /*4360*/  ULEA UR4, UR5, UR6, 0x3 ;  /* 0x0000000605047291 */ /* 0x000fe2000f8e18ff */
[----:B------:R-:W-:-:S08]  /*4370*/  SHF.L.U32 R2, R12, 0x1f, RZ ;  /* 0x0000001f0c027819 */ /* 0x000fd000000006ff */
[----:B------:R-:W1:Y:S02]  /*4380*/  SYNCS.PHASECHK.TRANS64 P0, [UR4+0x270], R2 ;  /* 0x00027002ff0075a7 */ /* 0x000e640008001004 */
[----:B-1----:R-:W-:Y:S05]  /*4390*/  @P0 BRA `(.L_x_82) ;  /* 0x0000000000080947 */ /* 0x002fea0003800000 */
[----:B------:R-:W1:Y:S02]  /*43a0*/  SYNCS.PHASECHK.TRANS64.TRYWAIT P0, [UR4+0x270], R2 ;  /* 0x00027002ff0075a7 */ /* 0x000e640008001104 */
[----:B-1----:R-:W-:Y:S05]  /*43b0*/  @!P0 BRA `(.L_x_83) ;  /* 0x0000007c003c8947 */ /* 0x002fea0003800000 */
.L_x_82:
[----:B------:R-:W-:-:S04]  /*43c0*/  UIADD3 UR7, UPT, UPT, UR5, 0x1, URZ ;  /* 0x0000000105077890 */ /* 0x000fc8000fffe0ff */
[----:B------:R-:W-:-:S04]  /*43d0*/  UISETP.NE.AND UP0, UPT, UR7, 0x2, UPT ;  /* 0x000000020700788c */ /* 0x000fc8000bf05270 */
[----:B------:R-:W-:Y:S02]  /*43e0*/  USEL UR8, URZ, 0x1, UP0 ;  /* 0x00000001ff087887 */ /* 0x000fe40008000000 */
[----:B------:R-:W-:-:S04]  /*43f0*/  USEL UR7, UR7, URZ, UP0 ;  /* 0x000000ff07077287 */ /* 0x000fc80008000000 */
[----:B------:R-:W-:Y:S01]  /*4400*/  ULEA UR7, UR7, UR6, 0x3 ;  /* 0x0000000607077291 */ /* 0x000fe2000f8e18ff */
[----:B-1----:R-:W-:-:S04]  /*4410*/  LOP3.LUT R2, R12, UR8, RZ, 0x3c, !PT ;  /* 0x000000080c027c12 */ /* 0x002fc8000f8e3cff */
[----:B------:R-:W-:-:S04]  /*4420*/  SHF.L.U32 R0, R2, 0x1f, RZ ;  /* 0x0000001f02007819 */ /* 0x000fc800000006ff */
[----:B------:R-:W1:Y:S02]  /*4430*/  SYNCS.PHASECHK.TRANS64 P0, [UR7+0x270], R0 ;  /* 0x00027000ff0075a7 */ /* 0x000e640008001007 */
[----:B-1----:R-:W-:Y:S05]  /*4440*/  @P0 EXIT ;  /* 0x000000000000094d */ /* 0x002fea0003800000 */
[----:B------:R-:W-:Y:S02]  /*4450*/  SHF.L.U32 R2, R2, 0x1f, RZ ;  /* 0x0000001f02027819 */ /* 0x000fe400000006ff */
[----:B------:R-:W-:-:S07]  /*4460*/  MOV R0, UR7 ;  /* 0x0000000700007c02 */ /* 0x000fce0008000f00 */
.L_x_84:
[----:B-1----:R1:W2:Y:S02]  /*4470*/  SYNCS.PHASECHK.TRANS64.TRYWAIT P0, [R0+URZ+0x270], R2 ;  /* 0x00027002000075a7 */ /* 0x0022a400080011ff */
[----:B--2---:R-:W-:Y:S05]  /*4480*/  @!P0 NANOSLEEP.SYNCS 0x989680 ;  /* 0x009896800000895d */ /* 0x004fea0003900000 */
[----:B------:R-:W2:Y:S02]  /*4490*/  @!P0 SYNCS.PHASECHK.TRANS64 P0, [R0+URZ+0x270], R2 ;  /* 0x00027002000085a7 */ /* 0x000ea400080010ff */
[----:B--2---:R-:W-:Y:S05]  /*44a0*/  @P0 EXIT ;  /* 0x000000000000094d */ /* 0x004fea0003800000 */
[----:B------:R-:W-:Y:S05]  /*44b0*/  BRA `(.L_x_84) ;  /* 0xfffffffc00ec7947 */ /* 0x000fea000383ffff */
.L_x_77:
[----:B------:R-:W-:Y:S05]  /*44c0*/  BRA.U UP4, `(.L_x_85) ;  /* 0x0000001104847547 */ /* 0x000fea000b800000 */
[----:B------:R-:W-:Y:S01]  /*44d0*/  UMOV UR4, 0x40 ;  /* 0x0000004000047882 */ /* 0x000fe20000000000 */
[----:B------:R-:W-:Y:S01]  /*44e0*/  NOP ;  /* 0x0000000000007918 */ /* 0x000fe20000000000 */
[----:B------:R-:W-:Y:S01]  /*44f0*/  ULEA UR5, UR46, UR4, 0x18 ;  /* 0x000000042e057291 */ /* 0x000fe2000f8ec0ff */
[----:B------:R-:W-:Y:S02]  /*4500*/  UMOV UR6, 0x400 ;  /* 0x0000040000067882 */ /* 0x000fe40000000000 */
[----:B------:R-:W-:-:S06]  /*4510*/  ULEA UR6, UR46, UR6, 0x18 ;  /* 0x000000062e067291 */ /* 0x000fcc000f8ec0ff */
[----:B------:R-:W1:Y:S02]  /*4520*/  LDS.U8 R0, [UR5+0x1c] ;  /* 0x00001c05ff007984 */ /* 0x000e640008000000 */
[----:B-1----:R-:W-:-:S13]  /*4530*/  ISETP.NE.AND P0, PT, R0, RZ, PT ;  /* 0x000000ff0000720c */ /* 0x002fda0003f05270 */
[----:B------:R-:W-:Y:S05]  /*4540*/  @P0 BRA `(.L_x_86) ;  /* 0x0000000400080947 */ /* 0x000fea0003800000 */
[----:B------:R-:W-:Y:S02]  /*4550*/  UISETP.NE.U32.AND UP1, UPT, UR27, 0x1, UPT ;  /* 0x000000011b00788c */ /* 0x000fe4000bf25070 */
[----:B------:R-:W-:-:S07]  /*4560*/  UIADD3 UR7, UPT, UPT, UR5, 0x8, URZ ;  /* 0x0000000805077890 */ /* 0x000fce000fffe0ff */
[----:B------:R-:W-:Y:S05]  /*4570*/  BRA.U !UP1, `(.L_x_87) ;  /* 0x00000001099c7547 */ /* 0x000fea000b800000 */
[----:B------:R-:W-:Y:S01]  /*4580*/  ELECT P0, URZ, PT ;  /* 0x0000000000ff782f */ /* 0x000fe20003800000 */
[----:B------:R-:W-:-:S12]  /*4590*/  BSSY B0, `(.L_x_87) ;  /* 0x0000025000007945 */ /* 0x000fd80003800000 */
[----:B------:R-:W-:Y:S05]  /*45a0*/  @!P0 BRA `(.L_x_88) ;  /* 0x00000000008c8947 */ /* 0x000fea0003800000 */
[----:B------:R-:W-:-:S05]  /*45b0*/  UMOV UR4, 0x10 ;  /* 0x0000001000047882 */ /* 0x000fca0000000000 */
[----:B------:R-:W-:Y:S04]  /*45c0*/  DEPBAR.LE SB1, 0x36 ;  /* 0x00009d800000791a */ /* 0x000fe80000000000 */
[----:B------:R-:W1:Y:S02]  /*45d0*/  UTCATOMSWS.2CTA.FIND_AND_SET.ALIGN UP0, UR4, UR4 ;  /* 0x00000004000475e3 */ /* 0x000e640008200800 */
[----:B-1----:R-:W-:Y:S01]  /*45e0*/  MOV R10, UR4 ;  /* 0x00000004000a7c02 */ /* 0x002fe20008000f00 */
[----:B------:R-:W-:Y:S06]  /*45f0*/  BRA.U UP0, `(.L_x_89) ;  /* 0x0000000100187547 */ /* 0x000fec000b800000 */
.L_x_90:
[----:B------:R-:W-:Y:S05]  /*4600*/  NANOSLEEP 0x64 ;  /* 0x000000640000795d */ /* 0x000fea0003800000 */
[----:B------:R-:W-:-:S05]  /*4610*/  UMOV UR4, 0x10 ;  /* 0x0000001000047882 */ /* 0x000fca0000000000 */
[----:B------:R-:W-:Y:S04]  /*4620*/  DEPBAR.LE SB1, 0x36 ;  /* 0x00009d800000791a */ /* 0x000fe80000000000 */
[----:B------:R-:W1:Y:S02]  /*4630*/  UTCATOMSWS.2CTA.FIND_AND_SET.ALIGN UP0, UR4, UR4 ;  /* 0x00000004000475e3 */ /* 0x000e640008200800 */
[----:B-1----:R-:W-:Y:S01]  /*4640*/  MOV R10, UR4 ;  /* 0x00000004000a7c02 */ /* 0x002fe20008000f00 */
[----:B------:R-:W-:Y:S05]  /*4650*/  BRA.U !UP0, `(.L_x_90) ;  /* 0xfffffffd08e87547 */ /* 0x000fea000b83ffff */
.L_x_89:
[----:B------:R-:W1:Y:S01]  /*4660*/  LDS R6, [UR5+0x10] ;  /* 0x00001005ff067984 */ /* 0x000e620008000800 */
[----:B------:R-:W-:Y:S01]  /*4670*/  IMAD.U32 R0, RZ, RZ, UR6 ;  /* 0x00000006ff007e24 */ /* 0x000fe2000f8e00ff */
[----:B------:R-:W-:-:S03]  /*4680*/  MOV R4, UR28 ;  /* 0x0000001c00047c02 */ /* 0x000fc60008000f00 */
[----:B------:R-:W-:Y:S01]  /*4690*/  VIADD R0, R0, 0x310 ;  /* 0x0000031000007836 */ /* 0x000fe20000000000 */
[----:B-1----:R-:W-:-:S04]  /*46a0*/  SHF.L.U32 R6, R6, 0x1f, RZ ;  /* 0x0000001f06067819 */ /* 0x002fc800000006ff */
[----:B------:R-:W1:Y:S02]  /*46b0*/  SYNCS.PHASECHK.TRANS64.TRYWAIT P0, [UR5+0x8], R6 ;  /* 0x00000806ff0075a7 */ /* 0x000e640008001105 */
[----:B-1----:R-:W-:Y:S05]  /*46c0*/  @P0 BRA `(.L_x_91) ;  /* 0x0000000000080947 */ /* 0x002fea0003800000 */
[----:B------:R-:W1:Y:S02]  /*46d0*/  SYNCS.PHASECHK.TRANS64.TRYWAIT P0, [UR5+0x8], R6 ;  /* 0x00000806ff0075a7 */ /* 0x000e640008001105 */
[----:B-1----:R-:W-:Y:S05]  /*46e0*/  @!P0 BRA `(.L_x_92) ;  /* 0x0000007800888947 */ /* 0x002fea0003800000 */
.L_x_91:
[----:B------:R-:W-:Y:S01]  /*46f0*/  PRMT R4, R4, 0x654, R0 ;  /* 0x0000065404047816 */ /* 0x000fe20000000000 */
[----:B------:R-:W-:Y:S01]  /*4700*/  HFMA2 R0, -RZ, RZ, 0, 5.9604644775390625e-08 ;  /* 0x00000001ff007431 */ /* 0x000fe200000001ff */
[----:B------:R-:W-:Y:S01]  /*4710*/  UPRMT UR4, UR28, 0x654, UR7 ;  /* 0x000006541c047896 */ /* 0x000fe20008000007 */
[----:B------:R-:W-:Y:S02]  /*4720*/  IMAD.MOV.U32 R8, RZ, RZ, 0xffff ;  /* 0x0000ffffff087424 */ /* 0x000fe400078e00ff */
[----:B-1----:R-:W-:Y:S02]  /*4730*/  IMAD.MOV.U32 R6, RZ, RZ, 0x4 ;  /* 0x00000004ff067424 */ /* 0x002fe400078e00ff */
[----:B------:R-:W-:Y:S01]  /*4740*/  IMAD.SHL.U32 R9, R10, 0x20, RZ ;  /* 0x000000200a097824 */ /* 0x000fe200078e00ff */
[----:B------:R-:W-:Y:S02]  /*4750*/  MOV R5, UR4 ;  /* 0x0000000400057c02 */ /* 0x000fe40008000f00 */
[-C--:B------:R-:W-:Y:S01]  /*4760*/  SHF.L.U32 R8, R8, R10.reuse, RZ ;  /* 0x0000000a08087219 */ /* 0x080fe200000006ff */
[----:B------:R1:W-:Y:S01]  /*4770*/  SYNCS.ARRIVE.TRANS64.RED RZ, [UR4], R6 ;  /* 0x00000006ffff79a7 */ /* 0x0003e20008000404 */
[----:B------:R-:W-:Y:S01]  /*4780*/  SHF.L.U32 R7, R0, R10, RZ ;  /* 0x0000000a00077219 */ /* 0x000fe200000006ff */
[----:B------:R1:W-:Y:S04]  /*4790*/  STS [UR6+0x310], R9 ;  /* 0x00031009ff007988 */ /* 0x0003e80008000806 */
[----:B------:R1:W-:Y:S04]  /*47a0*/  STAS [R4.64], R10 ;  /* 0x0000000a04007dbd */ /* 0x0003e8000c0008ff */
[----:B------:R1:W-:Y:S04]  /*47b0*/  ATOMS.OR RZ, [UR5+0x14], R8 ;  /* 0x00001408ffff798c */ /* 0x0003e8000b000005 */
[----:B------:R1:W-:Y:S04]  /*47c0*/  ATOMS.OR RZ, [UR5+0x18], R7 ;  /* 0x00001807ffff798c */ /* 0x0003e8000b000005 */
[----:B------:R1:W-:Y:S02]  /*47d0*/  ATOMS.XOR RZ, [UR5+0x10], R0 ;  /* 0x00001000ffff798c */ /* 0x0003e4000b800005 */
.L_x_88:
[----:B------:R-:W-:Y:S05]  /*47e0*/  BSYNC B0 ;  /* 0x0000000000007941 */ /* 0x000fea0003800000 */
.L_x_87:
[----:B------:R-:W-:Y:S05]  /*47f0*/  BRA.U UP1, `(.L_x_93) ;  /* 0x00000001016c7547 */ /* 0x000fea000b800000 */
[----:B------:R-:W-:-:S03]  /*4800*/  UMOV UR4, 0xffffffff ;  /* 0xffffffff00047882 */ /* 0x000fc60000000000 */
[----:B------:R-:W-:Y:S05]  /*4810*/  BRA.DIV UR4, `(.L_x_94) ;  /* 0x0000007a04547947 */ /* 0x000fea000b800000 */
[----:B------:R-:W-:-:S13]  /*4820*/  ELECT P6, URZ, PT ;  /* 0x0000000000ff782f */ /* 0x000fda00038c0000 */
.L_x_248:
[----:B------:R-:W-:Y:S05]  /*4830*/  @!P6 BRA `(.L_x_93) ;  /* 0x00000000005ce947 */ /* 0x000fea0003800000 */
[----:B-1----:R-:W1:Y:S02]  /*4840*/  LDS R4, [UR5+0x10] ;  /* 0x00001005ff047984 */ /* 0x002e640008000800 */
[----:B-1----:R-:W-:-:S04]  /*4850*/  SHF.L.U32 R4, R4, 0x1f, RZ ;  /* 0x0000001f04047819 */ /* 0x002fc800000006ff */
[----:B------:R-:W1:Y:S02]  /*4860*/  SYNCS.PHASECHK.TRANS64.TRYWAIT P0, [UR5+0x8], R4 ;  /* 0x00000804ff0075a7 */ /* 0x000e640008001105 */
[----:B-1----:R-:W-:Y:S05]  /*4870*/  @P0 BRA `(.L_x_95) ;  /* 0x0000000000080947 */ /* 0x002fea0003800000 */
[----:B------:R-:W1:Y:S02]  /*4880*/  SYNCS.PHASECHK.TRANS64.TRYWAIT P0, [UR5+0x8], R4 ;  /* 0x00000804ff0075a7 */ /* 0x000e640008001105 */
[----:B-1----:R-:W-:Y:S05]  /*4890*/  @!P0 BRA `(.L_x_96) ;  /* 0x0000007800548947 */ /* 0x002fea0003800000 */
.L_x_95:
[----:B------:R-:W2:Y:S01]  /*48a0*/  LDS R6, [UR6+0x310] ;  /* 0x00031006ff067984 */ /* 0x000ea20008000800 */
[----:B-1----:R-:W-:Y:S02]  /*48b0*/  HFMA2 R0, -RZ, RZ, 0, 5.9604644775390625e-08 ;  /* 0x00000001ff007431 */ /* 0x002fe400000001ff */
[----:B------:R-:W-:Y:S01]  /*48c0*/  IMAD.MOV.U32 R4, RZ, RZ, 0xffff ;  /* 0x0000ffffff047424 */ /* 0x000fe200078e00ff */
[----:B------:R-:W-:Y:S01]  /*48d0*/  UPRMT UR4, UR28, 0x654, UR7 ;  /* 0x000006541c047896 */ /* 0x000fe20008000007 */
[----:B--2---:R-:W-:-:S03]  /*48e0*/  IMAD.SHL.U32 R5, R6, 0x20, RZ ;  /* 0x0000002006057824 */ /* 0x004fc600078e00ff */
[-C--:B------:R-:W-:Y:S02]  /*48f0*/  SHF.L.U32 R4, R4, R6.reuse, RZ ;  /* 0x0000000604047219 */ /* 0x080fe400000006ff */
[----:B------:R-:W-:Y:S01]  /*4900*/  SHF.L.U32 R6, R0, R6, RZ ;  /* 0x0000000600067219 */ /* 0x000fe200000006ff */
[----:B------:R2:W-:Y:S04]  /*4910*/  STS [UR6+0x310], R5 ;  /* 0x00031005ff007988 */ /* 0x0005e80008000806 */
[----:B------:R2:W-:Y:S04]  /*4920*/  ATOMS.OR RZ, [UR5+0x14], R4 ;  /* 0x00001404ffff798c */ /* 0x0005e8000b000005 */
[----:B------:R2:W-:Y:S01]  /*4930*/  ATOMS.OR RZ, [UR5+0x18], R6 ;  /* 0x00001806ffff798c */ /* 0x0005e2000b000005 */
[----:B------:R-:W-:Y:S03]  /*4940*/  SYNCS.ARRIVE.TRANS64.RED.A1T0 RZ, [UR4], RZ ;  /* 0x000000ffffff79a7 */ /* 0x000fe60008100404 */
[----:B------:R2:W-:Y:S01]  /*4950*/  ATOMS.XOR RZ, [UR5+0x10], R0 ;  /* 0x00001000ffff798c */ /* 0x0005e2000b800005 */
[----:B------:R-:W-:Y:S05]  /*4960*/  BRA `(.L_x_93) ;  /* 0x0000000000107947 */ /* 0x000fea0003800000 */
.L_x_86:
[----:B------:R-:W-:Y:S02]  /*4970*/  MOV R0, 0xffffffff ;  /* 0xffffffff00007802 */ /* 0x000fe40000000f00 */
[----:B------:R-:W-:-:S03]  /*4980*/  MOV R4, 0x49b0 ;  /* 0x000049b000047802 */ /* 0x000fc60000000f00 */
[----:B------:R1:W-:Y:S04]  /*4990*/  STS [UR6+0x310], R0 ;  /* 0x00031000ff007988 */ /* 0x0003e80008000806 */
[----:B-1---5:R-:W-:Y:S05]  /*49a0*/  CALL.REL.NOINC `($__internal_1_$__cuda_sm10x_tcgen05_guardrail_trap_phase_invalid_during_alloc) ;  /* 0x0000008000247944 */ /* 0x022fea0003c00000 */
.L_x_93:
[----:B------:R-:W-:Y:S05]  /*49b0*/  WARPSYNC.ALL ;  /* 0x0000000000007948 */ /* 0x000fea0003800000 */
[----:B------:R-:W3:Y:S01]  /*49c0*/  S2UR UR4, SR_CgaCtaId ;  /* 0x00000000000479c3 */ /* 0x000ee20000008800 */
[----:B------:R-:W-:Y:S01]  /*49d0*/  UMOV UR13, 0x400 ;  /* 0x00000400000d7882 */ /* 0x000fe20000000000 */
[----:B------:R-:W-:-:S06]  /*49e0*/  NOP ;  /* 0x0000000000007918 */ /* 0x000fcc0000000000 */
[----:B------:R-:W-:Y:S06]  /*49f0*/  BAR.ARV 0x6, 0xa0 ;  /* 0x0182800000007b1d */ /* 0x000fec0000002000 */
[----:B------:R-:W4:Y:S01]  /*4a00*/  LDCU UR6, c[0x0][0x38c] ;  /* 0x00007180ff0677ac */ /* 0x000f220008000800 */
[----:B------:R-:W-:Y:S01]  /*4a10*/  LOP3.LUT R3, R3, 0xffff, RZ, 0xc0, !PT ;  /* 0x0000ffff03037812 */ /* 0x000fe200078ec0ff */
[----:B-1----:R-:W-:Y:S01]  /*4a20*/  IMAD.MOV.U32 R9, RZ, RZ, 0x1 ;  /* 0x00000001ff097424 */ /* 0x002fe200078e00ff */
[----:B------:R-:W-:Y:S01]  /*4a30*/  LOP3.LUT R2, R2, 0xffff, RZ, 0xc0, !PT ;  /* 0x0000ffff02027812 */ /* 0x000fe200078ec0ff */
[----:B------:R-:W-:Y:S01]  /*4a40*/  IMAD.MOV.U32 R8, RZ, RZ, RZ ;  /* 0x000000ffff087224 */ /* 0x000fe200078e00ff */
[----:B------:R-:W-:Y:S01]  /*4a50*/  R2UR UR16, R3 ;  /* 0x00000000031072ca */ /* 0x000fe200000e0000 */
[----:B------:R-:W-:Y:S01]  /*4a60*/  UMOV UR20, URZ ;  /* 0x000000ff00147c82 */ /* 0x000fe20008000000 */
[----:B------:R-:W-:-:S02]  /*4a70*/  R2UR UR24, R2 ;  /* 0x00000000021872ca */ /* 0x000fc400000e0000 */
[----:B------:R-:W-:Y:S01]  /*4a80*/  CS2R R2, SRZ ;  /* 0x0000000000027805 */ /* 0x000fe2000001ff00 */
[----:B------:R-:W-:Y:S01]  /*4a90*/  UMOV UR10, URZ ;  /* 0x000000ff000a7c82 */ /* 0x000fe20008000000 */
[----:B---3--:R-:W-:Y:S02]  /*4aa0*/  ULEA UR13, UR4, UR13, 0x18 ;  /* 0x0000000d040d7291 */ /* 0x008fe4000f8ec0ff */
[----:B------:R-:W-:Y:S02]  /*4ab0*/  UISETP.NE.AND UP3, UPT, UR27, URZ, UPT ;  /* 0x000000ff1b00728c */ /* 0x000fe4000bf65270 */
[----:B------:R-:W-:Y:S02]  /*4ac0*/  UIADD3 UR5, UPT, UPT, UR13, 0x6500, URZ ;  /* 0x000065000d057890 */ /* 0x000fe4000fffe0ff */
[----:B------:R-:W-:Y:S02]  /*4ad0*/  UIADD3 UR4, UPT, UPT, UR13, 0x16d00, URZ ;  /* 0x00016d000d047890 */ /* 0x000fe4000fffe0ff */
[----:B----4-:R-:W-:Y:S01]  /*4ae0*/  UIADD3 UR6, UPT, UPT, UR6, 0x1f, URZ ;  /* 0x0000001f06067890 */ /* 0x010fe2000fffe0ff */
[----:B--2---:R-:W1:Y:S01]  /*4af0*/  LDS R0, [UR13+0x310] ;  /* 0x0003100dff007984 */ /* 0x004e620008000800 */
[----:B------:R-:W-:-:S02]  /*4b00*/  USHF.R.U32.HI UR5, URZ, 0x4, UR5 ;  /* 0x00000004ff057899 */ /* 0x000fc40008011605 */
[----:B------:R-:W-:Y:S02]  /*4b10*/  USHF.R.S32.HI UR21, URZ, 0x1f, UR6 ;  /* 0x0000001fff157899 */ /* 0x000fe40008011406 */
[----:B------:R-:W-:Y:S02]  /*4b20*/  USHF.R.U32.HI UR4, URZ, 0x4, UR4 ;  /* 0x00000004ff047899 */ /* 0x000fe40008011604 */
[----:B------:R-:W-:Y:S02]  /*4b30*/  ULEA.HI UR21, UR21, UR6, URZ, 0x5 ;  /* 0x0000000615157291 */ /* 0x000fe4000f8f28ff */
[----:B------:R-:W-:Y:S02]  /*4b40*/  ULOP3.LUT UR5, UR5, 0x3fff, URZ, 0xc0, !UPT ;  /* 0x00003fff05057892 */ /* 0x000fe4000f8ec0ff */
[----:B------:R-:W-:Y:S02]  /*4b50*/  USHF.R.S32.HI UR21, URZ, 0x5, UR21 ;  /* 0x00000005ff157899 */ /* 0x000fe40008011415 */
[----:B------:R-:W-:-:S02]  /*4b60*/  ULOP3.LUT UR18, UR4, 0x3fff, URZ, 0xc0, !UPT ;  /* 0x00003fff04127892 */ /* 0x000fc4000f8ec0ff */
[----:B------:R-:W-:Y:S02]  /*4b70*/  UISETP.LT.AND UP0, UPT, UR21, 0x1, UPT ;  /* 0x000000011500788c */ /* 0x000fe4000bf01270 */
[----:B------:R-:W-:Y:S02]  /*4b80*/  ULOP3.LUT UR17, UR5, 0x10000, URZ, 0xfc, !UPT ;  /* 0x0001000005117892 */ /* 0x000fe4000f8efcff */
[----:B------:R-:W-:Y:S02]  /*4b90*/  ULOP3.LUT UR18, UR18, 0x10000, URZ, 0xfc, !UPT ;  /* 0x0001000012127892 */ /* 0x000fe4000f8efcff */
[----:B------:R-:W-:Y:S01]  /*4ba0*/  USEL UR25, UR21, 0x1, !UP0 ;  /* 0x0000000115197887 */ /* 0x000fe2000c000000 */
[----:B------:R-:W-:Y:S01]  /*4bb0*/  UMOV UR11, URZ ;  /* 0x000000ff000b7c82 */ /* 0x000fe20008000000 */
[----:B------:R-:W-:Y:S01]  /*4bc0*/  UMOV UR22, 0x0 ;  /* 0x0000000000167882 */ /* 0x000fe20000000000 */
[----:B------:R-:W-:Y:S01]  /*4bd0*/  UMOV UR23, 0x84004a0 ;  /* 0x084004a000177882 */ /* 0x000fe20000000000 */
[----:B-1----:R-:W-:-:S15]  /*4be0*/  R2UR UR26, R0 ;  /* 0x00000000001a72ca */ /* 0x002fde00000e0000 */
.L_x_104:
[C---:B------:R-:W-:Y:S02]  /*4bf0*/  LEA R0, R8.reuse, UR13, 0x3 ;  /* 0x0000000d08007c11 */ /* 0x040fe4000f8e18ff */
[----:B------:R-:W-:Y:S02]  /*4c00*/  SHF.L.U32 R4, R3, 0x1f, RZ ;  /* 0x0000001f03047819 */ /* 0x000fe400000006ff */
[----:B------:R-:W-:Y:S02]  /*4c10*/  LEA R5, R8, UR13, 0x4 ;  /* 0x0000000d08057c11 */ /* 0x000fe4000f8e20ff */
[----:B------:R-:W1:Y:S02]  /*4c20*/  SYNCS.PHASECHK.TRANS64.TRYWAIT P0, [R0+URZ+0x260], R4 ;  /* 0x00026004000075a7 */ /* 0x000e6400080011ff */
[----:B-1-3--:R-:W-:Y:S05]  /*4c30*/  @!P0 BRA `(.L_x_97) ;  /* 0x0000007400848947 */ /* 0x00afea0003800000 */
.L_x_249:
[----:B-1----:R-:W1:Y:S01]  /*4c40*/  LDS.128 R4, [R5+0x2f0] ;  /* 0x0002f00005047984 */ /* 0x002e620000000c00 */
[----:B------:R-:W-:Y:S02]  /*4c50*/  VIADD R0, R0, 0x270 ;  /* 0x0000027000007836 */ /* 0x000fe40000000000 */
[----:B------:R-:W-:Y:S01]  /*4c60*/  VIADD R8, R8, 0x1 ;  /* 0x0000000108087836 */ /* 0x000fe20000000000 */
[----:B------:R-:W-:Y:S01]  /*4c70*/  @!PT LDS RZ, [RZ] ;  /* 0x00000000fffff984 */ /* 0x000fe20000000800 */
[----:B------:R-:W-:Y:S01]  /*4c80*/  @!PT LDS RZ, [RZ] ;  /* 0x00000000fffff984 */ /* 0x000fe20000000800 */
[----:B------:R-:W-:Y:S01]  /*4c90*/  @!PT LDS RZ, [RZ] ;  /* 0x00000000fffff984 */ /* 0x000fe20000000800 */
[----:B------:R-:W-:Y:S01]  /*4ca0*/  @!PT LDS RZ, [RZ] ;  /* 0x00000000fffff984 */ /* 0x000fe20000000800 */
[----:B------:R2:W-:Y:S06]  /*4cb0*/  MEMBAR.ALL.CTA ;  /* 0x0000000000007992 */ /* 0x0005ec0000008000 */
[----:B--2---:R-:W2:Y:S01]  /*4cc0*/  FENCE.VIEW.ASYNC.S ;  /* 0x00000000000073c6 */ /* 0x004ea20000000000 */
[----:B------:R-:W-:-:S04]  /*4cd0*/  PRMT R0, RZ, 0x654, R0 ;  /* 0x00000654ff007816 */ /* 0x000fc80000000000 */
[----:B--2---:R2:W-:Y:S01]  /*4ce0*/  SYNCS.ARRIVE.TRANS64.RED.A1T0 RZ, [R0+URZ], RZ ;  /* 0x000000ff00ff79a7 */ /* 0x0045e200081004ff */
[----:B-1----:R-:W-:Y:S01]  /*4cf0*/  LOP3.LUT P1, RZ, R6, 0x1, RZ, 0xc0, !PT ;  /* 0x0000000106ff7812 */ /* 0x002fe2000782c0ff */
[----:B--2---:R-:W-:-:S12]  /*4d00*/  BRA.U UP3, `(.L_x_98) ;  /* 0x0000000103cc7547 */ /* 0x004fd8000b800000 */
[----:B------:R-:W1:Y:S01]  /*4d10*/  LDCU UR4, c[0x0][0x38c] ;  /* 0x00007180ff0477ac */ /* 0x000e620008000800 */
[----:B------:R-:W-:Y:S02]  /*4d20*/  PLOP3.LUT P2, PT, PT, PT, PT, 0x80, 0x8 ;  /* 0x000000000008781c */ /* 0x000fe40003f4f070 */
[----:B------:R-:W-:Y:S01]  /*4d30*/  SHF.L.U32 R4, R9, 0x1f, RZ ;  /* 0x0000001f09047819 */ /* 0x000fe200000006ff */
[----:B------:R-:W-:Y:S02]  /*4d40*/  ULEA UR19, UR20, UR13, 0x3 ;  /* 0x0000000d14137291 */ /* 0x000fe4000f8e18ff */
[----:B-1----:R-:W-:-:S06]  /*4d50*/  UISETP.GE.AND UP0, UPT, UR4, 0x1, UPT ;  /* 0x000000010400788c */ /* 0x002fcc000bf06270 */
[----:B------:R-:W-:-:S05]  /*4d60*/  PLOP3.LUT P0, PT, PT, PT, UP0, 0x80, 0x8 ;  /* 0x000000000008781c */ /* 0x000fca0003f0f008 */
[----:B------:R-:W-:-:S08]  /*4d70*/  @UP0 ULEA UR4, UR10, UR13, 0x3 ;  /* 0x0000000d0a040291 */ /* 0x000fd0000f8e18ff */
[----:B------:R-:W-:-:S04]  /*4d80*/  @P0 SHF.L.U32 R0, R2, 0x1f, RZ ;  /* 0x0000001f02000819 */ /* 0x000fc800000006ff */
[----:B------:R1:W2:Y:S01]  /*4d90*/  @P0 SYNCS.PHASECHK.TRANS64.TRYWAIT P2, [UR4], R0 ;  /* 0x00000000ff0005a7 */ /* 0x0002a20008041104 */
[----:B------:R-:W3:Y:S02]  /*4da0*/  SYNCS.PHASECHK.TRANS64.TRYWAIT P0, [UR19+0x2a0], R4 ;  /* 0x0002a004ff0075a7 */ /* 0x000ee40008001113 */
[----:B-123--:R-:W-:Y:S05]  /*4db0*/  @!P0 BRA `(.L_x_99) ;  /* 0x0000007400388947 */ /* 0x00efea0003800000 */
.L_x_251:
[----:B------:R-:W-:Y:S01]  /*4dc0*/  UMOV UR14, UR11 ;  /* 0x0000000b000e7c82 */ /* 0x000fe20008000000 */
[----:B------:R-:W-:Y:S05]  /*4dd0*/  BRA.U !UP0, `(.L_x_100) ;  /* 0x0000000108887547 */ /* 0x000fea000b800000 */
[----:B------:R-:W-:Y:S02]  /*4de0*/  UIADD3 UR14, UPT, UPT, UR25, UR11, URZ ;  /* 0x0000000b190e7290 */ /* 0x000fe4000fffe0ff */
[----:B------:R-:W-:Y:S02]  /*4df0*/  ULEA UR15, UR20, UR26, 0x7 ;  /* 0x0000001a140f7291 */ /* 0x000fe4000f8e38ff */
[----:B------:R-:W-:Y:S01]  /*4e00*/  UPLOP3.LUT UP2, UPT, UPT, UPT, UPT, 0x40, 0x4 ;  /* 0x000000000004789c */ /* 0x000fe20003f4e870 */
[----:B------:R-:W-:Y:S01]  /*4e10*/  UMOV UR12, UR21 ;  /* 0x00000015000c7c82 */ /* 0x000fe20008000000 */
[----:B------:R-:W-:-:S09]  /*4e20*/  UMOV UR5, UR10 ;  /* 0x0000000a00057c82 */ /* 0x000fd20008000000 */
.L_x_103:
[----:B--2---:R-:W-:Y:S01]  /*4e30*/  ULEA UR6, UR5, UR13, 0x3 ;  /* 0x0000000d05067291 */ /* 0x004fe2000f8e18ff */
[----:B---3--:R-:W-:Y:S11]  /*4e40*/  @P2 BRA `(.L_x_101) ;  /* 0x00000000000c2947 */ /* 0x008ff60003800000 */
[----:B-1----:R-:W-:Y:S04]  /*4e50*/  SHF.L.U32 R4, R2, 0x1f, RZ ;  /* 0x0000001f02047819 */ /* 0x002fe800000006ff */
[----:B------:R-:W1:Y:S02]  /*4e60*/  SYNCS.PHASECHK.TRANS64.TRYWAIT P0, [UR6], R4 ;  /* 0x00000004ff0075a7 */ /* 0x000e640008001106 */
[----:B-1----:R-:W-:Y:S05]  /*4e70*/  @!P0 BRA `(.L_x_102) ;  /* 0x0000007400208947 */ /* 0x002fea0003800000 */
.L_x_101:
[----:B------:R-:W-:Y:S01]  /*4e80*/  UISETP.NE.AND UP0, UPT, UR12, 0x1, UPT ;  /* 0x000000010c00788c */ /* 0x000fe2000bf05270 */
[----:B------:R-:W-:Y:S01]  /*4e90*/  PLOP3.LUT P2, PT, PT, PT, PT, 0x80, 0x8 ;  /* 0x000000000008781c */ /* 0x000fe20003f4f070 */
[----:B------:R-:W-:Y:S02]  /*4ea0*/  UIADD3 UR4, UPT, UPT, UR5, 0x1, URZ ;  /* 0x0000000105047890 */ /* 0x000fe4000fffe0ff */
[----:B------:R-:W-:Y:S02]  /*4eb0*/  ULEA UR8, UR5, UR18, 0x8 ;  /* 0x0000001205087291 */ /* 0x000fe4000f8e40ff */
[----:B------:R-:W-:Y:S01]  /*4ec0*/  UISETP.NE.AND UP1, UPT, UR4, 0x21, UPT ;  /* 0x000000210400788c */ /* 0x000fe2000bf25270 */
[----:B------:R-:W-:Y:S01]  /*4ed0*/  PLOP3.LUT P0, PT, PT, PT, UP0, 0x80, 0x8 ;  /* 0x000000000008781c */ /* 0x000fe20003f0f008 */
[----:B------:R-:W-:Y:S02]  /*4ee0*/  UIADD3 UR11, UPT, UPT, UR11, 0x1, URZ ;  /* 0x000000010b0b7890 */ /* 0x000fe4000fffe0ff */
[----:B------:R-:W-:Y:S02]  /*4ef0*/  USEL UR7, URZ, 0x1, UP1 ;  /* 0x00000001ff077887 */ /* 0x000fe40008800000 */
[----:B------:R-:W-:Y:S01]  /*4f00*/  USEL UR10, UR4, URZ, UP1 ;  /* 0x000000ff040a7287 */ /* 0x000fe20008800000 */
[----:B------:R-:W-:Y:S01]  /*4f10*/  UMOV UR9, 0xc0004010 ;  /* 0xc000401000097882 */ /* 0x000fe20000000000 */
[----:B------:R-:W-:Y:S02]  /*4f20*/  UIADD3 UR12, UPT, UPT, UR12, -0x1, URZ ;  /* 0xffffffff0c0c7890 */ /* 0x000fe4000fffe0ff */
[----:B------:R-:W-:Y:S01]  /*4f30*/  LOP3.LUT R2, R2, UR7, RZ, 0x3c, !PT ;  /* 0x0000000702027c12 */ /* 0x000fe2000f8e3cff */
[----:B------:R-:W-:Y:S01]  /*4f40*/  @UP0 ULEA UR4, UR10, UR13, 0x3 ;  /* 0x0000000d0a040291 */ /* 0x000fe2000f8e18ff */
[----:B------:R-:W-:Y:S02]  /*4f50*/  UMOV UR7, 0xc0004010 ;  /* 0xc000401000077882 */ /* 0x000fe40000000000 */
[----:B-1----:R-:W-:Y:S01]  /*4f60*/  @P0 SHF.L.U32 R0, R2, 0x1f, RZ ;  /* 0x0000001f02000819 */ /* 0x002fe200000006ff */
[----:B------:R-:W-:Y:S05]  /*4f70*/  UISETP.NE.AND UP0, UPT, UR11, UR14, UPT ;  /* 0x0000000e0b00728c */ /* 0x000fea000bf05270 */
[----:B------:R2:W3:Y:S01]  /*4f80*/  @P0 SYNCS.PHASECHK.TRANS64.TRYWAIT P2, [UR4], R0 ;  /* 0x00000000ff0005a7 */ /* 0x0004e20008041104 */
[----:B------:R-:W-:Y:S02]  /*4f90*/  UIADD3 UR4, UPT, UPT, UR6, 0x108, URZ ;  /* 0x0000010806047890 */ /* 0x000fe4000fffe0ff */
[----:B------:R-:W-:Y:S03]  /*4fa0*/  ULEA UR6, UR5, UR17, 0x7 ;  /* 0x0000001105067291 */ /* 0x000fe6000f8e38ff */
[----:B------:R-:W-:Y:S06]  /*4fb0*/  UMOV UR5, UR10 ;  /* 0x0000000a00057c82 */ /* 0x000fec0008000000 */
[----:B------:R2:W-:Y:S01]  /*4fc0*/  UTCIMMA.2CTA gdesc[UR6], gdesc[UR8], tmem[UR15], tmem[UR22], idesc[UR23], UP2 ;  /* 0x00ff1608060075ea */ /* 0x0005e2000920010f */
[----:B------:R-:W-:Y:S01]  /*4fd0*/  UPLOP3.LUT UP2, UPT, UPT, UPT, UPT, 0x80, 0x8 ;  /* 0x000000000008789c */ /* 0x000fe20003f4f070 */
[----:B------:R2:W-:Y:S01]  /*4fe0*/  UTCBAR.2CTA.MULTICAST [UR4], URZ, UR16 ;  /* 0x000000ff040073e9 */ /* 0x0005e20008200810 */
[----:B------:R-:W-:Y:S09]  /*4ff0*/  BRA.U UP0, `(.L_x_103) ;  /* 0xfffffffd008c7547 */ /* 0x000ff2000b83ffff */
.L_x_100:
[----:B--2---:R-:W-:Y:S01]  /*5000*/  UIADD3 UR4, UPT, UPT, UR19, 0x280, URZ ;  /* 0x0000028013047890 */ /* 0x004fe2000fffe0ff */
[----:B------:R-:W-:-:S08]  /*5010*/  UMOV UR11, UR14 ;  /* 0x0000000e000b7c82 */ /* 0x000fd00008000000 */
[----:B------:R2:W-:Y:S01]  /*5020*/  UTCBAR.2CTA.MULTICAST [UR4], URZ, UR24 ;  /* 0x000000ff040073e9 */ /* 0x0005e20008200818 */
[----:B------:R-:W-:Y:S02]  /*5030*/  NOP ;  /* 0x0000000000007918 */ /* 0x000fe40000000000 */
.L_x_98:
[----:B--2---:R-:W-:Y:S01]  /*5040*/  UIADD3 UR4, UPT, UPT, UR20, 0x1, URZ ;  /* 0x0000000114047890 */ /* 0x004fe2000fffe0ff */
[----:B------:R-:W-:-:S03]  /*5050*/  ISETP.NE.AND P0, PT, R8, 0x2, PT ;  /* 0x000000020800780c */ /* 0x000fc60003f05270 */
[----:B------:R-:W-:Y:S01]  /*5060*/  UISETP.NE.AND UP0, UPT, UR4, 0x4, UPT ;  /* 0x000000040400788c */ /* 0x000fe2000bf05270 */
[----:B-1----:R-:W-:Y:S02]  /*5070*/  SEL R0, RZ, 0x1, P0 ;  /* 0x00000001ff007807 */ /* 0x002fe40000000000 */
[----:B------:R-:W-:Y:S01]  /*5080*/  SEL R8, R8, RZ, P0 ;  /* 0x000000ff08087207 */ /* 0x000fe20000000000 */
[----:B------:R-:W-:Y:S01]  /*5090*/  USEL UR5, URZ, 0x1, UP0 ;  /* 0x00000001ff057887 */ /* 0x000fe20008000000 */
[----:B------:R-:W-:Y:S01]  /*50a0*/  LOP3.LUT R3, R3, R0, RZ, 0x3c, !PT ;  /* 0x0000000003037212 */ /* 0x000fe200078e3cff */
[----:B------:R-:W-:-:S04]  /*50b0*/  USEL UR20, UR4, URZ, UP0 ;  /* 0x000000ff04147287 */ /* 0x000fc80008000000 */
[----:B------:R-:W-:Y:S01]  /*50c0*/  LOP3.LUT R9, R9, UR5, RZ, 0x3c, !PT ;  /* 0x0000000509097c12 */ /* 0x000fe2000f8e3cff */
[----:B------:R-:W-:Y:S07]  /*50d0*/  @P1 BRA `(.L_x_104) ;  /* 0xfffffff800c41947 */ /* 0x000fee000383ffff */
[----:B------:R-:W1:Y:S01]  /*50e0*/  S2UR UR8, SR_CgaCtaId ;  /* 0x00000000000879c3 */ /* 0x000e620000008800 */
[----:B------:R-:W-:Y:S01]  /*50f0*/  ELECT P0, URZ, PT ;  /* 0x0000000000ff782f */ /* 0x000fe20003800000 */
[----:B------:R-:W-:Y:S01]  /*5100*/  HFMA2 R0, -RZ, RZ, 0, 5.9604644775390625e-08 ;  /* 0x00000001ff007431 */ /* 0x000fe200000001ff */
[----:B------:R-:W-:-:S05]  /*5110*/  UMOV UR4, 0x40 ;  /* 0x0000004000047882 */ /* 0x000fca0000000000 */
[----:B------:R-:W-:Y:S01]  /*5120*/  UVIRTCOUNT.DEALLOC.SMPOOL 0x80 ;  /* 0x000000800000784c */ /* 0x000fe20000000000 */
[----:B------:R-:W-:Y:S02]  /*5130*/  UISETP.NE.AND UP1, UPT, UR27, URZ, UPT ;  /* 0x000000ff1b00728c */ /* 0x000fe4000bf25270 */
[----:B-1----:R-:W-:-:S09]  /*5140*/  ULEA UR8, UR8, UR4, 0x18 ;  /* 0x0000000408087291 */ /* 0x002fd2000f8ec0ff */
[----:B------:R1:W-:Y:S01]  /*5150*/  @P0 STS.U8 [UR8+0x1c], R0 ;  /* 0x00001c00ff000988 */ /* 0x0003e20008000008 */
[----:B------:R-:W-:Y:S05]  /*5160*/  BRA.U UP1, `(.L_x_105) ;  /* 0x0000000101a07547 */ /* 0x000fea000b800000 */
[----:B------:R-:W-:Y:S01]  /*5170*/  UIADD3 UR7, UPT, UPT, UR13, 0x2a0, URZ ;  /* 0x000002a00d077890 */ /* 0x000fe2000fffe0ff */
[----:B------:R-:W-:-:S03]  /*5180*/  SHF.L.U32 R2, R9, 0x1f, RZ ;  /* 0x0000001f09027819 */ /* 0x000fc600000006ff */
[----:B------:R-:W-:-:S09]  /*5190*/  ULEA UR4, UR20, UR7, 0x3 ;  /* 0x0000000714047291 */ /* 0x000fd2000f8e18ff */
[----:B------:R-:W2:Y:S02]  /*51a0*/  SYNCS.PHASECHK.TRANS64.TRYWAIT P0, [UR4], R2 ;  /* 0x00000002ff0075a7 */ /* 0x000ea40008001104 */
[----:B--2---:R-:W-:Y:S05]  /*51b0*/  @!P0 BRA `(.L_x_106) ;  /* 0x0000007000688947 */ /* 0x004fea0003800000 */
.L_x_254:
        /* <DEDUP_REMOVED lines=9> */
.L_x_256:
        /* <DEDUP_REMOVED lines=9> */
.L_x_258:
[----:B------:R-:W-:-:S04]  /*52e0*/  UIADD3 UR4, UPT, UPT, UR4, 0x1, URZ ;  /* 0x0000000104047890 */ /* 0x000fc8000fffe0ff */
[----:B------:R-:W-:-:S04]  /*52f0*/  UISETP.NE.AND UP0, UPT, UR4, 0x4, UPT ;  /* 0x000000040400788c */ /* 0x000fc8000bf05270 */
[----:B------:R-:W-:Y:S02]  /*5300*/  USEL UR5, URZ, 0x1, UP0 ;  /* 0x00000001ff057887 */ /* 0x000fe40008000000 */
[----:B------:R-:W-:-:S04]  /*5310*/  USEL UR4, UR4, URZ, UP0 ;  /* 0x000000ff04047287 */ /* 0x000fc80008000000 */
[----:B------:R-:W-:Y:S01]  /*5320*/  ULEA UR4, UR4, UR7, 0x3 ;  /* 0x0000000704047291 */ /* 0x000fe2000f8e18ff */
[----:B------:R-:W-:-:S04]  /*5330*/  LOP3.LUT R2, R2, UR5, RZ, 0x3c, !PT ;  /* 0x0000000502027c12 */ /* 0x000fc8000f8e3cff */
[----:B------:R-:W-:Y:S01]  /*5340*/  SHF.L.U32 R2, R2, 0x1f, RZ ;  /* 0x0000001f02027819 */ /* 0x000fe200000006ff */
[----:B-1----:R-:W-:-:S04]  /*5350*/  IMAD.U32 R0, RZ, RZ, UR4 ;  /* 0x00000004ff007e24 */ /* 0x002fc8000f8e00ff */
[----:B------:R1:W2:Y:S03]  /*5360*/  SYNCS.PHASECHK.TRANS64.TRYWAIT P0, [R0+URZ], R2 ;  /* 0x00000002000075a7 */ /* 0x0002a600080011ff */
[----:B--2---:R-:W-:Y:S05]  /*5370*/  @!P0 NANOSLEEP.SYNCS 0x989680 ;  /* 0x009896800000895d */ /* 0x004fea0003900000 */
[----:B------:R-:W2:Y:S02]  /*5380*/  @!P0 SYNCS.PHASECHK.TRANS64 P0, [R0+URZ], R2 ;  /* 0x00000002000085a7 */ /* 0x000ea400080010ff */
[----:B--2---:R-:W-:Y:S05]  /*5390*/  @P0 BRA `(.L_x_109) ;  /* 0x0000000000200947 */ /* 0x004fea0003800000 */
.L_x_110:
[----:B--2---:R2:W4:Y:S02]  /*53a0*/  SYNCS.PHASECHK.TRANS64.TRYWAIT P0, [R0+URZ], R2 ;  /* 0x00000002000075a7 */ /* 0x00452400080011ff */
[----:B----4-:R-:W-:Y:S05]  /*53b0*/  @!P0 NANOSLEEP.SYNCS 0x989680 ;  /* 0x009896800000895d */ /* 0x010fea0003900000 */
[----:B------:R-:W4:Y:S02]  /*53c0*/  @!P0 SYNCS.PHASECHK.TRANS64 P0, [R0+URZ], R2 ;  /* 0x00000002000085a7 */ /* 0x000f2400080010ff */
[----:B----4-:R-:W-:Y:S05]  /*53d0*/  @!P0 BRA `(.L_x_110) ;  /* 0xfffffffc00f08947 */ /* 0x010fea000383ffff */
[----:B------:R-:W-:Y:S05]  /*53e0*/  BRA `(.L_x_109) ;  /* 0x00000000000c7947 */ /* 0x000fea0003800000 */
.L_x_105:
[----:B------:R-:W-:-:S04]  /*53f0*/  UIADD3 UR4, UPT, UPT, UR13, 0x2e0, URZ ;  /* 0x000002e00d047890 */ /* 0x000fc8000fffe0ff */
[----:B------:R-:W-:-:S09]  /*5400*/  UPRMT UR4, UR28, 0x654, UR4 ;  /* 0x000006541c047896 */ /* 0x000fd20008000004 */
[----:B------:R-:W-:Y:S03]  /*5410*/  SYNCS.ARRIVE.TRANS64.RED.A1T0 RZ, [UR4], RZ ;  /* 0x000000ffffff79a7 */ /* 0x000fe60008100404 */
.L_x_109:
[----:B-12---:R-:W-:Y:S01]  /*5420*/  SHF.L.U32 R2, RZ, 0x1f, RZ ;  /* 0x0000001fff027819 */ /* 0x006fe200000006ff */
[----:B------:R-:W-:Y:S01]  /*5430*/  UIADD3 UR4, UPT, UPT, UR13, 0x2e0, URZ ;  /* 0x000002e00d047890 */ /* 0x000fe2000fffe0ff */
[----:B------:R-:W-:Y:S02]  /*5440*/  PLOP3.LUT P0, PT, PT, PT, UP1, 0x80, 0x8 ;  /* 0x000000000008781c */ /* 0x000fe40003f0f018 */
[----:B------:R-:W1:Y:S02]  /*5450*/  SYNCS.PHASECHK.TRANS64.TRYWAIT P1, [UR13+0x2e0], R2 ;  /* 0x0002e002ff0075a7 */ /* 0x000e64000802110d */
[----:B-1----:R-:W-:Y:S09]  /*5460*/  @!P1 BRA `(.L_x_111) ;  /* 0x0000007000049947 */ /* 0x002ff20003800000 */
.L_x_260:
[----:B------:R-:W-:Y:S01]  /*5470*/  @!UP1 UPRMT UR4, UR28, 0x654, UR4 ;  /* 0x000006541c049896 */ /* 0x000fe20008000004 */
[----:B------:R-:W-:Y:S01]  /*5480*/  UMOV UR5, 0xffff ;  /* 0x0000ffff00057882 */ /* 0x000fe20000000000 */
[----:B------:R-:W-:-:S07]  /*5490*/  UMOV UR6, 0x1 ;  /* 0x0000000100067882 */ /* 0x000fce0000000000 */
[----:B------:R-:W-:Y:S01]  /*54a0*/  @!P0 SYNCS.ARRIVE.TRANS64.RED.A1T0 RZ, [UR4], RZ ;  /* 0x000000ffffff89a7 */ /* 0x000fe20008100404 */
[----:B------:R-:W-:Y:S01]  /*54b0*/  NOP ;  /* 0x0000000000007918 */ /* 0x000fe20000000000 */
[----:B-1----:R-:W1:Y:S01]  /*54c0*/  LDS R0, [UR8+0x14] ;  /* 0x00001408ff007984 */ /* 0x002e620008000800 */
[----:B------:R-:W-:-:S04]  /*54d0*/  ULOP3.LUT UR4, UR26, 0xffff, URZ, 0xc0, !UPT ;  /* 0x0000ffff1a047892 */ /* 0x000fc8000f8ec0ff */
[----:B------:R-:W-:-:S04]  /*54e0*/  USHF.R.U32.HI UR4, URZ, 0x5, UR4 ;  /* 0x00000005ff047899 */ /* 0x000fc80008011604 */
[----:B------:R-:W-:Y:S02]  /*54f0*/  USHF.L.U32 UR5, UR5, UR4, URZ ;  /* 0x0000000405057299 */ /* 0x000fe400080006ff */
[----:B------:R-:W-:-:S04]  /*5500*/  USHF.L.U32 UR4, UR6, UR4, URZ ;  /* 0x0000000406047299 */ /* 0x000fc800080006ff */
[----:B-1----:R-:W-:-:S04]  /*5510*/  LOP3.LUT R0, R0, UR5, RZ, 0xc0, !PT ;  /* 0x0000000500007c12 */ /* 0x002fc8000f8ec0ff */
[----:B------:R-:W-:-:S13]  /*5520*/  ISETP.NE.AND P0, PT, R0, UR5, PT ;  /* 0x0000000500007c0c */ /* 0x000fda000bf05270 */
[----:B------:R-:W-:Y:S05]  /*5530*/  @P0 BRA `(.L_x_112) ;  /* 0x0000000000580947 */ /* 0x000fea0003800000 */
[----:B------:R-:W1:Y:S02]  /*5540*/  LDS R0, [UR8+0x18] ;  /* 0x00001808ff007984 */ /* 0x000e640008000800 */
[----:B-1----:R-:W-:-:S04]  /*5550*/  LOP3.LUT R0, R0, UR4, RZ, 0xc0, !PT ;  /* 0x0000000400007c12 */ /* 0x002fc8000f8ec0ff */
[----:B------:R-:W-:-:S13]  /*5560*/  ISETP.NE.AND P0, PT, R0, UR4, PT ;  /* 0x0000000400007c0c */ /* 0x000fda000bf05270 */
[----:B------:R-:W-:Y:S05]  /*5570*/  @P0 BRA `(.L_x_113) ;  /* 0x00000000003c0947 */ /* 0x000fea0003800000 */
[----:B------:R-:W1:Y:S01]  /*5580*/  S2R R2, SR_LANEID ;  /* 0x0000000000027919 */ /* 0x000e620000000000 */
[----:B------:R-:W-:-:S06]  /*5590*/  ULOP3.LUT UR5, URZ, UR5, URZ, 0x33, !UPT ;  /* 0x00000005ff057292 */ /* 0x000fcc000f8e33ff */
[----:B------:R-:W-:-:S04]  /*55a0*/  IMAD.U32 R0, RZ, RZ, UR5 ;  /* 0x00000005ff007e24 */ /* 0x000fc8000f8e00ff */
[----:B------:R2:W4:Y:S02]  /*55b0*/  REDUX UR7, R0 ;  /* 0x00000000000773c4 */ /* 0x0005240000000000 */
[----:B------:R1:W-:Y:S01]  /*55c0*/  UTCATOMSWS.AND URZ, UR5 ;  /* 0x0000000500ff79e3 */ /* 0x0003e20008000000 */
[----:B--2---:R-:W-:Y:S01]  /*55d0*/  LOP3.LUT R0, RZ, UR4, RZ, 0x33, !PT ;  /* 0x00000004ff007c12 */ /* 0x004fe2000f8e33ff */
[----:B------:R-:W-:Y:S02]  /*55e0*/  VOTEU.ANY UR4, UPT, PT ;  /* 0x0000000000047886 */ /* 0x000fe400038e0100 */
[----:B------:R-:W-:Y:S02]  /*55f0*/  UFLO.U32 UR4, UR4 ;  /* 0x00000004000472bd */ /* 0x000fe400080e0000 */
[----:B------:R-:W2:Y:S04]  /*5600*/  REDUX UR6, R0 ;  /* 0x00000000000673c4 */ /* 0x000ea80000000000 */
[----:B-1----:R-:W-:-:S02]  /*5610*/  ISETP.EQ.U32.AND P0, PT, R2, UR4, PT ;  /* 0x0000000402007c0c */ /* 0x002fc4000bf02070 */
[----:B----4-:R-:W-:-:S11]  /*5620*/  MOV R2, UR7 ;  /* 0x0000000700027c02 */ /* 0x010fd60008000f00 */
[----:B------:R1:W-:Y:S01]  /*5630*/  @P0 ATOMS.AND RZ, [UR8+0x14], R2 ;  /* 0x00001402ffff098c */ /* 0x0003e2000a800008 */
[----:B--2---:R-:W-:-:S05]  /*5640*/  IMAD.U32 R0, RZ, RZ, UR6 ;  /* 0x00000006ff007e24 */ /* 0x004fca000f8e00ff */
[----:B------:R1:W-:Y:S01]  /*5650*/  @P0 ATOMS.AND RZ, [UR8+0x18], R0 ;  /* 0x00001800ffff098c */ /* 0x0003e2000a800008 */
[----:B------:R-:W-:Y:S05]  /*5660*/  BRA `(.L_x_114) ;  /* 0x0000000000147947 */ /* 0x000fea0003800000 */
.L_x_113:
[----:B------:R-:W-:Y:S02]  /*5670*/  MOV R2, 0x5690 ;  /* 0x0000569000027802 */ /* 0x000fe40000000f00 */
[----:B---3-5:R-:W-:Y:S05]  /*5680*/  CALL.REL.NOINC `($__internal_0_$__cuda_sm10x_tcgen05_guardrail_trap_col_being_dealloced_not_returned_by_alloc) ;  /* 0x0000007000e07944 */ /* 0x028fea0003c00000 */
[----:B------:R-:W-:Y:S05]  /*5690*/  BRA `(.L_x_114) ;  /* 0x0000000000087947 */ /* 0x000fea0003800000 */
.L_x_112:
[----:B------:R-:W-:Y:S02]  /*56a0*/  MOV R2, 0x56c0 ;  /* 0x000056c000027802 */ /* 0x000fe40000000f00 */
[----:B---3-5:R-:W-:Y:S05]  /*56b0*/  CALL.REL.NOINC `($__internal_2_$__cuda_sm10x_tcgen05_guardrail_trap_unallocated_columns_being_dealloced) ;  /* 0x0000007000ec7944 */ /* 0x028fea0003c00000 */
.L_x_114:
[----:B------:R-:W-:Y:S01]  /*56c0*/  NOP ;  /* 0x0000000000007918 */ /* 0x000fe20000000000 */
[----:B------:R-:W-:Y:S05]  /*56d0*/  EXIT ;  /* 0x000000000000794d */ /* 0x000fea0003800000 */
.L_x_85:
[----:B------:R-:W-:-:S09]  /*56e0*/  UISETP.NE.OR UP0, UPT, UR18, 0x3, !UP3 ;  /* 0x000000031200788c */ /* 0x000fd2000df05670 */
[----:B------:R-:W-:Y:S05]  /*56f0*/  BRA.U UP0, `(.L_x_115) ;  /* 0x0000001100b87547 */ /* 0x000fea000b800000 */
[----:B------:R-:W1:Y:S01]  /*5700*/  LDCU UR37, c[0x0][0x370] ;  /* 0x00006e00ff2577ac */ /* 0x000e620008000800 */
[----:B------:R-:W2:Y:S01]  /*5710*/  LDC.64 R16, c[0x0][0x348] ;  /* 0x0000d200ff107b82 */ /* 0x000ea20000000a00 */
[----:B------:R-:W-:Y:S02]  /*5720*/  HFMA2 R13, -RZ, RZ, 0, 0 ;  /* 0x00000000ff0d7431 */ /* 0x000fe400000001ff */
[----:B------:R-:W-:Y:S01]  /*5730*/  IMAD.MOV.U32 R15, RZ, RZ, 0x1 ;  /* 0x00000001ff0f7424 */ /* 0x000fe200078e00ff */
[----:B------:R-:W1:Y:S01]  /*5740*/  LDCU.128 UR48, c[0x0][0xb10] ;  /* 0x00016200ff3077ac */ /* 0x000e620008000c00 */
[----:B------:R-:W-:Y:S01]  /*5750*/  IMAD.MOV.U32 R14, RZ, RZ, RZ ;  /* 0x000000ffff0e7224 */ /* 0x000fe200078e00ff */
[----:B------:R-:W-:Y:S01]  /*5760*/  MOV R7, 0x1000 ;  /* 0x0000100000077802 */ /* 0x000fe20000000f00 */
[----:B------:R-:W3:Y:S01]  /*5770*/  LDCU UR31, c[0x0][0x374] ;  /* 0x00006e80ff1f77ac */ /* 0x000ee20008000800 */
[----:B------:R-:W4:Y:S01]  /*5780*/  LDC.64 R2, c[0x0][0x888] ;  /* 0x00022200ff027b82 */ /* 0x000f220000000a00 */
[----:B------:R-:W3:Y:S01]  /*5790*/  LDCU UR15, c[0x0][0xb0c] ;  /* 0x00016180ff0f77ac */ /* 0x000ee20008000800 */
[----:B------:R-:W2:Y:S06]  /*57a0*/  LDCU UR53, c[0x0][0xb20] ;  /* 0x00016400ff3577ac */ /* 0x000eac0008000800 */
[----:B------:R-:W4:Y:S01]  /*57b0*/  LDC.64 R4, c[0x0][0x890] ;  /* 0x00022400ff047b82 */ /* 0x000f220000000a00 */
[----:B------:R-:W2:Y:S01]  /*57c0*/  LDCU UR4, c[0x0][0xb30] ;  /* 0x00016600ff0477ac */ /* 0x000ea20008000800 */
[----:B------:R-:W-:Y:S01]  /*57d0*/  UMOV UR21, 0x400 ;  /* 0x0000040000157882 */ /* 0x000fe20000000000 */
[----:B-1----:R-:W-:-:S02]  /*57e0*/  UIMAD.WIDE.U32 UR6, UR37, UR48, URZ ;  /* 0x00000030250672a5 */ /* 0x002fc4000f8e00ff */
[----:B---3--:R-:W-:Y:S02]  /*57f0*/  UIMAD.WIDE.U32 UR8, UR31, UR51, URZ ;  /* 0x000000331f0872a5 */ /* 0x008fe4000f8e00ff */
[----:B------:R-:W-:Y:S02]  /*5800*/  ULEA UR21, UR46, UR21, 0x18 ;  /* 0x000000152e157291 */ /* 0x000fe4000f8ec0ff */
[----:B------:R-:W-:Y:S02]  /*5810*/  UPLOP3.LUT UP2, UPT, UPT, UPT, UPT, 0x40, 0x4 ;  /* 0x000000000004789c */ /* 0x000fe40003f4e870 */
[----:B------:R-:W-:Y:S01]  /*5820*/  UIADD3 UR38, UPT, UPT, UR21, 0x228, URZ ;  /* 0x0000022815267890 */ /* 0x000fe2000fffe0ff */
[----:B------:R-:W-:Y:S01]  /*5830*/  UMOV UR6, UR7 ;  /* 0x0000000700067c82 */ /* 0x000fe20008000000 */
[----:B------:R-:W-:Y:S01]  /*5840*/  UMOV UR39, UR9 ;  /* 0x0000000900277c82 */ /* 0x000fe20008000000 */
[----:B------:R-:W-:Y:S02]  /*5850*/  UISETP.GE.AND UP0, UPT, UR45, 0x1, UPT ;  /* 0x000000012d00788c */ /* 0x000fe4000bf06270 */
[----:B------:R-:W-:Y:S01]  /*5860*/  UISETP.NE.AND UP4, UPT, UR45, 0x1, UPT ;  /* 0x000000012d00788c */ /* 0x000fe2000bf85270 */
[----:B------:R-:W1:Y:S01]  /*5870*/  LDCU.64 UR22, c[0x0][0xb28] ;  /* 0x00016500ff1677ac */ /* 0x000e620008000a00 */
[----:B------:R-:W-:-:S02]  /*5880*/  UISETP.NE.AND UP6, UPT, UR15, 0x1, UPT ;  /* 0x000000010f00788c */ /* 0x000fc4000bfc5270 */
[----:B------:R-:W-:Y:S02]  /*5890*/  UISETP.NE.AND UP5, UPT, UR50, 0x1, UPT ;  /* 0x000000013200788c */ /* 0x000fe4000bfa5270 */
[----:B------:R-:W-:Y:S02]  /*58a0*/  UIADD3 UR41, UPT, UPT, UR21, 0x210, URZ ;  /* 0x0000021015297890 */ /* 0x000fe4000fffe0ff */
[----:B------:R-:W-:Y:S02]  /*58b0*/  UIADD3 UR33, UPT, UPT, UR21, 0x218, URZ ;  /* 0x0000021815217890 */ /* 0x000fe4000fffe0ff */
[----:B------:R-:W-:Y:S02]  /*58c0*/  UIADD3 UR25, UPT, UPT, UR21, 0x220, URZ ;  /* 0x0000022015197890 */ /* 0x000fe4000fffe0ff */
[----:B------:R-:W-:Y:S02]  /*58d0*/  UPRMT UR38, UR46, 0x654, UR38 ;  /* 0x000006542e267896 */ /* 0x000fe40008000026 */
[----:B------:R-:W-:-:S02]  /*58e0*/  USHF.R.U32.HI UR47, URZ, UR49, UR6 ;  /* 0x00000031ff2f7299 */ /* 0x000fc40008011606 */
[----:B--2---:R-:W-:Y:S02]  /*58f0*/  USHF.R.U32.HI UR39, URZ, UR53, UR39 ;  /* 0x00000035ff277299 */ /* 0x004fe40008011627 */
[----:B------:R-:W-:-:S11]  /*5900*/  UISETP.NE.AND UP3, UPT, UR4, 0x1, UPT ;  /* 0x000000010400788c */ /* 0x000fd6000bf65270 */
.L_x_126:
[C---:B------:R-:W-:Y:S02]  /*5910*/  LEA R12, R14.reuse, UR21, 0x3 ;  /* 0x000000150e0c7c11 */ /* 0x040fe4000f8e18ff */
[----:B------:R-:W-:Y:S02]  /*5920*/  SHF.L.U32 R0, R13, 0x1f, RZ ;  /* 0x0000001f0d007819 */ /* 0x000fe400000006ff */
[----:B------:R-:W-:Y:S02]  /*5930*/  LEA R8, R14, UR21, 0x4 ;  /* 0x000000150e087c11 */ /* 0x000fe4000f8e20ff */
[----:B--2---:R-:W2:Y:S02]  /*5940*/  SYNCS.PHASECHK.TRANS64.TRYWAIT P0, [R12+URZ+0x260], R0 ;  /* 0x000260000c0075a7 */ /* 0x004ea400080011ff */
[----:B--2---:R-:W-:Y:S05]  /*5950*/  @!P0 BRA `(.L_x_116) ;  /* 0x0000006800e08947 */ /* 0x004fea0003800000 */
.L_x_261:
[----:B------:R-:W3:Y:S01]  /*5960*/  LDS.128 R8, [R8+0x2f0] ;  /* 0x0002f00008087984 */ /* 0x000ee20000000c00 */
[----:B------:R-:W-:Y:S01]  /*5970*/  UISETP.GE.AND UP0, UPT, UR45, 0x1, UPT ;  /* 0x000000012d00788c */ /* 0x000fe2000bf06270 */
[----:B------:R-:W-:Y:S01]  /*5980*/  @!PT LDS RZ, [RZ] ;  /* 0x00000000fffff984 */ /* 0x000fe20000000800 */
[----:B------:R-:W-:Y:S01]  /*5990*/  @!PT LDS RZ, [RZ] ;  /* 0x00000000fffff984 */ /* 0x000fe20000000800 */
[----:B------:R-:W-:Y:S01]  /*59a0*/  @!PT LDS RZ, [RZ] ;  /* 0x00000000fffff984 */ /* 0x000fe20000000800 */
[----:B------:R-:W-:Y:S01]  /*59b0*/  @!PT LDS RZ, [RZ] ;  /* 0x00000000fffff984 */ /* 0x000fe20000000800 */
[----:B------:R1:W-:Y:S06]  /*59c0*/  MEMBAR.ALL.CTA ;  /* 0x0000000000007992 */ /* 0x0003ec0000008000 */
[----:B-1----:R-:W1:Y:S01]  /*59d0*/  FENCE.VIEW.ASYNC.S ;  /* 0x00000000000073c6 */ /* 0x002e620000000000 */
[----:B---3--:R-:W-:Y:S11]  /*59e0*/  LOP3.LUT P0, RZ, R10, 0x1, RZ, 0xc0, !PT ;  /* 0x000000010aff7812 */ /* 0x008ff6000780c0ff */
[----:B------:R-:W-:Y:S02]  /*59f0*/  @!UPT UIADD3 URZ, UPT, UPT, URZ, URZ, URZ ;  /* 0x000000fffffff290 */ /* 0x000fe4000fffe0ff */
[----:B-1----:R-:W-:Y:S01]  /*5a00*/  VOTEU.ANY UP1, P0 ;  /* 0x0000000000ff7886 */ /* 0x002fe20000020100 */
[----:B------:R-:W-:Y:S11]  /*5a10*/  PLOP3.LUT P0, PT, PT, PT, UP1, 0x80, 0x8 ;  /* 0x000000000008781c */ /* 0x000ff60003f0f018 */
[----:B------:R-:W-:Y:S02]  /*5a20*/  @!UPT UIADD3 URZ, UPT, UPT, URZ, URZ, URZ ;  /* 0x000000fffffff290 */ /* 0x000fe4000fffe0ff */
[----:B--2---:R-:W-:Y:S02]  /*5a30*/  @P0 SHF.R.U32.HI R0, RZ, 0x10, R9 ;  /* 0x00000010ff000819 */ /* 0x004fe40000011609 */
[----:B------:R-:W-:Y:S02]  /*5a40*/  @P0 MOV R6, R8 ;  /* 0x0000000800060202 */ /* 0x000fe40000000f00 */
[----:B------:R-:W-:Y:S01]  /*5a50*/  @P0 R2UR UR4, R0 ;  /* 0x00000000000402ca */ /* 0x000fe200000e0000 */
[----:B------:R-:W-:Y:S01]  /*5a60*/  VIADD R0, R12, 0x270 ;  /* 0x000002700c007836 */ /* 0x000fe20000000000 */
[----:B------:R-:W-:Y:S02]  /*5a70*/  @P0 LOP3.LUT R8, R9, 0xffff, RZ, 0xc0, !PT ;  /* 0x0000ffff09080812 */ /* 0x000fe400078ec0ff */
[----:B------:R-:W-:Y:S02]  /*5a80*/  @P0 R2UR UR6, R6 ;  /* 0x00000000060602ca */ /* 0x000fe400000e0000 */
[----:B------:R-:W-:Y:S02]  /*5a90*/  PRMT R0, RZ, 0x654, R0 ;  /* 0x00000654ff007816 */ /* 0x000fe40000000000 */
[----:B------:R-:W-:Y:S02]  /*5aa0*/  @P0 R2UR UR5, R8 ;  /* 0x00000000080502ca */ /* 0x000fe400000e0000 */
[----:B------:R1:W-:Y:S03]  /*5ab0*/  SYNCS.ARRIVE.TRANS64.RED.A1T0 RZ, [R0+URZ], RZ ;  /* 0x000000ff00ff79a7 */ /* 0x0003e600081004ff */
[----:B------:R-:W-:Y:S04]  /*5ac0*/  @UP1 UMOV UR29, UR4 ;  /* 0x00000004001d1c82 */ /* 0x000fe80008000000 */
[----:B------:R-:W-:Y:S04]  /*5ad0*/  @UP1 UMOV UR14, UR6 ;  /* 0x00000006000e1c82 */ /* 0x000fe80008000000 */
[----:B------:R-:W-:Y:S01]  /*5ae0*/  @UP1 UMOV UR13, UR5 ;  /* 0x00000005000d1c82 */ /* 0x000fe20008000000 */
[----:B------:R-:W-:Y:S05]  /*5af0*/  BRA.U !UP0, `(.L_x_117) ;  /* 0x0000000108a47547 */ /* 0x000fea000b800000 */
[----:B------:R-:W-:Y:S02]  /*5b00*/  UIMAD.WIDE.U32 UR16, UR13, UR51, URZ ;  /* 0x000000330d1072a5 */ /* 0x000fe4000f8e00ff */
[----:B------:R-:W-:Y:S02]  /*5b10*/  UIMAD.WIDE.U32 UR18, UR14, UR48, URZ ;  /* 0x000000300e1272a5 */ /* 0x000fe4000f8e00ff */
[----:B------:R-:W-:Y:S02]  /*5b20*/  USEL UR4, UR31, UR39, !UP5 ;  /* 0x000000271f047287 */ /* 0x000fe4000e800000 */
[----:B------:R-:W-:Y:S02]  /*5b30*/  USEL UR7, UR37, UR47, !UP6 ;  /* 0x0000002f25077287 */ /* 0x000fe4000f000000 */
[----:B------:R-:W-:Y:S02]  /*5b40*/  UIMAD.WIDE.U32 UR8, UR4, UR22, URZ ;  /* 0x00000016040872a5 */ /* 0x000fe4000f8e00ff */
[----:B------:R-:W-:Y:S01]  /*5b50*/  UIMAD.WIDE.U32 UR10, UR7, UR22, URZ ;  /* 0x00000016070a72a5 */ /* 0x000fe2000f8e00ff */
[----:B------:R-:W-:Y:S02]  /*5b60*/  UMOV UR5, UR17 ;  /* 0x0000001100057c82 */ /* 0x000fe40008000000 */
[----:B------:R-:W-:Y:S03]  /*5b70*/  USHF.R.U32.HI UR6, URZ, UR53, UR5 ;  /* 0x00000035ff067299 */ /* 0x000fe60008011605 */
[----:B------:R-:W-:Y:S01]  /*5b80*/  UMOV UR5, UR19 ;  /* 0x0000001300057c82 */ /* 0x000fe20008000000 */
[----:B------:R-:W-:Y:S02]  /*5b90*/  USEL UR6, UR13, UR6, !UP5 ;  /* 0x000000060d067287 */ /* 0x000fe4000e800000 */
[----:B------:R-:W-:Y:S03]  /*5ba0*/  USHF.R.U32.HI UR12, URZ, UR49, UR5 ;  /* 0x00000031ff0c7299 */ /* 0x000fe60008011605 */
[----:B------:R-:W-:Y:S02]  /*5bb0*/  UMOV UR5, UR9 ;  /* 0x0000000900057c82 */ /* 0x000fe40008000000 */
[----:B------:R-:W-:Y:S03]  /*5bc0*/  @UP4 USHF.R.U32.HI UR4, URZ, UR23, UR5 ;  /* 0x00000017ff044299 */ /* 0x000fe60008011605 */
[----:B------:R-:W-:Y:S01]  /*5bd0*/  UMOV UR5, UR11 ;  /* 0x0000000b00057c82 */ /* 0x000fe20008000000 */
[----:B------:R-:W-:Y:S02]  /*5be0*/  UIMAD UR4, UR45, UR4, URZ ;  /* 0x000000042d0472a4 */ /* 0x000fe4000f8e02ff */
[----:B------:R-:W-:Y:S02]  /*5bf0*/  @UP4 USHF.R.U32.HI UR7, URZ, UR23, UR5 ;  /* 0x00000017ff074299 */ /* 0x000fe40008011605 */
[----:B------:R-:W-:Y:S02]  /*5c00*/  UIMAD.WIDE.U32 UR10, UR6, UR22, URZ ;  /* 0x00000016060a72a5 */ /* 0x000fe4000f8e00ff */
[----:B------:R-:W-:Y:S02]  /*5c10*/  USEL UR5, UR14, UR12, !UP6 ;  /* 0x0000000c0e057287 */ /* 0x000fe4000f000000 */
[----:B------:R-:W-:Y:S02]  /*5c20*/  UIMAD UR8, UR45, UR7, URZ ;  /* 0x000000072d0872a4 */ /* 0x000fe4000f8e02ff */
[----:B------:R-:W-:Y:S03]  /*5c30*/  UISETP.GE.AND UP0, UPT, UR6, UR4, UPT ;  /* 0x000000040600728c */ /* 0x000fe6000bf06270 */
[----:B------:R-:W-:Y:S01]  /*5c40*/  UMOV UR4, UR11 ;  /* 0x0000000b00047c82 */ /* 0x000fe20008000000 */
[----:B------:R-:W-:Y:S02]  /*5c50*/  UISETP.GE.OR UP0, UPT, UR5, UR8, UP0 ;  /* 0x000000080500728c */ /* 0x000fe40008706670 */
[----:B------:R-:W-:Y:S02]  /*5c60*/  USHF.R.U32.HI UR4, URZ, UR23, UR4 ;  /* 0x00000017ff047299 */ /* 0x000fe40008011604 */
[----:B------:R-:W-:Y:S02]  /*5c70*/  UIMAD.WIDE.U32 UR8, UR5, UR22, URZ ;  /* 0x00000016050872a5 */ /* 0x000fe4000f8e00ff */
[----:B------:R-:W-:Y:S04]  /*5c80*/  USEL UR10, UR6, UR4, !UP4 ;  /* 0x00000004060a7287 */ /* 0x000fe8000e000000 */
[----:B------:R-:W-:Y:S01]  /*5c90*/  UIADD3 UR11, UPT, UPT, -UR10, URZ, URZ ;  /* 0x000000ff0a0b7290 */ /* 0x000fe2000fffe1ff */
[----:B------:R-:W-:Y:S02]  /*5ca0*/  @!UP0 UMOV UR4, UR9 ;  /* 0x0000000900048c82 */ /* 0x000fe40008000000 */
[----:B------:R-:W-:Y:S02]  /*5cb0*/  @!UP0 USHF.R.U32.HI UR4, URZ, UR23, UR4 ;  /* 0x00000017ff048299 */ /* 0x000fe40008011604 */
[----:B------:R-:W-:Y:S02]  /*5cc0*/  UIMAD UR8, UR45, UR11, UR6 ;  /* 0x0000000b2d0872a4 */ /* 0x000fe4000f8e0206 */
[----:B------:R-:W-:Y:S04]  /*5cd0*/  @!UP0 USEL UR4, UR5, UR4, !UP4 ;  /* 0x0000000405048287 */ /* 0x000fe8000e000000 */
[----:B------:R-:W-:Y:S02]  /*5ce0*/  @!UP0 UIMAD UR7, UR7, UR8, UR4 ;  /* 0x00000008070782a4 */ /* 0x000fe4000f8e0204 */
[----:B------:R-:W-:Y:S02]  /*5cf0*/  @!UP0 UIADD3 UR9, UPT, UPT, UR10, -UR4, URZ ;  /* 0x800000040a098290 */ /* 0x000fe4000fffe0ff */
[----:B------:R-:W-:Y:S02]  /*5d00*/  UIADD3 UR8, UPT, UPT, -UR6, URZ, URZ ;  /* 0x000000ff06087290 */ /* 0x000fe4000fffe1ff */
[----:B------:R-:W-:Y:S02]  /*5d10*/  UIADD3 UR4, UPT, UPT, -UR5, URZ, URZ ;  /* 0x000000ff05047290 */ /* 0x000fe4000fffe1ff */
[----:B------:R-:W-:Y:S03]  /*5d20*/  @!UP0 UIMAD UR6, UR9, UR45, UR5 ;  /* 0x0000002d090682a4 */ /* 0x000fe6000f8e0205 */
[----:B------:R-:W-:Y:S01]  /*5d30*/  @!UP0 UMOV UR5, UR7 ;  /* 0x0000000700058c82 */ /* 0x000fe20008000000 */
[----:B------:R-:W-:Y:S02]  /*5d40*/  UIMAD UR7, UR15, UR4, UR14 ;  /* 0x000000040f0772a4 */ /* 0x000fe4000f8e020e */
[----:B------:R-:W-:Y:S02]  /*5d50*/  UIMAD UR4, UR50, UR8, UR13 ;  /* 0x00000008320472a4 */ /* 0x000fe4000f8e020d */
[----:B------:R-:W-:Y:S02]  /*5d60*/  UIMAD UR14, UR5, UR15, UR7 ;  /* 0x0000000f050e72a4 */ /* 0x000fe4000f8e0207 */
[----:B------:R-:W-:Y:S11]  /*5d70*/  UIMAD UR13, UR6, UR50, UR4 ;  /* 0x00000032060d72a4 */ /* 0x000ff6000f8e0204 */
[----:B------:R-:W-:Y:S01]  /*5d80*/  @!UPT UIADD3 URZ, UPT, UPT, URZ, URZ, URZ ;  /* 0x000000fffffff290 */ /* 0x000fe2000fffe0ff */
.L_x_117:
[----:B------:R-:W2:Y:S01]  /*5d90*/  @!UP3 LDCU.128 UR8, c[0x0][0xb10] ;  /* 0x00016200ff08b7ac */ /* 0x000ea20008000c00 */
[C---:B----4-:R-:W-:Y:S02]  /*5da0*/  ISETP.NE.U32.AND P1, PT, R4.reuse, RZ, PT ;  /* 0x000000ff0400720c */ /* 0x050fe40003f25070 */
[----:B------:R-:W-:Y:S02]  /*5db0*/  ISETP.NE.U32.AND P0, PT, R4, RZ, PT ;  /* 0x000000ff0400720c */ /* 0x000fe40003f05070 */
[C---:B------:R-:W-:Y:S02]  /*5dc0*/  ISETP.NE.AND.EX P1, PT, R5.reuse, RZ, PT, P1 ;  /* 0x000000ff0500720c */ /* 0x040fe40003f25310 */
[----:B------:R-:W-:Y:S01]  /*5dd0*/  ISETP.NE.AND.EX P0, PT, R5, RZ, PT, P0 ;  /* 0x000000ff0500720c */ /* 0x000fe20003f05300 */
[----:B------:R-:W3:Y:S01]  /*5de0*/  @!UP3 LDCU UR5, c[0x0][0xb0c] ;  /* 0x00016180ff05b7ac */ /* 0x000ee20008000800 */
[----:B------:R-:W-:Y:S01]  /*5df0*/  SHF.L.U32 R9, R15, 0x1f, RZ ;  /* 0x0000001f0f097819 */ /* 0x000fe200000006ff */
[----:B------:R-:W-:Y:S02]  /*5e00*/  USHF.L.U32 UR42, UR30, 0x8, URZ ;  /* 0x000000081e2a7899 */ /* 0x000fe400080006ff */
[----:B------:R-:W-:Y:S02]  /*5e10*/  USHF.L.U32 UR43, UR20, 0x6, URZ ;  /* 0x00000006142b7899 */ /* 0x000fe400080006ff */
[----:B--2---:R-:W-:Y:S07]  /*5e20*/  UIMAD.WIDE.U32 UR6, UR14, UR8, URZ ;  /* 0x000000080e0672a5 */ /* 0x004fee000f8e00ff */
[----:B------:R-:W-:Y:S01]  /*5e30*/  @!UP3 UMOV UR4, UR7 ;  /* 0x000000070004bc82 */ /* 0x000fe20008000000 */
[----:B---3--:R-:W-:Y:S02]  /*5e40*/  @!UP3 UISETP.NE.AND UP0, UPT, UR5, 0x1, UPT ;  /* 0x000000010500b88c */ /* 0x008fe4000bf05270 */
[----:B------:R-:W-:Y:S02]  /*5e50*/  @!UP3 USHF.R.U32.HI UR4, URZ, UR9, UR4 ;  /* 0x00000009ff04b299 */ /* 0x000fe40008011604 */
[----:B------:R-:W-:Y:S02]  /*5e60*/  UIMAD.WIDE.U32 UR6, UR13, UR11, URZ ;  /* 0x0000000b0d0672a5 */ /* 0x000fe4000f8e00ff */
[----:B------:R-:W-:Y:S02]  /*5e70*/  @!UP3 USEL UR8, UR14, UR4, !UP0 ;  /* 0x000000040e08b287 */ /* 0x000fe4000c000000 */
[----:B------:R-:W-:Y:S03]  /*5e80*/  @!UP3 UISETP.NE.AND UP0, UPT, UR10, 0x1, UPT ;  /* 0x000000010a00b88c */ /* 0x000fe6000bf05270 */
[----:B------:R-:W-:Y:S02]  /*5e90*/  @!UP3 UMOV UR6, UR7 ;  /* 0x000000070006bc82 */ /* 0x000fe40008000000 */
[----:B------:R-:W2:Y:S02]  /*5ea0*/  @!UP3 LDCU UR4, c[0x0][0xb20] ;  /* 0x00016400ff04b7ac */ /* 0x000ea40008000800 */
[----:B--2---:R-:W-:Y:S04]  /*5eb0*/  @!UP3 USHF.R.U32.HI UR6, URZ, UR4, UR6 ;  /* 0x00000004ff06b299 */ /* 0x004fe80008011606 */
[----:B------:R-:W-:Y:S04]  /*5ec0*/  @!UP3 USEL UR6, UR13, UR6, !UP0 ;  /* 0x000000060d06b287 */ /* 0x000fe8000c000000 */
[----:B------:R-:W-:Y:S02]  /*5ed0*/  @!UP3 UIADD3 UR4, UPT, UPT, -UR8, UR6, URZ ;  /* 0x000000060804b290 */ /* 0x000fe4000fffe1ff */
[----:B------:R-:W-:Y:S02]  /*5ee0*/  @!UP3 UIADD3 UR6, UPT, UPT, UR8, -UR6, URZ ;  /* 0x800000060806b290 */ /* 0x000fe4000fffe0ff */
[----:B------:R-:W-:Y:S02]  /*5ef0*/  @!UP3 UIMAD UR14, UR4, UR5, UR14 ;  /* 0x00000005040eb2a4 */ /* 0x000fe4000f8e020e */
[----:B------:R-:W-:Y:S01]  /*5f00*/  @!UP3 UIMAD UR13, UR6, UR10, UR13 ;  /* 0x0000000a060db2a4 */ /* 0x000fe2000f8e020d */
[----:B------:R-:W-:Y:S11]  /*5f10*/  BRA.U UP2, `(.L_x_118) ;  /* 0x0000000102107547 */ /* 0x000ff6000b800000 */
[----:B------:R-:W-:Y:S04]  /*5f20*/  MOV R6, UR52 ;  /* 0x0000003400067c02 */ /* 0x000fe80008000f00 */
[----:B------:R-:W-:Y:S04]  /*5f30*/  SHF.L.U32 R6, R6, 0x1f, RZ ;  /* 0x0000001f06067819 */ /* 0x000fe800000006ff */
[----:B------:R-:W2:Y:S02]  /*5f40*/  SYNCS.PHASECHK.TRANS64.TRYWAIT P2, [UR21+0x258], R6 ;  /* 0x00025806ff0075a7 */ /* 0x000ea40008041115 */
[----:B--2---:R-:W-:Y:S05]  /*5f50*/  @!P2 BRA `(.L_x_119) ;  /* 0x000000640074a947 */ /* 0x004fea0003800000 */
.L_x_118:
[----:B------:R-:W-:Y:S05]  /*5f60*/  @!P1 BRA `(.L_x_120) ;  /* 0x0000000000309947 */ /* 0x000fea0003800000 */
[----:B------:R-:W-:Y:S01]  /*5f70*/  ISETP.NE.U32.AND P1, PT, R2, RZ, PT ;  /* 0x000000ff0200720c */ /* 0x000fe20003f25070 */
[----:B------:R-:W2:Y:S01]  /*5f80*/  LDCU.64 UR4, c[0x0][0x358] ;  /* 0x00006b00ff0477ac */ /* 0x000ea20008000a00 */
[----:B------:R-:W-:Y:S02]  /*5f90*/  IMAD.MOV.U32 R76, RZ, RZ, 0x1 ;  /* 0x00000001ff4c7424 */ /* 0x000fe400078e00ff */
[----:B------:R-:W-:Y:S11]  /*5fa0*/  ISETP.NE.AND.EX P1, PT, R3, RZ, PT, P1 ;  /* 0x000000ff0300720c */ /* 0x000ff60003f25310 */
[----:B------:R-:W-:Y:S02]  /*5fb0*/  @!UPT UIADD3 URZ, UPT, UPT, URZ, URZ, URZ ;  /* 0x000000fffffff290 */ /* 0x000fe4000fffe0ff */
[----:B------:R-:W3:Y:S01]  /*5fc0*/  @P1 LDC.64 R10, c[0x0][0x888] ;  /* 0x00022200ff0a1b82 */ /* 0x000ee20000000a00 */
[----:B-1----:R-:W-:Y:S04]  /*5fd0*/  @P1 IMAD R0, R4, UR36, RZ ;  /* 0x0000002404001c24 */ /* 0x002fe8000f8e02ff */
[----:B---3--:R-:W-:Y:S04]  /*5fe0*/  @P1 IMAD.WIDE R10, R0, 0x4, R10 ;  /* 0x00000004000a1825 */ /* 0x008fe800078e020a */
[----:B------:R-:W-:Y:S01]  /*5ff0*/  HFMA2 R0, -RZ, RZ, 0, 5.9604644775390625e-08 ;  /* 0x00000001ff007431 */ /* 0x000fe200000001ff */
[----:B--2--5:R2:W5:Y:S04]  /*6000*/  @P1 LDG.E R40, desc[UR4][R10.64] ;  /* 0x000000040a281981 */ /* 0x024568000c1e1900 */
[----:B------:R-:W-:Y:S01]  /*6010*/  @!P1 PRMT R76, R0, 0x7610, R76 ;  /* 0x00007610004c9816 */ /* 0x000fe2000000004c */
[----:B--2---:R-:W3:Y:S06]  /*6020*/  @!P1 LDC R40, c[0x0][0x880] ;  /* 0x00022000ff289b82 */ /* 0x004eec0000000800 */
.L_x_120:
[----:B---3-5:R-:W-:Y:S01]  /*6030*/  @!P0 ISETP.EQ.AND P1, PT, R40, RZ, PT ;  /* 0x000000ff2800820c */ /* 0x028fe20003f22270 */
[----:B------:R-:W-:Y:S01]  /*6040*/  @!UPT UIADD3 URZ, UPT, UPT, URZ, URZ, URZ ;  /* 0x000000fffffff290 */ /* 0x000fe2000fffe0ff */
[----:B------:R-:W-:Y:S11]  /*6050*/  @!P0 BRA `(.L_x_121) ;  /* 0x0000000000188947 */ /* 0x000ff60003800000 */
[----:B------:R-:W-:Y:S02]  /*6060*/  LOP3.LUT P0, RZ, R76, 0xff, RZ, 0xc0, !PT ;  /* 0x000000ff4cff7812 */ /* 0x000fe4000780c0ff */
[----:B------:R-:W-:Y:S04]  /*6070*/  ISETP.NE.U32.AND P1, PT, R2, RZ, PT ;  /* 0x000000ff0200720c */ /* 0x000fe80003f25070 */
[----:B------:R-:W-:Y:S04]  /*6080*/  ISETP.NE.AND.EX P1, PT, R3, RZ, PT, P1 ;  /* 0x000000ff0300720c */ /* 0x000fe80003f25310 */
[----:B------:R-:W-:Y:S03]  /*6090*/  PLOP3.LUT P1, PT, P1, PT, PT, 0x8, 0x80 ;  /* 0x000000000080781c */ /* 0x000fe60000f2e170 */
[----:B------:R-:W-:Y:S11]  /*60a0*/  @P0 ISETP.EQ.AND P1, PT, R40, RZ, PT ;  /* 0x000000ff2800020c */ /* 0x000ff60003f22270 */
[----:B------:R-:W-:Y:S02]  /*60b0*/  @!UPT UIADD3 URZ, UPT, UPT, URZ, URZ, URZ ;  /* 0x000000fffffff290 */ /* 0x000fe4000fffe0ff */
.L_x_121:
[----:B------:R-:W2:Y:S01]  /*60c0*/  SYNCS.PHASECHK.TRANS64.TRYWAIT P2, [UR21+0x230], R9 ;  /* 0x00023009ff0075a7 */ /* 0x000ea20008041115 */
[----:B------:R-:W-:Y:S04]  /*60d0*/  ELECT P0, URZ, PT ;  /* 0x0000000000ff782f */ /* 0x000fe80003800000 */
[----:B------:R-:W-:Y:S11]  /*60e0*/  PLOP3.LUT P1, PT, P1, P0, PT, 0xf2, 0x2f ;  /* 0x00000000002f781c */ /* 0x000ff60000f21e72 */
[----:B------:R-:W-:Y:S02]  /*60f0*/  @!UPT UIADD3 URZ, UPT, UPT, URZ, URZ, URZ ;  /* 0x000000fffffff290 */ /* 0x000fe4000fffe0ff */
[----:B------:R-:W-:Y:S05]  /*6100*/  @!P1 IADD3 R8, P0, PT, R16, 0x580, RZ ;  /* 0x0000058010089810 */ /* 0x000fea0007f1e0ff */
[----:B-1----:R-:W-:Y:S01]  /*6110*/  @!P1 IMAD.X R6, RZ, RZ, R17, P0 ;  /* 0x000000ffff069224 */ /* 0x002fe200000e0611 */
[----:B--2---:R-:W-:Y:S07]  /*6120*/  @!P2 BRA `(.L_x_122) ;  /* 0x000000640018a947 */ /* 0x004fee0003800000 */
.L_x_264:
[----:B------:R-:W-:Y:S01]  /*6130*/  @!P1 R2UR UR5, R8 ;  /* 0x00000000080592ca */ /* 0x000fe200000e0000 */
[----:B------:R-:W-:Y:S01]  /*6140*/  VOTEU.ALL UP0, P1 ;  /* 0x0000000000ff7886 */ /* 0x000fe20000800000 */
[----:B------:R-:W-:Y:S01]  /*6150*/  @!P1 R2UR UR4, R6 ;  /* 0x00000000060492ca */ /* 0x000fe200000e0000 */
[----:B------:R-:W-:Y:S01]  /*6160*/  UMOV UR16, 0x0 ;  /* 0x0000000000107882 */ /* 0x000fe20000000000 */
[----:B------:R-:W-:Y:S01]  /*6170*/  UMOV UR17, 0x10000000 ;  /* 0x1000000000117882 */ /* 0x000fe20000000000 */
[----:B------:R-:W-:Y:S01]  /*6180*/  UMOV UR44, UR36 ;  /* 0x00000024002c7c82 */ /* 0x000fe20008000000 */
[----:B------:R-:W-:Y:S01]  /*6190*/  @!UP0 UIADD3 UR40, UPT, UPT, UR21, 0x400, URZ ;  /* 0x0000040015288890 */ /* 0x000fe2000fffe0ff */
[----:B-1----:R-:W-:Y:S01]  /*61a0*/  @!P1 IMAD.MOV.U32 R0, RZ, RZ, 0x1000 ;  /* 0x00001000ff009424 */ /* 0x002fe200078e00ff */
[----:B------:R-:W-:Y:S01]  /*61b0*/  @!UP0 UIADD3 UR10, UPT, UPT, UR42, 0x80, URZ ;  /* 0x000000802a0a8890 */ /* 0x000fe2000fffe0ff */
[----:B------:R-:W-:Y:S01]  /*61c0*/  @!P1 IADD3 R8, P0, PT, R16, 0x580, RZ ;  /* 0x0000058010089810 */ /* 0x000fe20007f1e0ff */
[----:B------:R-:W-:Y:S01]  /*61d0*/  @!UP0 UIADD3 UR8, UPT, UPT, UR21, 0xc00, URZ ;  /* 0x00000c0015088890 */ /* 0x000fe2000fffe0ff */
[----:B------:R-:W-:Y:S02]  /*61e0*/  VOTEU.ALL UP0, P1 ;  /* 0x0000000000ff7886 */ /* 0x000fe40000800000 */
[----:B------:R-:W-:Y:S01]  /*61f0*/  IMAD.U32 R10, RZ, RZ, UR5 ;  /* 0x00000005ff0a7e24 */ /* 0x000fe2000f8e00ff */
[----:B------:R-:W-:Y:S01]  /*6200*/  UMOV UR9, UR41 ;  /* 0x0000002900097c82 */ /* 0x000fe20008000000 */
[----:B------:R-:W-:Y:S01]  /*6210*/  IMAD.U32 R11, RZ, RZ, UR4 ;  /* 0x00000004ff0b7e24 */ /* 0x000fe2000f8e00ff */
[----:B------:R-:W-:Y:S01]  /*6220*/  UMOV UR11, UR43 ;  /* 0x0000002b000b7c82 */ /* 0x000fe20008000000 */
[----:B------:R-:W-:Y:S01]  /*6230*/  UMOV UR12, UR36 ;  /* 0x00000024000c7c82 */ /* 0x000fe20008000000 */
[----:B------:R-:W-:Y:S01]  /*6240*/  @!P1 R2UR UR4, R10 ;  /* 0x000000000a0492ca */ /* 0x000fe200000e0000 */
[----:B------:R-:W-:Y:S01]  /*6250*/  UPRMT UR6, UR46, 0x654, UR41 ;  /* 0x000006542e067896 */ /* 0x000fe20008000029 */
[----:B------:R-:W-:Y:S01]  /*6260*/  @!P1 R2UR UR5, R11 ;  /* 0x000000000b0592ca */ /* 0x000fe200000e0000 */
[----:B------:R-:W-:Y:S11]  /*6270*/  @!P1 IMAD.X R6, RZ, RZ, R17, P0 ;  /* 0x000000ffff069224 */ /* 0x000ff600000e0611 */
[----:B------:R-:W-:Y:S01]  /*6280*/  @!UPT UIADD3 URZ, UPT, UPT, URZ, URZ, URZ ;  /* 0x000000fffffff290 */ /* 0x000fe2000fffe0ff */
[----:B------:R1:W-:Y:S01]  /*6290*/  @!UP0 UTMALDG.3D [UR40], [UR4], desc[UR16] ;  /* 0x00001028040085b4 */ /* 0x0003e20008011000 */
[----:B------:R-:W-:Y:S05]  /*62a0*/  VOTEU.ALL UP0, P1 ;  /* 0x0000000000ff7886 */ /* 0x000fea0000800000 */
[----:B------:R1:W-:Y:S01]  /*62b0*/  @!UP0 UTMALDG.3D [UR8], [UR4], desc[UR16] ;  /* 0x00001008040085b4 */ /* 0x0003e20008011000 */
[----:B------:R1:W-:Y:S01]  /*62c0*/  @!P1 SYNCS.ARRIVE.TRANS64.RED.A0TR RZ, [UR21+0x210], R0 ;  /* 0x00021000ffff99a7 */ /* 0x0003e20008300415 */
[----:B------:R-:W-:Y:S01]  /*62d0*/  SYNCS.ARRIVE.TRANS64.RED.A1T0 RZ, [UR6], RZ ;  /* 0x000000ffffff79a7 */ /* 0x000fe20008100406 */
[----:B------:R-:W2:Y:S02]  /*62e0*/  SYNCS.PHASECHK.TRANS64.TRYWAIT P2, [UR21+0x238], R9 ;  /* 0x00023809ff0075a7 */ /* 0x000ea40008041115 */
[----:B-12---:R-:W-:Y:S05]  /*62f0*/  @!P2 BRA `(.L_x_123) ;  /* 0x0000006000bca947 */ /* 0x006fea0003800000 */
.L_x_266:
        /* <DEDUP_REMOVED lines=10> */
[----:B------:R-:W-:Y:S02]  /*63a0*/  @!UP0 UIADD3 UR10, UPT, UPT, UR42, 0xa0, URZ ;  /* 0x000000a02a0a8890 */ /* 0x000fe4000fffe0ff */
[----:B------:R-:W-:Y:S01]  /*63b0*/  @!UP0 UIADD3 UR8, UPT, UPT, UR21, 0x1c00, URZ ;  /* 0x00001c0015088890 */ /* 0x000fe2000fffe0ff */
[----:B------:R-:W-:Y:S01]  /*63c0*/  IMAD.U32 R10, RZ, RZ, UR5 ;  /* 0x00000005ff0a7e24 */ /* 0x000fe2000f8e00ff */
[----:B------:R-:W-:Y:S01]  /*63d0*/  VOTEU.ALL UP0, P1 ;  /* 0x0000000000ff7886 */ /* 0x000fe20000800000 */
[----:B------:R-:W-:Y:S01]  /*63e0*/  IMAD.U32 R11, RZ, RZ, UR4 ;  /* 0x00000004ff0b7e24 */ /* 0x000fe2000f8e00ff */
[----:B------:R-:W-:Y:S01]  /*63f0*/  UMOV UR9, UR33 ;  /* 0x0000002100097c82 */ /* 0x000fe20008000000 */
[----:B------:R-:W-:Y:S01]  /*6400*/  UMOV UR11, UR43 ;  /* 0x0000002b000b7c82 */ /* 0x000fe20008000000 */
[----:B------:R-:W-:Y:S01]  /*6410*/  @!P1 R2UR UR4, R10 ;  /* 0x000000000a0492ca */ /* 0x000fe200000e0000 */
[----:B------:R-:W-:Y:S01]  /*6420*/  UMOV UR12, UR36 ;  /* 0x00000024000c7c82 */ /* 0x000fe20008000000 */
[----:B------:R-:W-:Y:S01]  /*6430*/  @!P1 R2UR UR5, R11 ;  /* 0x000000000b0592ca */ /* 0x000fe200000e0000 */
[----:B------:R-:W-:Y:S01]  /*6440*/  UPRMT UR6, UR46, 0x654, UR33 ;  /* 0x000006542e067896 */ /* 0x000fe20008000021 */
[----:B------:R-:W-:Y:S11]  /*6450*/  @!P1 IMAD.X R6, RZ, RZ, R17, P0 ;  /* 0x000000ffff069224 */ /* 0x000ff600000e0611 */
[----:B------:R1:W-:Y:S01]  /*6460*/  @!UP0 UTMALDG.3D [UR32], [UR4], desc[UR16] ;  /* 0x00001020040085b4 */ /* 0x0003e20008011000 */
[----:B------:R-:W-:Y:S05]  /*6470*/  VOTEU.ALL UP0, P1 ;  /* 0x0000000000ff7886 */ /* 0x000fea0000800000 */
[----:B------:R1:W-:Y:S01]  /*6480*/  @!UP0 UTMALDG.3D [UR8], [UR4], desc[UR16] ;  /* 0x00001008040085b4 */ /* 0x0003e20008011000 */
[----:B------:R1:W-:Y:S01]  /*6490*/  @!P1 SYNCS.ARRIVE.TRANS64.RED.A0TR RZ, [UR21+0x218], R0 ;  /* 0x00021800ffff99a7 */ /* 0x0003e20008300415 */
[----:B------:R-:W-:Y:S01]  /*64a0*/  SYNCS.ARRIVE.TRANS64.RED.A1T0 RZ, [UR6], RZ ;  /* 0x000000ffffff79a7 */ /* 0x000fe20008100406 */
[----:B------:R-:W2:Y:S02]  /*64b0*/  SYNCS.PHASECHK.TRANS64.TRYWAIT P2, [UR21+0x240], R9 ;  /* 0x00024009ff0075a7 */ /* 0x000ea40008041115 */
[----:B-12---:R-:W-:Y:S05]  /*64c0*/  @!P2 BRA `(.L_x_124) ;  /* 0x000000600060a947 */ /* 0x006fea0003800000 */
.L_x_268:
        /* <DEDUP_REMOVED lines=9> */
[----:B------:R-:W-:Y:S01]  /*6560*/  VIADD R14, R14, 0x1 ;  /* 0x000000010e0e7836 */ /* 0x000fe20000000000 */
        /* <DEDUP_REMOVED lines=10> */
[----:B------:R-:W-:Y:S01]  /*6610*/  UMOV UR12, UR36 ;  /* 0x00000024000c7c82 */ /* 0x000fe20008000000 */
[----:B------:R-:W-:Y:S11]  /*6620*/  UPRMT UR6, UR46, 0x654, UR25 ;  /* 0x000006542e067896 */ /* 0x000ff60008000019 */
[----:B------:R1:W-:Y:S01]  /*6630*/  @!UP0 UTMALDG.3D [UR24], [UR4], desc[UR16] ;  /* 0x00001018040085b4 */ /* 0x0003e20008011000 */
[----:B------:R-:W-:Y:S05]  /*6640*/  VOTEU.ALL UP0, P1 ;  /* 0x0000000000ff7886 */ /* 0x000fea0000800000 */
[----:B------:R1:W-:Y:S01]  /*6650*/  @!UP0 UTMALDG.3D [UR8], [UR4], desc[UR16] ;  /* 0x00001008040085b4 */ /* 0x0003e20008011000 */
[----:B------:R1:W-:Y:S01]  /*6660*/  @!P1 SYNCS.ARRIVE.TRANS64.RED.A0TR RZ, [UR21+0x220], R0 ;  /* 0x00022000ffff99a7 */ /* 0x0003e20008300415 */
[----:B------:R-:W-:Y:S01]  /*6670*/  SYNCS.ARRIVE.TRANS64.RED.A1T0 RZ, [UR6], RZ ;  /* 0x000000ffffff79a7 */ /* 0x000fe20008100406 */
[----:B------:R-:W2:Y:S02]  /*6680*/  SYNCS.PHASECHK.TRANS64.TRYWAIT P0, [UR21+0x248], R9 ;  /* 0x00024809ff0075a7 */ /* 0x000ea40008001115 */
[----:B-12---:R-:W-:Y:S05]  /*6690*/  @!P0 BRA `(.L_x_125) ;  /* 0x0000006000048947 */ /* 0x006fea0003800000 */
.L_x_270:
[----:B------:R-:W-:Y:S01]  /*66a0*/  UIADD3 UR30, UPT, UPT, UR13, UR63, URZ ;  /* 0x0000003f0d1e7290 */ /* 0x000fe2000fffe0ff */
[----:B------:R-:W-:Y:S01]  /*66b0*/  @!P1 IADD3 R6, P0, PT, R16, 0x580, RZ ;  /* 0x0000058010069810 */ /* 0x000fe20007f1e0ff */
[----:B------:R-:W-:Y:S01]  /*66c0*/  UPLOP3.LUT UP2, UPT, UPT, UPT, UPT, 0x80, 0x8 ;  /* 0x000000000008789c */ /* 0x000fe20003f4f070 */
[----:B------:R-:W-:Y:S01]  /*66d0*/  R2UR UR24, R78 ;  /* 0x000000004e1872ca */ /* 0x000fe200000e0000 */
[----:B------:R-:W-:Y:S01]  /*66e0*/  VOTEU.ALL UP0, P1 ;  /* 0x0000000000ff7886 */ /* 0x000fe20000800000 */
[----:B------:R-:W-:Y:S01]  /*66f0*/  @!P1 R2UR UR5, R6 ;  /* 0x00000000060592ca */ /* 0x000fe200000e0000 */
[----:B-1----:R-:W-:Y:S01]  /*6700*/  @!P1 IMAD.X R0, RZ, RZ, R17, P0 ;  /* 0x000000ffff009224 */ /* 0x002fe200000e0611 */
[----:B------:R-:W-:Y:S01]  /*6710*/  UMOV UR6, 0x0 ;  /* 0x0000000000067882 */ /* 0x000fe20000000000 */
[----:B------:R-:W-:Y:S01]  /*6720*/  UMOV UR7, 0x10000000 ;  /* 0x1000000000077882 */ /* 0x000fe20000000000 */
[----:B------:R-:W-:Y:S01]  /*6730*/  @!UP0 UIADD3 UR18, UPT, UPT, UR42, 0x60, URZ ;  /* 0x000000602a128890 */ /* 0x000fe2000fffe0ff */
[----:B------:R-:W-:Y:S01]  /*6740*/  ISETP.NE.AND P0, PT, R14, 0x2, PT ;  /* 0x000000020e00780c */ /* 0x000fe20003f05270 */
[----:B------:R-:W-:Y:S01]  /*6750*/  @!UP0 UIADD3 UR16, UPT, UPT, UR21, 0x3400, URZ ;  /* 0x0000340015108890 */ /* 0x000fe2000fffe0ff */
[----:B------:R-:W-:Y:S01]  /*6760*/  @!P1 R2UR UR4, R0 ;  /* 0x00000000000492ca */ /* 0x000fe200000e0000 */
[----:B------:R-:W-:Y:S01]  /*6770*/  @!UP0 UIADD3 UR17, UPT, UPT, UR21, 0x228, URZ ;  /* 0x0000022815118890 */ /* 0x000fe2000fffe0ff */
[----:B------:R-:W-:Y:S01]  /*6780*/  SEL R0, RZ, 0x1, P0 ;  /* 0x00000001ff007807 */ /* 0x000fe20000000000 */
[----:B------:R-:W-:Y:S01]  /*6790*/  @!UP0 UIADD3 UR10, UPT, UPT, UR42, 0xe0, URZ ;  /* 0x000000e02a0a8890 */ /* 0x000fe2000fffe0ff */
[----:B------:R-:W-:Y:S01]  /*67a0*/  LOP3.LUT R15, R15, 0x1, RZ, 0x3c, !PT ;  /* 0x000000010f0f7812 */ /* 0x000fe200078e3cff */
[----:B------:R-:W-:Y:S01]  /*67b0*/  @!UP0 UIADD3 UR8, UPT, UPT, UR21, 0x3c00, URZ ;  /* 0x00003c0015088890 */ /* 0x000fe2000fffe0ff */
[----:B------:R-:W-:Y:S01]  /*67c0*/  IMAD.U32 R8, RZ, RZ, UR5 ;  /* 0x00000005ff087e24 */ /* 0x000fe2000f8e00ff */
[----:B------:R-:W-:Y:S01]  /*67d0*/  VOTEU.ALL UP0, P1 ;  /* 0x0000000000ff7886 */ /* 0x000fe20000800000 */
[----:B------:R-:W-:Y:S01]  /*67e0*/  UMOV UR19, UR43 ;  /* 0x0000002b00137c82 */ /* 0x000fe20008000000 */
[----:B------:R-:W-:Y:S01]  /*67f0*/  UMOV UR20, UR36 ;  /* 0x0000002400147c82 */ /* 0x000fe20008000000 */
[----:B------:R-:W-:Y:S01]  /*6800*/  UMOV UR11, UR43 ;  /* 0x0000002b000b7c82 */ /* 0x000fe20008000000 */
[----:B------:R-:W-:Y:S01]  /*6810*/  UMOV UR12, UR36 ;  /* 0x00000024000c7c82 */ /* 0x000fe20008000000 */
[----:B------:R-:W-:Y:S01]  /*6820*/  UMOV UR9, UR17 ;  /* 0x0000001100097c82 */ /* 0x000fe20008000000 */
[----:B------:R-:W-:Y:S01]  /*6830*/  IMAD.U32 R9, RZ, RZ, UR4 ;  /* 0x00000004ff097e24 */ /* 0x000fe2000f8e00ff */
[----:B------:R-:W-:Y:S01]  /*6840*/  @!P1 R2UR UR4, R8 ;  /* 0x00000000080492ca */ /* 0x000fe200000e0000 */
[----:B------:R-:W-:Y:S01]  /*6850*/  UMOV UR36, UR29 ;  /* 0x0000001d00247c82 */ /* 0x000fe20008000000 */
[----:B------:R-:W-:Y:S02]  /*6860*/  LOP3.LUT R13, R13, R0, RZ, 0x3c, !PT ;  /* 0x000000000d0d7212 */ /* 0x000fe400078e3cff */
[----:B------:R-:W-:Y:S02]  /*6870*/  @!P1 R2UR UR5, R9 ;  /* 0x00000000090592ca */ /* 0x000fe400000e0000 */
[----:B------:R-:W-:Y:S11]  /*6880*/  SEL R14, R14, RZ, P0 ;  /* 0x000000ff0e0e7207 */ /* 0x000ff60000000000 */
[----:B------:R1:W-:Y:S01]  /*6890*/  @!UP0 UTMALDG.3D [UR16], [UR4], desc[UR6] ;  /* 0x00000610040085b4 */ /* 0x0003e20008011000 */
[----:B------:R-:W-:Y:S05]  /*68a0*/  VOTEU.ALL UP0, P1 ;  /* 0x0000000000ff7886 */ /* 0x000fea0000800000 */
[----:B------:R2:W-:Y:S01]  /*68b0*/  @!UP0 UTMALDG.3D [UR8], [UR4], desc[UR6] ;  /* 0x00000608040085b4 */ /* 0x0005e20008011000 */
[----:B------:R2:W-:Y:S01]  /*68c0*/  @!P1 SYNCS.ARRIVE.TRANS64.RED.A0TR RZ, [UR21+0x228], R7 ;  /* 0x00022807ffff99a7 */ /* 0x0005e20008300415 */
[----:B------:R-:W-:Y:S01]  /*68d0*/  SYNCS.ARRIVE.TRANS64.RED.A1T0 RZ, [UR38], RZ ;  /* 0x000000ffffff79a7 */ /* 0x000fe20008100426 */
[----:B-1----:R-:W-:Y:S01]  /*68e0*/  UIADD3 UR20, UPT, UPT, UR14, UR24, URZ ;  /* 0x000000180e147290 */ /* 0x002fe2000fffe0ff */
[----:B------:R-:W-:Y:S11]  /*68f0*/  BRA.U UP1, `(.L_x_126) ;  /* 0xfffffff101047547 */ /* 0x000ff6000b83ffff */
[----:B------:R-:W-:-:S04]  /*6900*/  SHF.L.U32 R2, R15, 0x1f, RZ ;  /* 0x0000001f0f027819 */ /* 0x000fc800000006ff */
[----:B------:R-:W1:Y:S02]  /*6910*/  SYNCS.PHASECHK.TRANS64.TRYWAIT P0, [UR21+0x230], R2 ;  /* 0x00023002ff0075a7 */ /* 0x000e640008001115 */
[----:B-1----:R-:W-:Y:S05]  /*6920*/  @!P0 BRA `(.L_x_127) ;  /* 0x0000005c00788947 */ /* 0x002fea0003800000 */
.L_x_272:
[----:B------:R-:W3:Y:S02]  /*6930*/  SYNCS.PHASECHK.TRANS64.TRYWAIT P0, [UR21+0x238], R2 ;  /* 0x00023802ff0075a7 */ /* 0x000ee40008001115 */
[----:B---3--:R-:W-:Y:S05]  /*6940*/  @!P0 BRA `(.L_x_128) ;  /* 0x0000005c00888947 */ /* 0x008fea0003800000 */
.L_x_274:
[----:B------:R-:W3:Y:S02]  /*6950*/  SYNCS.PHASECHK.TRANS64.TRYWAIT P0, [UR21+0x240], R2 ;  /* 0x00024002ff0075a7 */ /* 0x000ee40008001115 */
[----:B---3--:R-:W-:Y:S05]  /*6960*/  @!P0 BRA `(.L_x_129) ;  /* 0x0000005c00988947 */ /* 0x008fea0003800000 */
.L_x_276:
[----:B-1----:R-:W-:-:S07]  /*6970*/  MOV R0, UR21 ;  /* 0x0000001500007c02 */ /* 0x002fce0008000f00 */
.L_x_130:
[----:B-1----:R-:W-:-:S04]  /*6980*/  SHF.L.U32 R2, R15, 0x1f, RZ ;  /* 0x0000001f0f027819 */ /* 0x002fc800000006ff */
[----:B------:R1:W3:Y:S03]  /*6990*/  SYNCS.PHASECHK.TRANS64.TRYWAIT P0, [R0+URZ+0x248], R2 ;  /* 0x00024802000075a7 */ /* 0x0002e600080011ff */
[----:B---3--:R-:W-:Y:S05]  /*69a0*/  @!P0 NANOSLEEP.SYNCS 0x989680 ;  /* 0x009896800000895d */ /* 0x008fea0003900000 */
[----:B------:R-:W3:Y:S02]  /*69b0*/  @!P0 SYNCS.PHASECHK.TRANS64 P0, [R0+URZ+0x248], R2 ;  /* 0x00024802000085a7 */ /* 0x000ee400080010ff */
[----:B--23--:R-:W-:Y:S05]  /*69c0*/  @P0 EXIT ;  /* 0x000000000000094d */ /* 0x00cfea0003800000 */
[----:B------:R-:W-:Y:S05]  /*69d0*/  BRA `(.L_x_130) ;  /* 0xfffffffc00e87947 */ /* 0x000fea000383ffff */
.L_x_115:
[----:B------:R-:W-:-:S06]  /*69e0*/  UISETP.GE.AND UP0, UPT, UR18, 0x4, UPT ;  /* 0x000000041200788c */ /* 0x000fcc000bf06270 */
[----:B------:R-:W-:-:S13]  /*69f0*/  PLOP3.LUT P0, PT, PT, PT, UP0, 0x80, 0x8 ;  /* 0x000000000008781c */ /* 0x000fda0003f0f008 */
[----:B------:R-:W-:Y:S05]  /*6a00*/  @!P0 EXIT ;  /* 0x000000000000894d */ /* 0x000fea0003800000 */
[----:B------:R-:W-:Y:S01]  /*6a10*/  BAR.SYNC.DEFER_BLOCKING 0x6, 0xa0 ;  /* 0x0182800000007b1d */ /* 0x000fe20000010000 */
[----:B------:R-:W-:Y:S01]  /*6a20*/  IMAD.SHL.U32 R75, R87, 0x20, RZ ;  /* 0x00000020574b7824 */ /* 0x000fe200078e00ff */
[----:B------:R-:W-:Y:S01]  /*6a30*/  CS2R R84, SRZ ;  /* 0x0000000000547805 */ /* 0x000fe2000001ff00 */
[----:B------:R-:W-:Y:S01]  /*6a40*/  IMAD.SHL.U32 R5, R77, 0x200000, RZ ;  /* 0x002000004d057824 */ /* 0x000fe200078e00ff */
[----:B------:R-:W-:Y:S01]  /*6a50*/  CS2R R82, SRZ ;  /* 0x0000000000527805 */ /* 0x000fe2000001ff00 */
[C---:B------:R-:W-:Y:S01]  /*6a60*/  IMAD.U32 R37, R87.reuse, 0x10000, RZ ;  /* 0x0001000057257824 */ /* 0x040fe200078e00ff */
[----:B------:R-:W-:Y:S02]  /*6a70*/  UMOV UR43, 0x400 ;  /* 0x00000400002b7882 */ /* 0x000fe40000000000 */
[----:B------:R-:W1:Y:S01]  /*6a80*/  LDC.64 R72, c[0x0][0x8b0] ;  /* 0x00022c00ff487b82 */ /* 0x000e620000000a00 */
[----:B------:R-:W-:Y:S01]  /*6a90*/  ULEA UR43, UR46, UR43, 0x18 ;  /* 0x0000002b2e2b7291 */ /* 0x000fe2000f8ec0ff */
[----:B------:R-:W-:Y:S01]  /*6aa0*/  IMAD.SHL.U32 R4, R87, 0x4, RZ ;  /* 0x0000000457047824 */ /* 0x000fe200078e00ff */
[----:B------:R-:W-:Y:S01]  /*6ab0*/  LOP3.LUT R7, R75, 0x80, RZ, 0xc0, !PT ;  /* 0x000000804b077812 */ /* 0x000fe200078ec0ff */
[----:B------:R-:W-:Y:S01]  /*6ac0*/  IMAD.SHL.U32 R6, R77, 0x400, RZ ;  /* 0x000004004d067824 */ /* 0x000fe200078e00ff */
[----:B------:R-:W-:Y:S01]  /*6ad0*/  LOP3.LUT R74, R75, 0xb60, RZ, 0xc0, !PT ;  /* 0x00000b604b4a7812 */ /* 0x000fe200078ec0ff */
[----:B------:R-:W-:Y:S01]  /*6ae0*/  UIADD3 UR4, UPT, UPT, UR43, 0x4400, URZ ;  /* 0x000044002b047890 */ /* 0x000fe2000fffe0ff */
[----:B------:R-:W-:Y:S01]  /*6af0*/  LOP3.LUT R5, R5, 0x200000, RZ, 0xc0, !PT ;  /* 0x0020000005057812 */ /* 0x000fe200078ec0ff */
[----:B------:R-:W2:Y:S01]  /*6b00*/  LDC.64 R70, c[0x0][0x8a8] ;  /* 0x00022a00ff467b82 */ /* 0x000ea20000000a00 */
[----:B------:R-:W-:Y:S01]  /*6b10*/  LOP3.LUT R4, R7, 0x10, R4, 0xf8, !PT ;  /* 0x0000001007047812 */ /* 0x000fe200078ef804 */
[----:B------:R-:W-:Y:S01]  /*6b20*/  IMAD.MOV.U32 R36, RZ, RZ, RZ ;  /* 0x000000ffff247224 */ /* 0x000fe200078e00ff */
[----:B------:R-:W-:Y:S01]  /*6b30*/  LOP3.LUT R74, R74, 0x400, R6, 0xf8, !PT ;  /* 0x000004004a4a7812 */ /* 0x000fe200078ef806 */
[----:B------:R-:W-:Y:S01]  /*6b40*/  IMAD.MOV.U32 R81, RZ, RZ, RZ ;  /* 0x000000ffff517224 */ /* 0x000fe200078e00ff */
[----:B------:R-:W-:Y:S01]  /*6b50*/  LOP3.LUT R37, R5, 0x400000, R37, 0xf8, !PT ;  /* 0x0040000005257812 */ /* 0x000fe200078ef825 */
[----:B------:R-:W-:Y:S01]  /*6b60*/  IMAD.U32 R86, RZ, RZ, UR4 ;  /* 0x00000004ff567e24 */ /* 0x000fe2000f8e00ff */
[----:B------:R-:W-:Y:S01]  /*6b70*/  LOP3.LUT P0, RZ, R75, 0x80, RZ, 0xc0, !PT ;  /* 0x000000804bff7812 */ /* 0x000fe2000780c0ff */
[----:B------:R-:W3:Y:S01]  /*6b80*/  LDCU UR58, c[0x0][0x370] ;  /* 0x00006e00ff3a77ac */ /* 0x000ee20008000800 */
[----:B------:R-:W4:Y:S01]  /*6b90*/  LDS R0, [UR43+0x310] ;  /* 0x0003102bff007984 */ /* 0x000f220008000800 */
[----:B------:R-:W-:-:S02]  /*6ba0*/  LOP3.LUT R74, R74, R4, RZ, 0xfc, !PT ;  /* 0x000000044a4a7212 */ /* 0x000fc400078efcff */
[----:B------:R-:W-:Y:S01]  /*6bb0*/  P2R R4, PR, RZ, 0x1 ;  /* 0x00000001ff047803 */ /* 0x000fe20000000000 */
[----:B------:R-:W1:Y:S01]  /*6bc0*/  LDCU UR42, c[0x0][0xb0c] ;  /* 0x00016180ff2a77ac */ /* 0x000e620008000800 */
[----:B------:R-:W-:Y:S01]  /*6bd0*/  LOP3.LUT R87, R87, 0x60, RZ, 0xc0, !PT ;  /* 0x0000006057577812 */ /* 0x000fe200078ec0ff */
[----:B------:R-:W1:Y:S01]  /*6be0*/  LDCU UR39, c[0x0][0xb30] ;  /* 0x00016600ff2777ac */ /* 0x000e620008000800 */
[----:B------:R-:W1:Y:S01]  /*6bf0*/  LDCU.64 UR56, c[0x0][0x888] ;  /* 0x00011100ff3877ac */ /* 0x000e620008000a00 */
[----:B------:R-:W1:Y:S01]  /*6c00*/  LDCU.64 UR40, c[0x0][0xb28] ;  /* 0x00016500ff2877ac */ /* 0x000e620008000a00 */
[----:B------:R-:W1:Y:S01]  /*6c10*/  LDCU.64 UR60, c[0x0][0x890] ;  /* 0x00011200ff3c77ac */ /* 0x000e620008000a00 */
[----:B------:R-:W1:Y:S01]  /*6c20*/  LDCU.128 UR52, c[0x0][0xb10] ;  /* 0x00016200ff3477ac */ /* 0x000e620008000c00 */
[----:B------:R-:W1:Y:S01]  /*6c30*/  LDCU UR47, c[0x0][0x374] ;  /* 0x00006e80ff2f77ac */ /* 0x000e620008000800 */
[----:B------:R-:W-:Y:S01]  /*6c40*/  UIADD3 UR62, UPT, UPT, UR43, 0x400, URZ ;  /* 0x000004002b3e7890 */ /* 0x000fe2000fffe0ff */
[----:B-1234-:R-:W-:-:S11]  /*6c50*/  IMAD.IADD R37, R0, 0x1, R37 ;  /* 0x0000000100257824 */ /* 0x01efd600078e0225 */
.L_x_172:
[C---:B------:R-:W-:Y:S02]  /*6c60*/  LEA R3, R81.reuse, UR43, 0x3 ;  /* 0x0000002b51037c11 */ /* 0x040fe4000f8e18ff */
[----:B------:R-:W-:Y:S02]  /*6c70*/  SHF.L.U32 R0, R84, 0x1f, RZ ;  /* 0x0000001f54007819 */ /* 0x000fe400000006ff */
[----:B------:R-:W-:Y:S02]  /*6c80*/  LEA R4, R81, UR43, 0x4 ;  /* 0x0000002b51047c11 */ /* 0x000fe4000f8e20ff */
[----:B-1----:R-:W1:Y:S02]  /*6c90*/  SYNCS.PHASECHK.TRANS64.TRYWAIT P0, [R3+URZ+0x260], R0 ;  /* 0x00026000030075a7 */ /* 0x002e6400080011ff */
[----:B-1----:R-:W-:Y:S05]  /*6ca0*/  @!P0 BRA `(.L_x_131) ;  /* 0x0000005800e08947 */ /* 0x002fea0003800000 */
.L_x_277:
        /* <DEDUP_REMOVED lines=8> */
[----:B--2---:R-:W-:Y:S11]  /*6d30*/  LOP3.LUT P0, RZ, R6, 0x1, RZ, 0xc0, !PT ;  /* 0x0000000106ff7812 */ /* 0x004ff6000780c0ff */
[----:B------:R-:W-:Y:S02]  /*6d40*/  @!UPT UIADD3 URZ, UPT, UPT, URZ, URZ, URZ ;  /* 0x000000fffffff290 */ /* 0x000fe4000fffe0ff */
[----:B---3--:R-:W-:Y:S01]  /*6d50*/  VOTEU.ANY UP1, P0 ;  /* 0x0000000000ff7886 */ /* 0x008fe20000020100 */
[----:B------:R-:W-:Y:S01]  /*6d60*/  PLOP3.LUT P0, PT, PT, PT, UP1, 0x80, 0x8 ;  /* 0x000000000008781c */ /* 0x000fe20003f0f018 */
[----:B------:R-:W-:Y:S11]  /*6d70*/  UP2UR UR44, UPR, URZ, 0x2 ;  /* 0x00000002ff2c7883 */ /* 0x000ff60008000000 */
[----:B------:R-:W-:Y:S01]  /*6d80*/  @!UPT UIADD3 URZ, UPT, UPT, URZ, URZ, URZ ;  /* 0x000000fffffff290 */ /* 0x000fe2000fffe0ff */
[----:B-1----:R-:W-:Y:S02]  /*6d90*/  @P0 SHF.R.U32.HI R0, RZ, 0x10, R5 ;  /* 0x00000010ff000819 */ /* 0x002fe40000011605 */
        /* <DEDUP_REMOVED lines=12> */
[----:B------:R-:W2:Y:S01]  /*6e60*/  LDCU UR12, c[0x0][0xb20] ;  /* 0x00016400ff0c77ac */ /* 0x000ea20008000800 */
[----:B------:R-:W-:Y:S02]  /*6e70*/  UIMAD.WIDE.U32 UR4, UR47, UR55, URZ ;  /* 0x000000372f0472a5 */ /* 0x000fe4000f8e00ff */
[----:B------:R-:W-:Y:S02]  /*6e80*/  UIMAD.WIDE.U32 UR6, UR58, UR52, URZ ;  /* 0x000000343a0672a5 */ /* 0x000fe4000f8e00ff */
[----:B------:R-:W-:Y:S02]  /*6e90*/  UISETP.NE.AND UP0, UPT, UR54, 0x1, UPT ;  /* 0x000000013600788c */ /* 0x000fe4000bf05270 */
[----:B------:R-:W-:Y:S02]  /*6ea0*/  UIMAD.WIDE.U32 UR8, UR37, UR55, URZ ;  /* 0x00000037250872a5 */ /* 0x000fe4000f8e00ff */
[----:B------:R-:W-:Y:S02]  /*6eb0*/  UIMAD.WIDE.U32 UR10, UR38, UR52, URZ ;  /* 0x00000034260a72a5 */ /* 0x000fe4000f8e00ff */
[----:B------:R-:W-:Y:S02]  /*6ec0*/  UISETP.NE.AND UP1, UPT, UR42, 0x1, UPT ;  /* 0x000000012a00788c */ /* 0x000fe4000bf25270 */
[----:B------:R-:W-:Y:S01]  /*6ed0*/  UISETP.NE.AND UP2, UPT, UR45, 0x1, UPT ;  /* 0x000000012d00788c */ /* 0x000fe2000bf45270 */
[----:B------:R-:W-:Y:S02]  /*6ee0*/  UMOV UR4, UR5 ;  /* 0x0000000500047c82 */ /* 0x000fe40008000000 */
[----:B--2---:R-:W-:Y:S03]  /*6ef0*/  USHF.R.U32.HI UR5, URZ, UR12, UR4 ;  /* 0x0000000cff057299 */ /* 0x004fe60008011604 */
[----:B------:R-:W-:Y:S02]  /*6f00*/  UMOV UR4, UR7 ;  /* 0x0000000700047c82 */ /* 0x000fe40008000000 */
[----:B------:R-:W-:Y:S02]  /*6f10*/  USHF.R.U32.HI UR7, URZ, UR53, UR4 ;  /* 0x00000035ff077299 */ /* 0x000fe40008011604 */
[----:B------:R-:W-:Y:S02]  /*6f20*/  USEL UR4, UR47, UR5, !UP0 ;  /* 0x000000052f047287 */ /* 0x000fe4000c000000 */
[----:B------:R-:W-:Y:S01]  /*6f30*/  USEL UR7, UR58, UR7, !UP1 ;  /* 0x000000073a077287 */ /* 0x000fe2000c800000 */
[----:B------:R-:W-:Y:S01]  /*6f40*/  UMOV UR5, UR9 ;  /* 0x0000000900057c82 */ /* 0x000fe20008000000 */
[----:B------:R-:W-:Y:S02]  /*6f50*/  UIMAD.WIDE.U32 UR8, UR4, UR40, URZ ;  /* 0x00000028040872a5 */ /* 0x000fe4000f8e00ff */
[----:B------:R-:W-:Y:S03]  /*6f60*/  USHF.R.U32.HI UR6, URZ, UR12, UR5 ;  /* 0x0000000cff067299 */ /* 0x000fe60008011605 */
[----:B------:R-:W-:Y:S01]  /*6f70*/  UMOV UR5, UR11 ;  /* 0x0000000b00057c82 */ /* 0x000fe20008000000 */
[----:B------:R-:W-:Y:S02]  /*6f80*/  UIMAD.WIDE.U32 UR10, UR7, UR40, URZ ;  /* 0x00000028070a72a5 */ /* 0x000fe4000f8e00ff */
[----:B------:R-:W-:Y:S02]  /*6f90*/  USHF.R.U32.HI UR12, URZ, UR53, UR5 ;  /* 0x00000035ff0c7299 */ /* 0x000fe40008011605 */
[----:B------:R-:W-:Y:S01]  /*6fa0*/  USEL UR6, UR37, UR6, !UP0 ;  /* 0x0000000625067287 */ /* 0x000fe2000c000000 */
[----:B------:R-:W-:Y:S02]  /*6fb0*/  UMOV UR5, UR9 ;  /* 0x0000000900057c82 */ /* 0x000fe40008000000 */
[----:B------:R-:W-:Y:S01]  /*6fc0*/  UMOV UR10, UR11 ;  /* 0x0000000b000a7c82 */ /* 0x000fe20008000000 */
[----:B------:R-:W-:Y:S02]  /*6fd0*/  @UP2 USHF.R.U32.HI UR4, URZ, UR41, UR5 ;  /* 0x00000029ff042299 */ /* 0x000fe40008011605 */
[----:B------:R-:W-:Y:S02]  /*6fe0*/  @UP2 USHF.R.U32.HI UR7, URZ, UR41, UR10 ;  /* 0x00000029ff072299 */ /* 0x000fe4000801160a */
[----:B------:R-:W-:Y:S02]  /*6ff0*/  UIMAD UR4, UR45, UR4, URZ ;  /* 0x000000042d0472a4 */ /* 0x000fe4000f8e02ff */
        /* <DEDUP_REMOVED lines=8> */
[----:B------:R-:W-:Y:S02]  /*7080*/  USEL UR11, UR6, UR4, !UP2 ;  /* 0x00000004060b7287 */ /* 0x000fe4000d000000 */
[----:B------:R-:W-:Y:S02]  /*7090*/  UIADD3 UR8, UPT, UPT, -UR5, URZ, URZ ;  /* 0x000000ff05087290 */ /* 0x000fe4000fffe1ff */
[----:B------:R-:W-:Y:S01]  /*70a0*/  UIADD3 UR10, UPT, UPT, -UR11, URZ, URZ ;  /* 0x000000ff0b0a7290 */ /* 0x000fe2000fffe1ff */
[----:B------:R-:W-:Y:S01]  /*70b0*/  @!UP0 UMOV UR4, UR9 ;  /* 0x0000000900048c82 */ /* 0x000fe20008000000 */
[----:B------:R-:W-:Y:S02]  /*70c0*/  UIADD3 UR9, UPT, UPT, -UR6, URZ, URZ ;  /* 0x000000ff06097290 */ /* 0x000fe4000fffe1ff */
[----:B------:R-:W-:Y:S02]  /*70d0*/  @!UP0 USHF.R.U32.HI UR4, URZ, UR41, UR4 ;  /* 0x00000029ff048299 */ /* 0x000fe40008011604 */
[----:B------:R-:W-:Y:S02]  /*70e0*/  UIMAD UR10, UR45, UR10, UR6 ;  /* 0x0000000a2d0a72a4 */ /* 0x000fe4000f8e0206 */
[----:B------:R-:W-:Y:S04]  /*70f0*/  @!UP0 USEL UR4, UR5, UR4, !UP2 ;  /* 0x0000000405048287 */ /* 0x000fe8000d000000 */
[----:B------:R-:W-:Y:S02]  /*7100*/  @!UP0 UIMAD UR10, UR7, UR10, UR4 ;  /* 0x0000000a070a82a4 */ /* 0x000fe4000f8e0204 */
[----:B------:R-:W-:Y:S02]  /*7110*/  @!UP0 UIADD3 UR11, UPT, UPT, UR11, -UR4, URZ ;  /* 0x800000040b0b8290 */ /* 0x000fe4000fffe0ff */
[----:B------:R-:W-:Y:S02]  /*7120*/  UIMAD UR7, UR42, UR8, UR38 ;  /* 0x000000082a0772a4 */ /* 0x000fe4000f8e0226 */
[----:B------:R-:W-:Y:S02]  /*7130*/  @!UP0 UIMAD UR6, UR11, UR45, UR5 ;  /* 0x0000002d0b0682a4 */ /* 0x000fe4000f8e0205 */
[----:B------:R-:W-:Y:S01]  /*7140*/  UIMAD UR4, UR54, UR9, UR37 ;  /* 0x00000009360472a4 */ /* 0x000fe2000f8e0225 */
[----:B------:R-:W-:Y:S02]  /*7150*/  @!UP0 UMOV UR5, UR10 ;  /* 0x0000000a00058c82 */ /* 0x000fe40008000000 */
[----:B------:R-:W-:Y:S02]  /*7160*/  UIMAD UR38, UR5, UR42, UR7 ;  /* 0x0000002a052672a4 */ /* 0x000fe4000f8e0207 */
[----:B------:R-:W-:Y:S11]  /*7170*/  UIMAD UR37, UR6, UR54, UR4 ;  /* 0x00000036062572a4 */ /* 0x000ff6000f8e0204 */
[----:B------:R-:W-:Y:S01]  /*7180*/  @!UPT UIADD3 URZ, UPT, UPT, URZ, URZ, URZ ;  /* 0x000000fffffff290 */ /* 0x000fe2000fffe0ff */
.L_x_132:
[----:B------:R-:W-:Y:S01]  /*7190*/  UISETP.NE.AND UP0, UPT, UR39, 0x1, UPT ;  /* 0x000000012700788c */ /* 0x000fe2000bf05270 */
[----:B------:R-:W-:Y:S01]  /*71a0*/  IADD3 R81, PT, PT, R81, 0x1, RZ ;  /* 0x0000000151517810 */ /* 0x000fe20007ffe0ff */
[----:B------:R-:W-:Y:S02]  /*71b0*/  USHF.L.U32 UR50, UR20, 0x6, URZ ;  /* 0x0000000614327899 */ /* 0x000fe400080006ff */
[----:B------:R-:W-:Y:S07]  /*71c0*/  USHF.L.U32 UR49, UR30, 0x8, URZ ;  /* 0x000000081e317899 */ /* 0x000fee00080006ff */
[----:B------:R-:W2:Y:S01]  /*71d0*/  @!UP0 LDCU.128 UR12, c[0x0][0xb10] ;  /* 0x00016200ff0c87ac */ /* 0x000ea20008000c00 */
[----:B------:R-:W3:Y:S01]  /*71e0*/  @!UP0 LDCU UR5, c[0x0][0xb0c] ;  /* 0x00016180ff0587ac */ /* 0x000ee20008000800 */
[----:B------:R-:W4:Y:S01]  /*71f0*/  @!UP0 LDCU UR10, c[0x0][0xb20] ;  /* 0x00016400ff0a87ac */ /* 0x000f220008000800 */
[----:B--2---:R-:W-:Y:S02]  /*7200*/  UIMAD.WIDE.U32 UR8, UR38, UR12, URZ ;  /* 0x0000000c260872a5 */ /* 0x004fe4000f8e00ff */
[----:B------:R-:W-:Y:S02]  /*7210*/  UIMAD.WIDE.U32 UR6, UR37, UR15, URZ ;  /* 0x0000000f250672a5 */ /* 0x000fe4000f8e00ff */
[----:B------:R-:W-:Y:S03]  /*7220*/  @!UP0 UISETP.NE.AND UP1, UPT, UR14, 0x1, UPT ;  /* 0x000000010e00888c */ /* 0x000fe6000bf25270 */
[----:B------:R-:W-:Y:S01]  /*7230*/  @!UP0 UMOV UR4, UR9 ;  /* 0x0000000900048c82 */ /* 0x000fe20008000000 */
[----:B---3--:R-:W-:Y:S02]  /*7240*/  @!UP0 UISETP.NE.AND UP2, UPT, UR5, 0x1, UPT ;  /* 0x000000010500888c */ /* 0x008fe4000bf45270 */
[----:B------:R-:W-:Y:S01]  /*7250*/  @!UP0 USHF.R.U32.HI UR4, URZ, UR13, UR4 ;  /* 0x0000000dff048299 */ /* 0x000fe20008011604 */
[----:B------:R-:W-:Y:S02]  /*7260*/  @!UP0 UMOV UR6, UR7 ;  /* 0x0000000700068c82 */ /* 0x000fe40008000000 */
[----:B----4-:R-:W-:Y:S02]  /*7270*/  @!UP0 USHF.R.U32.HI UR6, URZ, UR10, UR6 ;  /* 0x0000000aff068299 */ /* 0x010fe40008011606 */
[----:B------:R-:W-:Y:S02]  /*7280*/  @!UP0 USEL UR7, UR38, UR4, !UP2 ;  /* 0x0000000426078287 */ /* 0x000fe4000d000000 */
[----:B------:R-:W-:Y:S04]  /*7290*/  @!UP0 USEL UR6, UR37, UR6, !UP1 ;  /* 0x0000000625068287 */ /* 0x000fe8000c800000 */
[----:B------:R-:W-:Y:S02]  /*72a0*/  @!UP0 UIADD3 UR4, UPT, UPT, -UR7, UR6, URZ ;  /* 0x0000000607048290 */ /* 0x000fe4000fffe1ff */
[----:B------:R-:W-:Y:S02]  /*72b0*/  @!UP0 UIADD3 UR6, UPT, UPT, UR7, -UR6, URZ ;  /* 0x8000000607068290 */ /* 0x000fe4000fffe0ff */
[----:B------:R-:W-:Y:S02]  /*72c0*/  @!UP0 UIMAD UR38, UR4, UR5, UR38 ;  /* 0x00000005042682a4 */ /* 0x000fe4000f8e0226 */
[----:B------:R-:W-:Y:S02]  /*72d0*/  @!UP0 UIMAD UR37, UR6, UR14, UR37 ;  /* 0x0000000e062582a4 */ /* 0x000fe4000f8e0225 */
[----:B------:R-:W-:Y:S09]  /*72e0*/  ULOP3.LUT UP0, URZ, UR62, 0x90, URZ, 0xc0, !UPT ;  /* 0x000000903eff7892 */ /* 0x000ff2000f80c0ff */
[----:B------:R-:W-:Y:S05]  /*72f0*/  BRA.U !UP0, `(.L_x_133) ;  /* 0x0000000108407547 */ /* 0x000fea000b800000 */
[----:B------:R-:W2:Y:S01]  /*7300*/  LDCU.64 UR8, c[0x4][0x88] ;  /* 0x01001100ff0877ac */ /* 0x000ea20008000a00 */
[----:B------:R-:W-:Y:S01]  /*7310*/  MOV R3, 0x0 ;  /* 0x0000000000037802 */ /* 0x000fe20000000f00 */
[----:B------:R-:W-:Y:S02]  /*7320*/  HFMA2 R12, -RZ, RZ, 0, 5.9604644775390625e-08 ;  /* 0x00000001ff0c7431 */ /* 0x000fe400000001ff */
[----:B------:R-:W-:Y:S02]  /*7330*/  IMAD.MOV.U32 R8, RZ, RZ, 0x70 ;  /* 0x00000070ff087424 */ /* 0x000fe400078e00ff */
[----:B------:R-:W-:Y:S01]  /*7340*/  IMAD.MOV.U32 R13, RZ, RZ, RZ ;  /* 0x000000ffff0d7224 */ /* 0x000fe200078e00ff */
[----:B------:R-:W3:Y:S01]  /*7350*/  LDCU.64 UR6, c[0x4][0x90] ;  /* 0x01001200ff0677ac */ /* 0x000ee20008000a00 */
[----:B------:R-:W4:Y:S01]  /*7360*/  LDC.64 R2, c[0x4][R3] ;  /* 0x0100000003027b82 */ /* 0x000f220000000a00 */
[----:B------:R-:W1:Y:S01]  /*7370*/  LDCU.64 UR4, c[0x4][0x8] ;  /* 0x01000100ff0477ac */ /* 0x000e620008000a00 */
[----:B--2---:R-:W-:Y:S01]  /*7380*/  MOV R5, UR9 ;  /* 0x0000000900057c02 */ /* 0x004fe20008000f00 */
[----:B------:R-:W-:Y:S01]  /*7390*/  IMAD.U32 R4, RZ, RZ, UR8 ;  /* 0x00000008ff047e24 */ /* 0x000fe2000f8e00ff */
[----:B---3--:R-:W-:Y:S01]  /*73a0*/  MOV R7, UR7 ;  /* 0x0000000700077c02 */ /* 0x008fe20008000f00 */
[----:B------:R-:W-:Y:S01]  /*73b0*/  IMAD.U32 R6, RZ, RZ, UR6 ;  /* 0x00000006ff067e24 */ /* 0x000fe2000f8e00ff */
[----:B-1----:R-:W-:Y:S01]  /*73c0*/  MOV R11, UR5 ;  /* 0x00000005000b7c02 */ /* 0x002fe20008000f00 */
[----:B------:R-:W-:Y:S02]  /*73d0*/  IMAD.U32 R10, RZ, RZ, UR4 ;  /* 0x00000004ff0a7e24 */ /* 0x000fe4000f8e00ff */
[----:B------:R-:W-:Y:S07]  /*73e0*/  LEPC R20, `(.L_x_133) ;  /* 0x000000001014794e */ /* 0x000fee0000000000 */
[----:B----45:R-:W-:Y:S05]  /*73f0*/  CALL.ABS.NOINC R2 ;  /* 0x0000000002007343 */ /* 0x030fea0003c00000 */
.L_x_133:
[----:B------:R-:W-:Y:S01]  /*7400*/  LOP3.LUT P0, RZ, R86, 0x90, RZ, 0xc0, !PT ;  /* 0x0000009056ff7812 */ /* 0x000fe2000780c0ff */
[----:B------:R-:W-:Y:S11]  /*7410*/  BSSY.RECONVERGENT B6, `(.L_x_134) ;  /* 0x0000013000067945 */ /* 0x000ff60003800200 */
[----:B------:R-:W-:Y:S01]  /*7420*/  @!UPT UIADD3 URZ, UPT, UPT, URZ, URZ, URZ ;  /* 0x000000fffffff290 */ /* 0x000fe2000fffe0ff */
[----:B------:R-:W-:Y:S05]  /*7430*/  @!P0 BRA `(.L_x_135) ;  /* 0x0000000000408947 */ /* 0x000fea0003800000 */
        /* <DEDUP_REMOVED lines=16> */
.L_x_135:
[----:B------:R-:W-:Y:S05]  /*7540*/  BSYNC.RECONVERGENT B6 ;  /* 0x0000000000067941 */ /* 0x000fea0003800200 */
.L_x_134:
[----:B------:R-:W-:Y:S01]  /*7550*/  R2UR UR4, R79 ;  /* 0x000000004f0472ca */ /* 0x000fe200000e0000 */
[----:B------:R-:W-:Y:S01]  /*7560*/  UISETP.NE.U32.AND UP0, UPT, UR60, URZ, UPT ;  /* 0x000000ff3c00728c */ /* 0x000fe2000bf05070 */
[----:B------:R-:W-:Y:S02]  /*7570*/  ISETP.NE.U32.AND P4, PT, R72, RZ, PT ;  /* 0x000000ff4800720c */ /* 0x000fe40003f85070 */
[----:B------:R-:W-:Y:S01]  /*7580*/  ISETP.NE.U32.AND P2, PT, RZ, UR56, PT ;  /* 0x00000038ff007c0c */ /* 0x000fe2000bf45070 */
[----:B------:R-:W-:Y:S01]  /*7590*/  UISETP.NE.AND.EX UP1, UPT, UR61, URZ, UPT, UP0 ;  /* 0x000000ff3d00728c */ /* 0x000fe2000bf25300 */
[----:B------:R-:W-:Y:S01]  /*75a0*/  ISETP.NE.AND.EX P4, PT, R73, RZ, PT, P4 ;  /* 0x000000ff4900720c */ /* 0x000fe20003f85340 */
[----:B------:R-:W-:Y:S01]  /*75b0*/  UPLOP3.LUT UP0, UPT, UPT, UPT, UPT, 0x40, 0x4 ;  /* 0x000000000004789c */ /* 0x000fe20003f0e870 */
[----:B------:R-:W-:Y:S05]  /*75c0*/  ISETP.NE.AND.EX P2, PT, RZ, UR57, PT, P2 ;  /* 0x00000039ff007c0c */ /* 0x000fea000bf45320 */
[----:B------:R-:W-:Y:S06]  /*75d0*/  UISETP.NE.AND UP2, UPT, UR4, URZ, UPT ;  /* 0x000000ff0400728c */ /* 0x000fec000bf45270 */
[----:B------:R-:W-:Y:S05]  /*75e0*/  PLOP3.LUT P1, PT, PT, PT, UP2, 0x80, 0x8 ;  /* 0x000000000008781c */ /* 0x000fea0003f2f028 */
[----:B------:R-:W-:Y:S06]  /*75f0*/  @UP2 UPLOP3.LUT UP0, UPT, UPT, UPT, UP1, 0x80, 0x8 ;  /* 0x000000000008289c */ /* 0x000fec0003f0f010 */
[----:B------:R-:W-:Y:S01]  /*7600*/  PLOP3.LUT P0, PT, PT, PT, UP0, 0x80, 0x8 ;  /* 0x000000000008781c */ /* 0x000fe20003f0f008 */
[----:B------:R-:W-:Y:S01]  /*7610*/  @!UPT UIADD3 URZ, UPT, UPT, URZ, URZ, URZ ;  /* 0x000000fffffff290 */ /* 0x000fe2000fffe0ff */
[----:B------:R-:W-:Y:S11]  /*7620*/  BRA.U !UP1, `(.L_x_136) ;  /* 0x00000001093c7547 */ /* 0x000ff6000b800000 */
[----:B------:R-:W-:Y:S01]  /*7630*/  UISETP.NE.U32.AND UP0, UPT, UR56, URZ, UPT ;  /* 0x000000ff3800728c */ /* 0x000fe2000bf05070 */
[----:B-1----:R-:W-:Y:S01]  /*7640*/  HFMA2 R0, -RZ, RZ, 0, 5.9604644775390625e-08 ;  /* 0x00000001ff007431 */ /* 0x002fe200000001ff */
[----:B------:R-:W1:Y:S01]  /*7650*/  LDCU.64 UR8, c[0x0][0x358] ;  /* 0x00006b00ff0877ac */ /* 0x000e620008000a00 */
[----:B------:R-:W-:Y:S01]  /*7660*/  IMAD.MOV.U32 R76, RZ, RZ, 0x1 ;  /* 0x00000001ff4c7424 */ /* 0x000fe200078e00ff */
[----:B------:R-:W-:Y:S06]  /*7670*/  UISETP.NE.AND.EX UP0, UPT, UR57, URZ, UPT, UP0 ;  /* 0x000000ff3900728c */ /* 0x000fec000bf05300 */
[----:B------:R-:W-:Y:S05]  /*7680*/  PLOP3.LUT P3, PT, PT, PT, UP0, 0x80, 0x8 ;  /* 0x000000000008781c */ /* 0x000fea0003f6f008 */
[----:B------:R-:W2:Y:S01]  /*7690*/  @UP0 LDCU.64 UR4, c[0x0][0x888] ;  /* 0x00011100ff0407ac */ /* 0x000ea20008000a00 */
[----:B------:R-:W-:Y:S07]  /*76a0*/  @UP0 UIMAD UR6, UR36, UR60, URZ ;  /* 0x0000003c240602a4 */ /* 0x000fee000f8e02ff */
[----:B------:R-:W-:Y:S01]  /*76b0*/  @!P3 PRMT R76, R0, 0x7610, R76 ;  /* 0x00007610004cb816 */ /* 0x000fe2000000004c */
[----:B--2---:R-:W-:Y:S06]  /*76c0*/  @UP0 UIMAD.WIDE UR4, UR6, 0x4, UR4 ;  /* 0x00000004060408a5 */ /* 0x004fec000f8e0204 */
[----:B-----5:R-:W-:Y:S01]  /*76d0*/  IMAD.U32 R40, RZ, RZ, UR4 ;  /* 0x00000004ff287e24 */ /* 0x020fe2000f8e00ff */
[----:B------:R-:W-:Y:S04]  /*76e0*/  MOV R41, UR5 ;  /* 0x0000000500297c02 */ /* 0x000fe80008000f00 */
[----:B------:R-:W2:Y:S01]  /*76f0*/  @!UP0 LDCU UR4, c[0x0][0x880] ;  /* 0x00011000ff0487ac */ /* 0x000ea20008000800 */
[----:B-1----:R3:W5:Y:S02]  /*7700*/  @P3 LDG.E R40, desc[UR8][R40.64] ;  /* 0x0000000828283981 */ /* 0x002764000c1e1900 */
[----:B--23--:R-:W-:Y:S02]  /*7710*/  @!P3 IMAD.U32 R40, RZ, RZ, UR4 ;  /* 0x00000004ff28be24 */ /* 0x00cfe4000f8e00ff */
.L_x_136:
[----:B------:R-:W-:Y:S05]  /*7720*/  @!P4 BRA `(.L_x_137) ;  /* 0x000000000024c947 */ /* 0x000fea0003800000 */
[----:B------:R-:W-:Y:S01]  /*7730*/  ISETP.NE.U32.AND P3, PT, R70, RZ, PT ;  /* 0x000000ff4600720c */ /* 0x000fe20003f65070 */
[----:B------:R-:W2:Y:S03]  /*7740*/  LDCU.64 UR4, c[0x0][0x358] ;  /* 0x00006b00ff0477ac */ /* 0x000ea60008000a00 */
[----:B------:R-:W-:Y:S11]  /*7750*/  ISETP.NE.AND.EX P3, PT, R71, RZ, PT, P3 ;  /* 0x000000ff4700720c */ /* 0x000ff60003f65330 */
[----:B------:R-:W-:Y:S02]  /*7760*/  @!UPT UIADD3 URZ, UPT, UPT, URZ, URZ, URZ ;  /* 0x000000fffffff290 */ /* 0x000fe4000fffe0ff */
[----:B------:R-:W3:Y:S01]  /*7770*/  @P3 LDC.64 R2, c[0x0][0x8a8] ;  /* 0x00022a00ff023b82 */ /* 0x000ee20000000a00 */
[----:B-1----:R-:W-:Y:S04]  /*7780*/  @P3 IMAD R0, R72, UR36, RZ ;  /* 0x0000002448003c24 */ /* 0x002fe8000f8e02ff */
[----:B---3--:R-:W-:Y:S05]  /*7790*/  @P3 IMAD.WIDE R2, R0, 0x4, R2 ;  /* 0x0000000400023825 */ /* 0x008fea00078e0202 */
[----:B--2--5:R2:W5:Y:S02]  /*77a0*/  @P3 LDG.E R38, desc[UR4][R2.64] ;  /* 0x0000000402263981 */ /* 0x024564000c1e1900 */
[----:B--2---:R-:W3:Y:S02]  /*77b0*/  @!P3 LDC R38, c[0x0][0x8a0] ;  /* 0x00022800ff26bb82 */ /* 0x004ee40000000800 */
.L_x_137:
[----:B-----5:R-:W-:Y:S01]  /*77c0*/  ISETP.NE.AND P4, PT, R40, RZ, PT ;  /* 0x000000ff2800720c */ /* 0x020fe20003f85270 */
[----:B------:R-:W-:Y:S01]  /*77d0*/  BSSY B1, `(.L_x_138) ;  /* 0x0000040000017945 */ /* 0x000fe20003800000 */
[----:B------:R-:W-:Y:S01]  /*77e0*/  SEL R2, RZ, 0xffffffff, P2 ;  /* 0xffffffffff027807 */ /* 0x000fe20001000000 */
[----:B------:R-:W-:Y:S01]  /*77f0*/  IMAD.MOV.U32 R52, RZ, RZ, 0x1 ;  /* 0x00000001ff347424 */ /* 0x000fe200078e00ff */
[----:B------:R-:W-:Y:S01]  /*7800*/  LOP3.LUT P3, RZ, R76, 0xff, RZ, 0xc0, !PT ;  /* 0x000000ff4cff7812 */ /* 0x000fe2000786c0ff */
[----:B------:R-:W-:Y:S01]  /*7810*/  IMAD R39, R36, 0x80, R37 ;  /* 0x0000008024277824 */ /* 0x000fe200078e0225 */
[----:B-1----:R-:W-:Y:S02]  /*7820*/  @P1 SEL R0, RZ, 0xffffffff, P4 ;  /* 0xffffffffff001807 */ /* 0x002fe40002000000 */
[----:B------:R-:W-:Y:S02]  /*7830*/  CS2R R50, SRZ ;  /* 0x0000000000327805 */ /* 0x000fe4000001ff00 */
[----:B------:R-:W-:Y:S02]  /*7840*/  LEA R3, R83, UR43, 0x3 ;  /* 0x0000002b53037c11 */ /* 0x000fe4000f8e18ff */
[----:B------:R-:W-:Y:S02]  /*7850*/  CS2R R48, SRZ ;  /* 0x0000000000307805 */ /* 0x000fe4000001ff00 */
[----:B------:R-:W-:Y:S02]  /*7860*/  @P0 SEL R0, R2, R0, !P3 ;  /* 0x0000000002000207 */ /* 0x000fe40005800000 */
[----:B------:R-:W-:Y:S02]  /*7870*/  CS2R R46, SRZ ;  /* 0x00000000002e7805 */ /* 0x000fe4000001ff00 */
[----:B------:R-:W-:Y:S02]  /*7880*/  LEA R80, R36, UR43, 0x3 ;  /* 0x0000002b24507c11 */ /* 0x000fe4000f8e18ff */
[----:B------:R-:W-:Y:S02]  /*7890*/  CS2R R44, SRZ ;  /* 0x00000000002c7805 */ /* 0x000fe4000001ff00 */
[----:B------:R-:W-:Y:S02]  /*78a0*/  @P1 LOP3.LUT R0, R0, 0x1, RZ, 0xc0, !PT ;  /* 0x0000000100001812 */ /* 0x000fe400078ec0ff */
[----:B------:R-:W-:Y:S02]  /*78b0*/  SHF.L.U32 R4, R85, 0x1f, RZ ;  /* 0x0000001f55047819 */ /* 0x000fe400000006ff */
[----:B------:R-:W-:Y:S02]  /*78c0*/  ISETP.NE.U32.OR P6, PT, R0, 0x1, !P1 ;  /* 0x000000010000780c */ /* 0x000fe40004fc5470 */
[----:B------:R-:W-:Y:S02]  /*78d0*/  PLOP3.LUT P2, PT, PT, PT, UP1, 0x80, 0x8 ;  /* 0x000000000008781c */ /* 0x000fe40003f4f018 */
[----:B------:R-:W-:Y:S09]  /*78e0*/  P2R R60, PR, RZ, 0x40 ;  /* 0x00000040ff3c7803 */ /* 0x000ff20000000000 */
[----:B------:R-:W-:Y:S04]  /*78f0*/  @P6 SHF.L.U32 R0, R82, 0x1f, RZ ;  /* 0x0000001f52006819 */ /* 0x000fe800000006ff */
[----:B------:R1:W2:Y:S01]  /*7900*/  @P6 SYNCS.PHASECHK.TRANS64.TRYWAIT P1, [R3+URZ+0x210], R0 ;  /* 0x00021000030065a7 */ /* 0x0002a200080211ff */
[----:B------:R4:W3:Y:S01]  /*7910*/  SYNCS.PHASECHK.TRANS64.TRYWAIT P0, [R80+URZ+0x280], R4 ;  /* 0x00028004500075a7 */ /* 0x0008e200080011ff */
[----:B-1----:R-:W-:Y:S04]  /*7920*/  SEL R0, RZ, 0xffffffff, P4 ;  /* 0xffffffffff007807 */ /* 0x002fe80002000000 */
[----:B------:R-:W-:Y:S04]  /*7930*/  @P2 SEL R0, R2, R0, !P3 ;  /* 0x0000000002002207 */ /* 0x000fe80005800000 */
[----:B------:R-:W-:Y:S04]  /*7940*/  LOP3.LUT R0, R0, 0x1, RZ, 0xc0, !PT ;  /* 0x0000000100007812 */ /* 0x000fe800078ec0ff */
[----:B------:R-:W-:Y:S04]  /*7950*/  ISETP.NE.U32.AND P5, PT, R0, 0x1, PT ;  /* 0x000000010000780c */ /* 0x000fe80003fa5070 */
[----:B------:R-:W-:Y:S02]  /*7960*/  P2R R53, PR, RZ, 0x20 ;  /* 0x00000020ff357803 */ /* 0x000fe40000000000 */
[----:B--2---:R-:W-:Y:S01]  /*7970*/  @P6 SEL R52, RZ, 0x1, !P1 ;  /* 0x00000001ff346807 */ /* 0x004fe20004800000 */
[----:B---34-:R-:W-:Y:S06]  /*7980*/  @!P6 BRA `(.L_x_139) ;  /* 0x000000000090e947 */ /* 0x018fec0003800000 */
[----:B------:R-:W-:Y:S01]  /*7990*/  @P5 IMAD R5, R83, 0x1000, R74 ;  /* 0x0000100053055824 */ /* 0x000fe200078e024a */
[----:B------:R-:W-:Y:S01]  /*79a0*/  LOP3.LUT P6, RZ, R75, 0x80, RZ, 0xc0, !PT ;  /* 0x000000804bff7812 */ /* 0x000fe200078cc0ff */
[----:B------:R-:W-:Y:S01]  /*79b0*/  BSSY B0, `(.L_x_140) ;  /* 0x000000f000007945 */ /* 0x000fe20003800000 */
[----:B------:R-:W-:Y:S01]  /*79c0*/  ISETP.NE.AND P2, PT, R52, RZ, PT ;  /* 0x000000ff3400720c */ /* 0x000fe20003f45270 */
[----:B------:R-:W-:Y:S01]  /*79d0*/  @P5 VIADD R0, R5, UR43 ;  /* 0x0000002b05005c36 */ /* 0x000fe20008000000 */
[----:B------:R-:W-:Y:S02]  /*79e0*/  PLOP3.LUT P1, PT, PT, PT, PT, 0x8, 0x80 ;  /* 0x000000000080781c */ /* 0x000fe40003f2e170 */
[----:B------:R-:W-:Y:S02]  /*79f0*/  CS2R R46, SRZ ;  /* 0x00000000002e7805 */ /* 0x000fe4000001ff00 */
[----:B------:R-:W-:Y:S01]  /*7a00*/  @P5 PLOP3.LUT P1, PT, P6, PT, PT, 0x80, 0x8 ;  /* 0x000000000008581c */ /* 0x000fe2000372f070 */
[C---:B------:R-:W-:Y:S01]  /*7a10*/  @P5 VIADD R2, R0.reuse, 0x10 ;  /* 0x0000001000025836 */ /* 0x040fe20000000000 */
[----:B------:R-:W-:Y:S02]  /*7a20*/  CS2R R44, SRZ ;  /* 0x00000000002c7805 */ /* 0x000fe4000001ff00 */
[----:B------:R-:W-:Y:S02]  /*7a30*/  CS2R R50, SRZ ;  /* 0x0000000000327805 */ /* 0x000fe4000001ff00 */
[----:B------:R-:W-:Y:S07]  /*7a40*/  CS2R R48, SRZ ;  /* 0x0000000000307805 */ /* 0x000fee000001ff00 */
[----:B------:R-:W-:Y:S01]  /*7a50*/  @P1 VIADD R2, R0, 0xfffffff0 ;  /* 0xfffffff000021836 */ /* 0x000fe20000000000 */
[----:B------:R-:W-:Y:S06]  /*7a60*/  @P2 BRA `(.L_x_141) ;  /* 0x00000000000c2947 */ /* 0x000fec0003800000 */
[----:B------:R-:W-:Y:S04]  /*7a70*/  SHF.L.U32 R0, R82, 0x1f, RZ ;  /* 0x0000001f52007819 */ /* 0x000fe800000006ff */
[----:B------:R-:W1:Y:S02]  /*7a80*/  SYNCS.PHASECHK.TRANS64.TRYWAIT P1, [R3+URZ+0x210], R0 ;  /* 0x00021000030075a7 */ /* 0x000e6400080211ff */
[----:B-1----:R-:W-:Y:S05]  /*7a90*/  @!P1 BRA `(.L_x_142) ;  /* 0x0000004c00789947 */ /* 0x002fea0003800000 */
.L_x_141:
[----:B------:R-:W-:Y:S05]  /*7aa0*/  BSYNC B0 ;  /* 0x0000000000007941 */ /* 0x000fea0003800000 */
.L_x_140:
[----:B------:R-:W-:Y:S01]  /*7ab0*/  ISETP.NE.AND P1, PT, R53, RZ, PT ;  /* 0x000000ff3500720c */ /* 0x000fe20003f25270 */
[----:B-1----:R-:W-:Y:S02]  /*7ac0*/  VIADD R3, R3, 0x230 ;  /* 0x0000023003037836 */ /* 0x002fe40000000000 */
[----:B------:R-:W-:Y:S02]  /*7ad0*/  IMAD.U32 R0, RZ, RZ, UR46 ;  /* 0x0000002eff007e24 */ /* 0x000fe4000f8e00ff */
[----:B------:R-:W-:Y:S03]  /*7ae0*/  VIADD R83, R83, 0x1 ;  /* 0x0000000153537836 */ /* 0x000fe60000000000 */
[----:B------:R-:W-:Y:S05]  /*7af0*/  PRMT R0, R0, 0x654, R3 ;  /* 0x0000065400007816 */ /* 0x000fea0000000003 */
[----:B------:R1:W2:Y:S04]  /*7b00*/  @P1 LDS.128 R44, [R5+UR43+0x400] ;  /* 0x0004002b052c1984 */ /* 0x0002a80008000c00 */
[----:B------:R1:W3:Y:S01]  /*7b10*/  @P1 LDS.128 R48, [R2+0x400] ;  /* 0x0004000002301984 */ /* 0x0002e20000000c00 */
[C---:B------:R-:W-:Y:S01]  /*7b20*/  ISETP.NE.AND P1, PT, R83.reuse, 0x4, PT ;  /* 0x000000045300780c */ /* 0x040fe20003f25270 */
[----:B------:R-:W-:Y:S01]  /*7b30*/  @!PT LDS RZ, [RZ] ;  /* 0x00000000fffff984 */ /* 0x000fe20000000800 */
[----:B------:R-:W-:Y:S01]  /*7b40*/  @!PT LDS RZ, [RZ] ;  /* 0x00000000fffff984 */ /* 0x000fe20000000800 */
[----:B------:R-:W-:Y:S01]  /*7b50*/  @!PT LDS RZ, [RZ] ;  /* 0x00000000fffff984 */ /* 0x000fe20000000800 */
[----:B------:R-:W-:Y:S01]  /*7b60*/  @!PT LDS RZ, [RZ] ;  /* 0x00000000fffff984 */ /* 0x000fe20000000800 */
[----:B------:R4:W-:Y:S06]  /*7b70*/  MEMBAR.ALL.CTA ;  /* 0x0000000000007992 */ /* 0x0009ec0000008000 */
[----:B----4-:R-:W4:Y:S01]  /*7b80*/  FENCE.VIEW.ASYNC.S ;  /* 0x00000000000073c6 */ /* 0x010f220000000000 */
[----:B------:R-:W-:Y:S01]  /*7b90*/  SEL R83, R83, RZ, P1 ;  /* 0x000000ff53537207 */ /* 0x000fe20000800000 */
[----:B----4-:R4:W-:Y:S02]  /*7ba0*/  SYNCS.ARRIVE.TRANS64.RED.A1T0 RZ, [R0+URZ], RZ ;  /* 0x000000ff00ff79a7 */ /* 0x0109e400081004ff */
[----:B----4-:R-:W-:Y:S04]  /*7bb0*/  SEL R0, RZ, 0x1, P1 ;  /* 0x00000001ff007807 */ /* 0x010fe80000800000 */
[----:B-12---:R-:W-:Y:S02]  /*7bc0*/  LOP3.LUT R82, R82, R0, RZ, 0x3c, !PT ;  /* 0x0000000052527212 */ /* 0x006fe400078e3cff */
.L_x_139:
[----:B------:R-:W-:Y:S05]  /*7bd0*/  BSYNC B1 ;  /* 0x0000000000017941 */ /* 0x000fea0003800000 */
.L_x_138:
[----:B------:R-:W-:Y:S04]  /*7be0*/  SHF.R.U32.HI R0, RZ, 0x15, R39 ;  /* 0x00000015ff007819 */ /* 0x000fe80000011627 */
[----:B------:R-:W-:Y:S01]  /*7bf0*/  LOP3.LUT P1, RZ, R0, 0x3, R77, 0x48, !PT ;  /* 0x0000000300ff7812 */ /* 0x000fe2000782484d */
[----:B------:R-:W-:Y:S01]  /*7c00*/  @!UPT UIADD3 URZ, UPT, UPT, URZ, URZ, URZ ;  /* 0x000000fffffff290 */ /* 0x000fe2000fffe0ff */
[----:B------:R-:W-:Y:S11]  /*7c10*/  @P0 BRA `(.L_x_143) ;  /* 0x0000000000080947 */ /* 0x000ff60003800000 */
[----:B------:R-:W1:Y:S02]  /*7c20*/  SYNCS.PHASECHK.TRANS64.TRYWAIT P0, [R80+URZ+0x280], R4 ;  /* 0x00028004500075a7 */ /* 0x000e6400080011ff */
[----:B-1----:R-:W-:Y:S05]  /*7c30*/  @!P0 BRA `(.L_x_144) ;  /* 0x0000004c00248947 */ /* 0x002fea0003800000 */
.L_x_143:
[----:B------:R-:W-:Y:S05]  /*7c40*/  @!P1 BRA `(.L_x_145) ;  /* 0x0000000000409947 */ /* 0x000fea0003800000 */
[----:B------:R-:W2:Y:S01]  /*7c50*/  LDCU.64 UR8, c[0x4][0x78] ;  /* 0x01000f00ff0877ac */ /* 0x000ea20008000a00 */
[----:B------:R-:W-:Y:S01]  /*7c60*/  MOV R3, 0x0 ;  /* 0x0000000000037802 */ /* 0x000fe20000000f00 */
[----:B------:R-:W-:Y:S02]  /*7c70*/  HFMA2 R12, -RZ, RZ, 0, 5.9604644775390625e-08 ;  /* 0x00000001ff0c7431 */ /* 0x000fe400000001ff */
[----:B------:R-:W-:Y:S02]  /*7c80*/  IMAD.MOV.U32 R8, RZ, RZ, 0x192 ;  /* 0x00000192ff087424 */ /* 0x000fe400078e00ff */
[----:B------:R-:W-:Y:S01]  /*7c90*/  IMAD.MOV.U32 R13, RZ, RZ, RZ ;  /* 0x000000ffff0d7224 */ /* 0x000fe200078e00ff */
[----:B------:R-:W4:Y:S01]  /*7ca0*/  LDCU.64 UR6, c[0x4][0x80] ;  /* 0x01001000ff0677ac */ /* 0x000f220008000a00 */
[----:B------:R-:W3:Y:S01]  /*7cb0*/  LDC.64 R2, c[0x4][R3] ;  /* 0x0100000003027b82 */ /* 0x000ee20000000a00 */
[----:B------:R-:W5:Y:S01]  /*7cc0*/  LDCU.64 UR4, c[0x4][0x18] ;  /* 0x01000300ff0477ac */ /* 0x000f620008000a00 */
[----:B--2---:R-:W-:Y:S01]  /*7cd0*/  MOV R5, UR9 ;  /* 0x0000000900057c02 */ /* 0x004fe20008000f00 */
[----:B-1----:R-:W-:Y:S01]  /*7ce0*/  IMAD.U32 R4, RZ, RZ, UR8 ;  /* 0x00000008ff047e24 */ /* 0x002fe2000f8e00ff */
[----:B----4-:R-:W-:Y:S01]  /*7cf0*/  MOV R7, UR7 ;  /* 0x0000000700077c02 */ /* 0x010fe20008000f00 */
[----:B------:R-:W-:Y:S01]  /*7d00*/  IMAD.U32 R6, RZ, RZ, UR6 ;  /* 0x00000006ff067e24 */ /* 0x000fe2000f8e00ff */
[----:B-----5:R-:W-:Y:S01]  /*7d10*/  MOV R11, UR5 ;  /* 0x00000005000b7c02 */ /* 0x020fe20008000f00 */
[----:B------:R-:W-:Y:S02]  /*7d20*/  IMAD.U32 R10, RZ, RZ, UR4 ;  /* 0x00000004ff0a7e24 */ /* 0x000fe4000f8e00ff */
[----:B------:R-:W-:Y:S07]  /*7d30*/  LEPC R20, `(.L_x_145) ;  /* 0x000000001014794e */ /* 0x000fee0000000000 */
[----:B---3--:R-:W-:Y:S05]  /*7d40*/  CALL.ABS.NOINC R2 ;  /* 0x0000000002007343 */ /* 0x008fea0003c00000 */
.L_x_145:
[----:B------:R-:W-:Y:S01]  /*7d50*/  IMAD.U32 R42, R45, 0x10000, RZ ;  /* 0x000100002d2a7824 */ /* 0x000fe200078e00ff */
[C---:B------:R-:W-:Y:S01]  /*7d60*/  SHF.L.U32 R2, R44.reuse, 0x10, RZ ;  /* 0x000000102c027819 */ /* 0x040fe200000006ff */
[----:B------:R-:W-:Y:S05]  /*7d70*/  WARPSYNC.ALL ;  /* 0x0000000000007948 */ /* 0x000fea0003800000 */
[----:B------:R-:W-:Y:S01]  /*7d80*/  R2UR UR4, R39 ;  /* 0x00000000270472ca */ /* 0x000fe200000e0000 */
[----:B------:R-:W-:Y:S01]  /*7d90*/  HFMA2 R54, -RZ, RZ, 0, 9.5367431640625e-07 ;  /* 0x00000010ff367431 */ /* 0x000fe200000001ff */
[C---:B------:R-:W-:Y:S01]  /*7da0*/  PRMT R3, R44.reuse, 0x8880, RZ ;  /* 0x000088802c037816 */ /* 0x040fe200000000ff */
[----:B------:R-:W-:Y:S01]  /*7db0*/  BSSY.RECONVERGENT B0, `(.L_x_146) ;  /* 0x00000a2000007945 */ /* 0x000fe20003800200 */
[----:B------:R-:W-:Y:S02]  /*7dc0*/  SHF.L.U32 R41, R44, 0x8, RZ ;  /* 0x000000082c297819 */ /* 0x000fe400000006ff */
[----:B------:R-:W-:Y:S02]  /*7dd0*/  IADD3 R55, PT, PT, R74, UR43, RZ ;  /* 0x0000002b4a377c10 */ /* 0x000fe4000fffe0ff */
[----:B------:R-:W-:Y:S02]  /*7de0*/  LOP3.LUT P5, RZ, R75, 0x80, RZ, 0xc0, !PT ;  /* 0x000000804bff7812 */ /* 0x000fe400078ac0ff */
[----:B------:R-:W-:Y:S02]  /*7df0*/  ISETP.NE.AND P0, PT, R87, RZ, PT ;  /* 0x000000ff5700720c */ /* 0x000fe40003f05270 */
[----:B------:R-:W-:Y:S01]  /*7e00*/  SEL R54, R54, 0xfffffff0, !P5 ;  /* 0xfffffff036367807 */ /* 0x000fe20006800000 */
[----:B-1----:R-:W1:Y:S01]  /*7e10*/  LDTM.x32 R4, tmem[UR4] ;  /* 0x00000004000479ee */ /* 0x002e6200082c0000 */
[----:B------:R-:W-:Y:S02]  /*7e20*/  ISETP.NE.AND P6, PT, R60, RZ, PT ;  /* 0x000000ff3c00720c */ /* 0x000fe40003fc5270 */
[----:B------:R-:W-:Y:S01]  /*7e30*/  IADD3 R88, PT, PT, R55, R54, RZ ;  /* 0x0000003637587210 */ /* 0x000fe20007ffe0ff */
[C---:B-1----:R-:W-:Y:S01]  /*7e40*/  IMAD R0, R38.reuse, R4, RZ ;  /* 0x0000000426007224 */ /* 0x042fe200078e02ff */
[----:B------:R-:W-:Y:S01]  /*7e50*/  SHF.R.S32.HI R4, RZ, 0x18, R2 ;  /* 0x00000018ff047819 */ /* 0x000fe20000011402 */
[C---:B------:R-:W-:Y:S01]  /*7e60*/  IMAD R2, R38.reuse, R5, RZ ;  /* 0x0000000526027224 */ /* 0x040fe200078e02ff */
[----:B------:R-:W-:Y:S01]  /*7e70*/  SHF.R.S32.HI R5, RZ, 0x18, R41 ;  /* 0x00000018ff057819 */ /* 0x000fe20000011429 */
[----:B------:R-:W-:Y:S01]  /*7e80*/  IMAD R0, R3, R40, R0 ;  /* 0x0000002803007224 */ /* 0x000fe200078e0200 */
[----:B------:R-:W-:Y:S01]  /*7e90*/  PRMT R41, R45, 0x8880, RZ ;  /* 0x000088802d297816 */ /* 0x000fe200000000ff */
[----:B------:R-:W-:Y:S02]  /*7ea0*/  IMAD R3, R38, R6, RZ ;  /* 0x0000000626037224 */ /* 0x000fe400078e02ff */
[-C--:B------:R-:W-:Y:S01]  /*7eb0*/  IMAD R2, R4, R40.reuse, R2 ;  /* 0x0000002804027224 */ /* 0x080fe200078e0202 */
[----:B------:R-:W-:Y:S01]  /*7ec0*/  SHF.R.S32.HI R4, RZ, 0x18, R44 ;  /* 0x00000018ff047819 */ /* 0x000fe2000001142c */
[C---:B------:R-:W-:Y:S02]  /*7ed0*/  IMAD R7, R38.reuse, R7, RZ ;  /* 0x0000000726077224 */ /* 0x040fe400078e02ff */
[-C--:B------:R-:W-:Y:S02]  /*7ee0*/  IMAD R3, R5, R40.reuse, R3 ;  /* 0x0000002805037224 */ /* 0x080fe400078e0203 */
[----:B------:R-:W-:Y:S02]  /*7ef0*/  IMAD R5, R38, R9, RZ ;  /* 0x0000000926057224 */ /* 0x000fe400078e02ff */
[----:B------:R-:W-:Y:S02]  /*7f00*/  IMAD R7, R4, R40, R7 ;  /* 0x0000002804077224 */ /* 0x000fe400078e0207 */
[C---:B------:R-:W-:Y:S02]  /*7f10*/  IMAD R9, R38.reuse, R13, RZ ;  /* 0x0000000d26097224 */ /* 0x040fe400078e02ff */
[C---:B------:R-:W-:Y:S01]  /*7f20*/  IMAD R4, R38.reuse, R8, RZ ;  /* 0x0000000826047224 */ /* 0x040fe200078e02ff */
[----:B------:R-:W-:Y:S01]  /*7f30*/  I2IP.S8.S32.SAT R56, R7, R3, RZ ;  /* 0x0000000307387239 */ /* 0x000fe200000014ff */
[C---:B------:R-:W-:Y:S01]  /*7f40*/  IMAD R13, R38.reuse, R17, RZ ;  /* 0x00000011260d7224 */ /* 0x040fe200078e02ff */
[----:B------:R-:W-:Y:S01]  /*7f50*/  SHF.R.S32.HI R7, RZ, 0x18, R45 ;  /* 0x00000018ff077819 */ /* 0x000fe2000001142d */
[----:B------:R-:W-:Y:S01]  /*7f60*/  IMAD R8, R38, R12, RZ ;  /* 0x0000000c26087224 */ /* 0x000fe200078e02ff */
[----:B------:R-:W-:Y:S01]  /*7f70*/  I2IP.S8.S32.SAT R56, R2, R0, R56 ;  /* 0x0000000002387239 */ /* 0x000fe20000001438 */
[C---:B------:R-:W-:Y:S01]  /*7f80*/  IMAD R17, R38.reuse, R21, RZ ;  /* 0x0000001526117224 */ /* 0x040fe200078e02ff */
[----:B------:R-:W-:Y:S01]  /*7f90*/  SHF.R.S32.HI R2, RZ, 0x18, R46 ;  /* 0x00000018ff027819 */ /* 0x000fe2000001142e */
[----:B------:R-:W-:Y:S01]  /*7fa0*/  IMAD R12, R38, R16, RZ ;  /* 0x00000010260c7224 */ /* 0x000fe200078e02ff */
[----:B------:R-:W-:Y:S01]  /*7fb0*/  SHF.L.U32 R0, R46, 0x8, RZ ;  /* 0x000000082e007819 */ /* 0x000fe200000006ff */
[C---:B------:R-:W-:Y:S02]  /*7fc0*/  IMAD R21, R38.reuse, R25, RZ ;  /* 0x0000001926157224 */ /* 0x040fe400078e02ff */
[C---:B------:R-:W-:Y:S01]  /*7fd0*/  IMAD R16, R38.reuse, R20, RZ ;  /* 0x0000001426107224 */ /* 0x040fe200078e02ff */
[----:B------:R-:W-:Y:S01]  /*7fe0*/  SHF.R.S32.HI R0, RZ, 0x18, R0 ;  /* 0x00000018ff007819 */ /* 0x000fe20000011400 */
[C---:B------:R-:W-:Y:S02]  /*7ff0*/  IMAD R25, R38.reuse, R29, RZ ;  /* 0x0000001d26197224 */ /* 0x040fe400078e02ff */
[C---:B------:R-:W-:Y:S02]  /*8000*/  IMAD R20, R38.reuse, R24, RZ ;  /* 0x0000001826147224 */ /* 0x040fe400078e02ff */
[C---:B------:R-:W-:Y:S01]  /*8010*/  IMAD R29, R38.reuse, R33, RZ ;  /* 0x00000021261d7224 */ /* 0x040fe200078e02ff */
[----:B------:R-:W-:Y:S01]  /*8020*/  SHF.L.U32 R33, R45, 0x8, RZ ;  /* 0x000000082d217819 */ /* 0x000fe200000006ff */
[C---:B------:R-:W-:Y:S02]  /*8030*/  IMAD R24, R38.reuse, R28, RZ ;  /* 0x0000001c26187224 */ /* 0x040fe400078e02ff */
[C---:B------:R-:W-:Y:S01]  /*8040*/  IMAD R28, R38.reuse, R32, RZ ;  /* 0x00000020261c7224 */ /* 0x040fe200078e02ff */
[----:B------:R-:W-:Y:S01]  /*8050*/  SHF.R.S32.HI R32, RZ, 0x18, R42 ;  /* 0x00000018ff207819 */ /* 0x000fe2000001142a */
[----:B------:R-:W-:Y:S01]  /*8060*/  IMAD R4, R41, R40, R4 ;  /* 0x0000002829047224 */ /* 0x000fe200078e0204 */
[----:B------:R-:W-:Y:S01]  /*8070*/  SHF.R.S32.HI R3, RZ, 0x18, R33 ;  /* 0x00000018ff037819 */ /* 0x000fe20000011421 */
[----:B------:R-:W-:Y:S01]  /*8080*/  IMAD R6, R38, R10, RZ ;  /* 0x0000000a26067224 */ /* 0x000fe200078e02ff */
[----:B------:R-:W-:Y:S01]  /*8090*/  PRMT R33, R46, 0x8880, RZ ;  /* 0x000088802e217816 */ /* 0x000fe200000000ff */
[-C--:B------:R-:W-:Y:S01]  /*80a0*/  IMAD R5, R32, R40.reuse, R5 ;  /* 0x0000002820057224 */ /* 0x080fe200078e0205 */
[----:B------:R-:W-:Y:S01]  /*80b0*/  SHF.L.U32 R32, R46, 0x10, RZ ;  /* 0x000000102e207819 */ /* 0x000fe200000006ff */
[C---:B------:R-:W-:Y:S02]  /*80c0*/  IMAD R11, R38.reuse, R11, RZ ;  /* 0x0000000b260b7224 */ /* 0x040fe400078e02ff */
[-C--:B------:R-:W-:Y:S02]  /*80d0*/  IMAD R6, R3, R40.reuse, R6 ;  /* 0x0000002803067224 */ /* 0x080fe400078e0206 */
[----:B------:R-:W-:Y:S01]  /*80e0*/  IMAD R11, R7, R40, R11 ;  /* 0x00000028070b7224 */ /* 0x000fe200078e020b */
[----:B------:R-:W-:Y:S01]  /*80f0*/  SHF.R.S32.HI R7, RZ, 0x18, R32 ;  /* 0x00000018ff077819 */ /* 0x000fe20000011420 */
[----:B------:R-:W-:Y:S02]  /*8100*/  IMAD.MOV.U32 R3, RZ, RZ, R33 ;  /* 0x000000ffff037224 */ /* 0x000fe400078e0021 */
[----:B------:R-:W-:Y:S01]  /*8110*/  IMAD R10, R38, R14, RZ ;  /* 0x0000000e260a7224 */ /* 0x000fe200078e02ff */
[----:B------:R-:W-:Y:S01]  /*8120*/  I2IP.S8.S32.SAT R11, R11, R6, RZ ;  /* 0x000000060b0b7239 */ /* 0x000fe200000014ff */
[-C--:B------:R-:W-:Y:S01]  /*8130*/  IMAD R8, R3, R40.reuse, R8 ;  /* 0x0000002803087224 */ /* 0x080fe200078e0208 */
[----:B------:R-:W-:Y:S01]  /*8140*/  SHF.L.U32 R3, R47, 0x10, RZ ;  /* 0x000000102f037819 */ /* 0x000fe200000006ff */
[-C--:B------:R-:W-:Y:S01]  /*8150*/  IMAD R9, R7, R40.reuse, R9 ;  /* 0x0000002807097224 */ /* 0x080fe200078e0209 */
[C---:B------:R-:W-:Y:S01]  /*8160*/  PRMT R7, R47.reuse, 0x8880, RZ ;  /* 0x000088802f077816 */ /* 0x040fe200000000ff */
[----:B------:R-:W-:Y:S01]  /*8170*/  IMAD R10, R0, R40, R10 ;  /* 0x00000028000a7224 */ /* 0x000fe200078e020a */
[----:B------:R-:W-:Y:S01]  /*8180*/  SHF.R.S32.HI R3, RZ, 0x18, R3 ;  /* 0x00000018ff037819 */ /* 0x000fe20000011403 */
[----:B------:R-:W-:Y:S01]  /*8190*/  IMAD R15, R38, R15, RZ ;  /* 0x0000000f260f7224 */ /* 0x000fe200078e02ff */
[----:B------:R-:W-:Y:S01]  /*81a0*/  MOV R0, R7 ;  /* 0x0000000700007202 */ /* 0x000fe20000000f00 */
[----:B------:R-:W-:Y:S01]  /*81b0*/  IMAD.SHL.U32 R6, R47, 0x100, RZ ;  /* 0x000001002f067824 */ /* 0x000fe200078e00ff */
[----:B------:R-:W-:Y:S01]  /*81c0*/  I2IP.S8.S32.SAT R57, R5, R4, R11 ;  /* 0x0000000405397239 */ /* 0x000fe2000000140b */
[-C--:B------:R-:W-:Y:S01]  /*81d0*/  IMAD R15, R2, R40.reuse, R15 ;  /* 0x00000028020f7224 */ /* 0x080fe200078e020f */
[----:B------:R-:W-:Y:S01]  /*81e0*/  SHF.R.S32.HI R2, RZ, 0x18, R47 ;  /* 0x00000018ff027819 */ /* 0x000fe2000001142f */
[----:B------:R-:W-:Y:S01]  /*81f0*/  IMAD R12, R0, R40, R12 ;  /* 0x00000028000c7224 */ /* 0x000fe200078e020c */
[----:B------:R-:W-:Y:S01]  /*8200*/  SHF.R.S32.HI R6, RZ, 0x18, R6 ;  /* 0x00000018ff067819 */ /* 0x000fe20000011406 */
[----:B------:R-:W-:Y:S01]  /*8210*/  IMAD R14, R38, R18, RZ ;  /* 0x00000012260e7224 */ /* 0x000fe200078e02ff */
[----:B---3--:R-:W-:Y:S01]  /*8220*/  PRMT R0, R48, 0x8880, RZ ;  /* 0x0000888030007816 */ /* 0x008fe200000000ff */
[-C--:B------:R-:W-:Y:S01]  /*8230*/  IMAD R13, R3, R40.reuse, R13 ;  /* 0x00000028030d7224 */ /* 0x080fe200078e020d */
[C---:B------:R-:W-:Y:S01]  /*8240*/  SHF.L.U32 R4, R49.reuse, 0x10, RZ ;  /* 0x0000001031047819 */ /* 0x040fe200000006ff */
[----:B------:R-:W-:Y:S01]  /*8250*/  IMAD R19, R38, R19, RZ ;  /* 0x0000001326137224 */ /* 0x000fe200078e02ff */
[C---:B------:R-:W-:Y:S01]  /*8260*/  PRMT R3, R49.reuse, 0x8880, RZ ;  /* 0x0000888031037816 */ /* 0x040fe200000000ff */
[-C--:B------:R-:W-:Y:S01]  /*8270*/  IMAD R14, R6, R40.reuse, R14 ;  /* 0x00000028060e7224 */ /* 0x080fe200078e020e */
[----:B------:R-:W-:Y:S01]  /*8280*/  SHF.L.U32 R5, R49, 0x8, RZ ;  /* 0x0000000831057819 */ /* 0x000fe200000006ff */
[-C--:B------:R-:W-:Y:S01]  /*8290*/  IMAD R19, R2, R40.reuse, R19 ;  /* 0x0000002802137224 */ /* 0x080fe200078e0213 */
[----:B------:R-:W-:Y:S01]  /*82a0*/  SHF.L.U32 R2, R48, 0x10, RZ ;  /* 0x0000001030027819 */ /* 0x000fe200000006ff */
[----:B------:R-:W-:Y:S01]  /*82b0*/  IMAD R16, R0, R40, R16 ;  /* 0x0000002800107224 */ /* 0x000fe200078e0210 */
[----:B------:R-:W-:Y:S01]  /*82c0*/  SHF.R.S32.HI R4, RZ, 0x18, R4 ;  /* 0x00000018ff047819 */ /* 0x000fe20000011404 */
[----:B------:R-:W-:Y:S01]  /*82d0*/  IMAD.SHL.U32 R0, R48, 0x100, RZ ;  /* 0x0000010030007824 */ /* 0x000fe200078e00ff */
[----:B------:R-:W-:Y:S01]  /*82e0*/  SHF.R.S32.HI R2, RZ, 0x18, R2 ;  /* 0x00000018ff027819 */ /* 0x000fe20000011402 */
[C---:B------:R-:W-:Y:S01]  /*82f0*/  IMAD R18, R38.reuse, R22, RZ ;  /* 0x0000001626127224 */ /* 0x040fe200078e02ff */
[----:B------:R-:W-:Y:S01]  /*8300*/  I2IP.S8.S32.SAT R10, R15, R10, RZ ;  /* 0x0000000a0f0a7239 */ /* 0x000fe200000014ff */
[----:B------:R-:W-:Y:S01]  /*8310*/  IMAD R23, R38, R23, RZ ;  /* 0x0000001726177224 */ /* 0x000fe200078e02ff */
[----:B------:R-:W-:Y:S01]  /*8320*/  SHF.R.S32.HI R0, RZ, 0x18, R0 ;  /* 0x00000018ff007819 */ /* 0x000fe20000011400 */
[----:B------:R-:W-:Y:S01]  /*8330*/  IMAD R17, R2, R40, R17 ;  /* 0x0000002802117224 */ /* 0x000fe200078e0211 */
[----:B------:R-:W-:Y:S01]  /*8340*/  SHF.R.S32.HI R2, RZ, 0x18, R48 ;  /* 0x00000018ff027819 */ /* 0x000fe20000011430 */
[----:B------:R-:W-:Y:S01]  /*8350*/  IMAD R22, R38, R26, RZ ;  /* 0x0000001a26167224 */ /* 0x000fe200078e02ff */
[----:B------:R-:W-:Y:S01]  /*8360*/  I2IP.S8.S32.SAT R14, R19, R14, RZ ;  /* 0x0000000e130e7239 */ /* 0x000fe200000014ff */
[-C--:B------:R-:W-:Y:S01]  /*8370*/  IMAD R18, R0, R40.reuse, R18 ;  /* 0x0000002800127224 */ /* 0x080fe200078e0212 */
[----:B------:R-:W-:Y:S01]  /*8380*/  SHF.R.S32.HI R0, RZ, 0x18, R5 ;  /* 0x00000018ff007819 */ /* 0x000fe20000011405 */
[-C--:B------:R-:W-:Y:S01]  /*8390*/  IMAD R23, R2, R40.reuse, R23 ;  /* 0x0000002802177224 */ /* 0x080fe200078e0217 */
[----:B------:R-:W-:Y:S01]  /*83a0*/  SHF.R.S32.HI R2, RZ, 0x18, R49 ;  /* 0x00000018ff027819 */ /* 0x000fe20000011431 */
[-C--:B------:R-:W-:Y:S01]  /*83b0*/  IMAD R20, R3, R40.reuse, R20 ;  /* 0x0000002803147224 */ /* 0x080fe200078e0214 */
[----:B------:R-:W-:Y:S01]  /*83c0*/  SHF.L.U32 R3, R50, 0x8, RZ ;  /* 0x0000000832037819 */ /* 0x000fe200000006ff */
[----:B------:R-:W-:Y:S01]  /*83d0*/  IMAD R21, R4, R40, R21 ;  /* 0x0000002804157224 */ /* 0x000fe200078e0215 */
[----:B------:R-:W-:Y:S01]  /*83e0*/  SHF.R.S32.HI R5, RZ, 0x18, R51 ;  /* 0x00000018ff057819 */ /* 0x000fe20000011433 */
[----:B------:R-:W-:Y:S01]  /*83f0*/  IMAD R27, R38, R27, RZ ;  /* 0x0000001b261b7224 */ /* 0x000fe200078e02ff */
[----:B------:R-:W-:Y:S01]  /*8400*/  SHF.R.S32.HI R3, RZ, 0x18, R3 ;  /* 0x00000018ff037819 */ /* 0x000fe20000011403 */
[----:B------:R-:W-:Y:S01]  /*8410*/  IMAD.U32 R4, R50, 0x10000, RZ ;  /* 0x0001000032047824 */ /* 0x000fe200078e00ff */
[----:B------:R-:W-:Y:S01]  /*8420*/  I2IP.S8.S32.SAT R18, R23, R18, RZ ;  /* 0x0000001217127239 */ /* 0x000fe200000014ff */
[-C--:B------:R-:W-:Y:S01]  /*8430*/  IMAD R22, R0, R40.reuse, R22 ;  /* 0x0000002800167224 */ /* 0x080fe200078e0216 */
[----:B------:R-:W-:Y:S01]  /*8440*/  PRMT R0, R50, 0x8880, RZ ;  /* 0x0000888032007816 */ /* 0x000fe200000000ff */
[----:B------:R-:W-:Y:S01]  /*8450*/  IMAD R27, R2, R40, R27 ;  /* 0x00000028021b7224 */ /* 0x000fe200078e021b */
[----:B------:R-:W-:Y:S01]  /*8460*/  SHF.R.S32.HI R2, RZ, 0x18, R4 ;  /* 0x00000018ff027819 */ /* 0x000fe20000011404 */
[----:B------:R-:W-:Y:S01]  /*8470*/  IMAD R26, R38, R30, RZ ;  /* 0x0000001e261a7224 */ /* 0x000fe200078e02ff */
[----:B------:R-:W-:Y:S01]  /*8480*/  I2IP.S8.S32.SAT R58, R9, R8, R10 ;  /* 0x00000008093a7239 */ /* 0x000fe2000000140a */
[-C--:B------:R-:W-:Y:S01]  /*8490*/  IMAD R24, R0, R40.reuse, R24 ;  /* 0x0000002800187224 */ /* 0x080fe200078e0218 */
[----:B------:R-:W-:Y:S01]  /*84a0*/  SHF.R.S32.HI R0, RZ, 0x18, R50 ;  /* 0x00000018ff007819 */ /* 0x000fe20000011432 */
[-C--:B------:R-:W-:Y:S01]  /*84b0*/  IMAD R25, R2, R40.reuse, R25 ;  /* 0x0000002802197224 */ /* 0x080fe200078e0219 */
[----:B------:R-:W-:Y:S01]  /*84c0*/  PRMT R2, R51, 0x8880, RZ ;  /* 0x0000888033027816 */ /* 0x000fe200000000ff */
[----:B------:R-:W-:Y:S01]  /*84d0*/  IMAD R26, R3, R40, R26 ;  /* 0x00000028031a7224 */ /* 0x000fe200078e021a */
[----:B------:R-:W-:Y:S01]  /*84e0*/  SHF.L.U32 R3, R51, 0x10, RZ ;  /* 0x0000001033037819 */ /* 0x000fe200000006ff */
[----:B------:R-:W-:Y:S01]  /*84f0*/  IMAD R31, R38, R31, RZ ;  /* 0x0000001f261f7224 */ /* 0x000fe200078e02ff */
[----:B------:R-:W-:Y:S01]  /*8500*/  I2IP.S8.S32.SAT R59, R13, R12, R14 ;  /* 0x0000000c0d3b7239 */ /* 0x000fe2000000140e */
[----:B------:R-:W-:Y:S01]  /*8510*/  IMAD.SHL.U32 R4, R51, 0x100, RZ ;  /* 0x0000010033047824 */ /* 0x000fe200078e00ff */
[----:B------:R-:W-:Y:S01]  /*8520*/  SHF.R.S32.HI R3, RZ, 0x18, R3 ;  /* 0x00000018ff037819 */ /* 0x000fe20000011403 */
[----:B------:R-:W-:Y:S01]  /*8530*/  IMAD R31, R0, R40, R31 ;  /* 0x00000028001f7224 */ /* 0x000fe200078e021f */
[----:B------:R-:W-:Y:S01]  /*8540*/  I2IP.S8.S32.SAT R16, R17, R16, R18 ;  /* 0x0000001011107239 */ /* 0x000fe20000001412 */
[----:B------:R1:W-:Y:S01]  /*8550*/  STS.128 [R74+UR43+0x4400], R56 ;  /* 0x004400384a007988 */ /* 0x0003e20008000c2b */
[----:B------:R-:W-:Y:S01]  /*8560*/  SHF.R.S32.HI R4, RZ, 0x18, R4 ;  /* 0x00000018ff047819 */ /* 0x000fe20000011404 */
[----:B------:R-:W-:Y:S01]  /*8570*/  IMAD R28, R2, R40, R28 ;  /* 0x00000028021c7224 */ /* 0x000fe200078e021c */
[----:B------:R-:W-:Y:S01]  /*8580*/  I2IP.S8.S32.SAT R22, R27, R22, RZ ;  /* 0x000000161b167239 */ /* 0x000fe200000014ff */
[C---:B------:R-:W-:Y:S01]  /*8590*/  IMAD R30, R38.reuse, R34, RZ ;  /* 0x00000022261e7224 */ /* 0x040fe200078e02ff */
[----:B------:R-:W-:Y:S01]  /*85a0*/  I2IP.S8.S32.SAT R18, R31, R26, RZ ;  /* 0x0000001a1f127239 */ /* 0x000fe200000014ff */
[----:B------:R-:W-:Y:S01]  /*85b0*/  IMAD R29, R3, R40, R29 ;  /* 0x00000028031d7224 */ /* 0x000fe200078e021d */
[----:B------:R-:W-:Y:S01]  /*85c0*/  I2IP.S8.S32.SAT R17, R21, R20, R22 ;  /* 0x0000001415117239 */ /* 0x000fe20000001416 */
[----:B------:R-:W-:Y:S01]  /*85d0*/  IMAD R35, R38, R35, RZ ;  /* 0x0000002326237224 */ /* 0x000fe200078e02ff */
[----:B------:R-:W-:Y:S01]  /*85e0*/  I2IP.S8.S32.SAT R18, R25, R24, R18 ;  /* 0x0000001819127239 */ /* 0x000fe20000001412 */
[-C--:B------:R-:W-:Y:S01]  /*85f0*/  IMAD R30, R4, R40.reuse, R30 ;  /* 0x00000028041e7224 */ /* 0x080fe200078e021e */
[----:B------:R-:W-:Y:S01]  /*8600*/  LEA R0, R83, UR43, 0x3 ;  /* 0x0000002b53007c11 */ /* 0x000fe2000f8e18ff */
[----:B------:R-:W-:Y:S01]  /*8610*/  IMAD R35, R5, R40, R35 ;  /* 0x0000002805237224 */ /* 0x000fe200078e0223 */
[----:B------:R-:W-:Y:S04]  /*8620*/  @P6 SHF.L.U32 R2, R82, 0x1f, RZ ;  /* 0x0000001f52026819 */ /* 0x000fe800000006ff */
[----:B------:R-:W-:Y:S04]  /*8630*/  I2IP.S8.S32.SAT R19, R35, R30, RZ ;  /* 0x0000001e23137239 */ /* 0x000fe800000014ff */
[----:B------:R-:W-:Y:S05]  /*8640*/  I2IP.S8.S32.SAT R19, R29, R28, R19 ;  /* 0x0000001c1d137239 */ /* 0x000fea0000001413 */
[----:B------:R1:W-:Y:S01]  /*8650*/  STS.128 [R88+0x4400], R16 ;  /* 0x0044001058007388 */ /* 0x0003e20000000c00 */
[----:B------:R-:W-:Y:S01]  /*8660*/  @!PT LDS RZ, [RZ] ;  /* 0x00000000fffff984 */ /* 0x000fe20000000800 */
[----:B------:R-:W-:Y:S01]  /*8670*/  @!PT LDS RZ, [RZ] ;  /* 0x00000000fffff984 */ /* 0x000fe20000000800 */
[----:B------:R-:W-:Y:S01]  /*8680*/  @!PT LDS RZ, [RZ] ;  /* 0x00000000fffff984 */ /* 0x000fe20000000800 */
[----:B------:R-:W-:Y:S01]  /*8690*/  @!PT LDS RZ, [RZ] ;  /* 0x00000000fffff984 */ /* 0x000fe20000000800 */
[----:B------:R2:W-:Y:S07]  /*86a0*/  MEMBAR.ALL.CTA ;  /* 0x0000000000007992 */ /* 0x0005ee0000008000 */
[----:B--2---:R-:W2:Y:S02]  /*86b0*/  FENCE.VIEW.ASYNC.S ;  /* 0x00000000000073c6 */ /* 0x004ea40000000000 */
[----:B--2---:R-:W-:Y:S06]  /*86c0*/  BAR.SYNC.DEFER_BLOCKING 0x1, 0x80 ;  /* 0x0042000000007b1d */ /* 0x004fec0000010000 */
[----:B------:R-:W-:Y:S05]  /*86d0*/  @P0 BRA `(.L_x_147) ;  /* 0x00000000003c0947 */ /* 0x000fea0003800000 */
[----:B------:R-:W2:Y:S01]  /*86e0*/  LDCU.64 UR6, c[0x0][0x348] ;  /* 0x00006900ff0677ac */ /* 0x000ea20008000a00 */
[----:B------:R-:W-:Y:S01]  /*86f0*/  UIADD3 UR4, UPT, UPT, UR43, 0x4400, URZ ;  /* 0x000044002b047890 */ /* 0x000fe2000fffe0ff */
[----:B------:R-:W-:Y:S01]  /*8700*/  UMOV UR51, UR36 ;  /* 0x0000002400337c82 */ /* 0x000fe20008000000 */
[----:B------:R-:W-:Y:S02]  /*8710*/  UIADD3 UR9, UPT, UPT, UR49, 0x80, URZ ;  /* 0x0000008031097890 */ /* 0x000fe4000fffe0ff */
[----:B------:R-:W-:Y:S02]  /*8720*/  UIADD3 UR8, UPT, UPT, UR43, 0x4c00, URZ ;  /* 0x00004c002b087890 */ /* 0x000fe4000fffe0ff */
[----:B------:R-:W-:Y:S01]  /*8730*/  MOV R86, UR4 ;  /* 0x0000000400567c02 */ /* 0x000fe20008000f00 */
[----:B------:R-:W-:Y:S01]  /*8740*/  UMOV UR10, UR50 ;  /* 0x00000032000a7c82 */ /* 0x000fe20008000000 */
[----:B------:R-:W-:Y:S02]  /*8750*/  UMOV UR11, UR36 ;  /* 0x00000024000b7c82 */ /* 0x000fe40008000000 */
[----:B------:R-:W-:Y:S01]  /*8760*/  R2UR UR48, R86 ;  /* 0x00000000563072ca */ /* 0x000fe200000e0000 */
[----:B--2---:R-:W-:Y:S04]  /*8770*/  UIADD3 UR4, UP0, UPT, UR6, 0x680, URZ ;  /* 0x0000068006047890 */ /* 0x004fe8000ff1e0ff */
[----:B------:R-:W-:Y:S09]  /*8780*/  UIADD3.X UR5, UPT, UPT, URZ, UR7, URZ, UP0, !UPT ;  /* 0x00000007ff057290 */ /* 0x000ff200087fe4ff */
[----:B------:R2:W-:Y:S01]  /*8790*/  UTMASTG.3D [UR48], [UR4] ;  /* 0x00000030040073b5 */ /* 0x0005e20008010000 */
[----:B------:R2:W-:Y:S01]  /*87a0*/  UTMASTG.3D [UR8], [UR4] ;  /* 0x00000008040073b5 */ /* 0x0005e20008010000 */
[----:B------:R0:W-:Y:S01]  /*87b0*/  UTMACMDFLUSH ;  /* 0x00000000000079b7 */ /* 0x0001e20000000000 */
[----:B--2---:R-:W-:Y:S04]  /*87c0*/  DEPBAR.LE SB0, 0x1 ;  /* 0x000080400000791a */ /* 0x004fe80000000000 */
.L_x_147:
[----:B------:R-:W-:Y:S05]  /*87d0*/  BSYNC.RECONVERGENT B0 ;  /* 0x0000000000007941 */ /* 0x000fea0003800200 */
.L_x_146:
[----:B------:R-:W-:Y:S06]  /*87e0*/  BAR.SYNC.DEFER_BLOCKING 0x1, 0x80 ;  /* 0x0042000000007b1d */ /* 0x000fec0000010000 */
[----:B------:R-:W2:Y:S01]  /*87f0*/  @P6 SYNCS.PHASECHK.TRANS64.TRYWAIT P0, [R0+URZ+0x210], R2 ;  /* 0x00021002000065a7 */ /* 0x000ea200080011ff */
[----:B------:R-:W-:Y:S01]  /*8800*/  BSSY B1, `(.L_x_148) ;  /* 0x000001f000017945 */ /* 0x000fe20003800000 */
[----:B--2---:R-:W-:Y:S03]  /*8810*/  @P6 SEL R52, RZ, 0x1, !P0 ;  /* 0x00000001ff346807 */ /* 0x004fe60004000000 */
[----:B------:R-:W-:Y:S05]  /*8820*/  @!P6 BRA `(.L_x_149) ;  /* 0x000000000070e947 */ /* 0x000fea0003800000 */
[----:B------:R-:W-:Y:S01]  /*8830*/  ISETP.NE.AND P1, PT, R53, RZ, PT ;  /* 0x000000ff3500720c */ /* 0x000fe20003f25270 */
[----:B------:R-:W-:Y:S01]  /*8840*/  BSSY B0, `(.L_x_150) ;  /* 0x0000008000007945 */ /* 0x000fe20003800000 */
[----:B------:R-:W-:Y:S11]  /*8850*/  ISETP.NE.AND P0, PT, R52, RZ, PT ;  /* 0x000000ff3400720c */ /* 0x000ff60003f05270 */
[----:B------:R-:W-:Y:S04]  /*8860*/  @P1 IMAD R4, R83, 0x1000, R55 ;  /* 0x0000100053041824 */ /* 0x000fe800078e0237 */
[----:B------:R-:W-:Y:S01]  /*8870*/  @P1 IMAD.IADD R3, R54, 0x1, R4 ;  /* 0x0000000136031824 */ /* 0x000fe200078e0204 */
[----:B------:R-:W-:Y:S06]  /*8880*/  @P0 BRA `(.L_x_151) ;  /* 0x00000000000c0947 */ /* 0x000fec0003800000 */
[----:B------:R-:W-:Y:S04]  /*8890*/  SHF.L.U32 R2, R82, 0x1f, RZ ;  /* 0x0000001f52027819 */ /* 0x000fe800000006ff */
[----:B------:R-:W2:Y:S02]  /*88a0*/  SYNCS.PHASECHK.TRANS64.TRYWAIT P0, [R0+URZ+0x210], R2 ;  /* 0x00021002000075a7 */ /* 0x000ea400080011ff */
[----:B--2---:R-:W-:Y:S05]  /*88b0*/  @!P0 BRA `(.L_x_152) ;  /* 0x0000004000188947 */ /* 0x004fea0003800000 */
.L_x_151:
[----:B------:R-:W-:Y:S05]  /*88c0*/  BSYNC B0 ;  /* 0x0000000000007941 */ /* 0x000fea0003800000 */
.L_x_150:
[----:B------:R-:W-:Y:S01]  /*88d0*/  ISETP.NE.AND P0, PT, R53, RZ, PT ;  /* 0x000000ff3500720c */ /* 0x000fe20003f05270 */
[----:B--2---:R-:W-:Y:S02]  /*88e0*/  VIADD R2, R0, 0x230 ;  /* 0x0000023000027836 */ /* 0x004fe40000000000 */
[----:B------:R-:W-:Y:S02]  /*88f0*/  IMAD.U32 R0, RZ, RZ, UR46 ;  /* 0x0000002eff007e24 */ /* 0x000fe4000f8e00ff */
[----:B------:R-:W-:Y:S03]  /*8900*/  VIADD R83, R83, 0x1 ;  /* 0x0000000153537836 */ /* 0x000fe60000000000 */
[----:B------:R-:W-:Y:S05]  /*8910*/  PRMT R0, R0, 0x654, R2 ;  /* 0x0000065400007816 */ /* 0x000fea0000000002 */
[----:B------:R2:W3:Y:S04]  /*8920*/  @P0 LDS.128 R44, [R4+0x400] ;  /* 0x00040000042c0984 */ /* 0x0004e80000000c00 */
[----:B------:R2:W4:Y:S01]  /*8930*/  @P0 LDS.128 R48, [R3+0x400] ;  /* 0x0004000003300984 */ /* 0x0005220000000c00 */
[C---:B------:R-:W-:Y:S01]  /*8940*/  ISETP.NE.AND P0, PT, R83.reuse, 0x4, PT ;  /* 0x000000045300780c */ /* 0x040fe20003f05270 */
[----:B------:R-:W-:Y:S01]  /*8950*/  @!PT LDS RZ, [RZ] ;  /* 0x00000000fffff984 */ /* 0x000fe20000000800 */
[----:B------:R-:W-:Y:S01]  /*8960*/  @!PT LDS RZ, [RZ] ;  /* 0x00000000fffff984 */ /* 0x000fe20000000800 */
[----:B------:R-:W-:Y:S01]  /*8970*/  @!PT LDS RZ, [RZ] ;  /* 0x00000000fffff984 */ /* 0x000fe20000000800 */
[----:B------:R-:W-:Y:S01]  /*8980*/  @!PT LDS RZ, [RZ] ;  /* 0x00000000fffff984 */ /* 0x000fe20000000800 */
[----:B------:R5:W-:Y:S06]  /*8990*/  MEMBAR.ALL.CTA ;  /* 0x0000000000007992 */ /* 0x000bec0000008000 */
[----:B-----5:R-:W5:Y:S01]  /*89a0*/  FENCE.VIEW.ASYNC.S ;  /* 0x00000000000073c6 */ /* 0x020f620000000000 */
[----:B------:R-:W-:Y:S01]  /*89b0*/  SEL R83, R83, RZ, P0 ;  /* 0x000000ff53537207 */ /* 0x000fe20000000000 */
[----:B-----5:R5:W-:Y:S02]  /*89c0*/  SYNCS.ARRIVE.TRANS64.RED.A1T0 RZ, [R0+URZ], RZ ;  /* 0x000000ff00ff79a7 */ /* 0x020be400081004ff */
[----:B-----5:R-:W-:Y:S04]  /*89d0*/  SEL R0, RZ, 0x1, P0 ;  /* 0x00000001ff007807 */ /* 0x020fe80000000000 */
[----:B--23--:R-:W-:Y:S02]  /*89e0*/  LOP3.LUT R82, R82, R0, RZ, 0x3c, !PT ;  /* 0x0000000052527212 */ /* 0x00cfe400078e3cff */
.L_x_149:
[----:B------:R-:W-:Y:S05]  /*89f0*/  BSYNC B1 ;  /* 0x0000000000017941 */ /* 0x000fea0003800000 */
.L_x_148:
[----:B------:R-:W-:Y:S05]  /*8a00*/  VIADD R0, R39, 0x20 ;  /* 0x0000002027007836 */ /* 0x000fea0000000000 */
[----:B------:R-:W-:Y:S04]  /*8a10*/  SHF.R.U32.HI R0, RZ, 0x15, R0 ;  /* 0x00000015ff007819 */ /* 0x000fe80000011600 */
[----:B------:R-:W-:Y:S11]  /*8a20*/  LOP3.LUT P0, RZ, R0, 0x3, R77, 0x48, !PT ;  /* 0x0000000300ff7812 */ /* 0x000ff6000780484d */
[----:B------:R-:W-:Y:S02]  /*8a30*/  @!UPT UIADD3 URZ, UPT, UPT, URZ, URZ, URZ ;  /* 0x000000fffffff290 */ /* 0x000fe4000fffe0ff */
[----:B------:R-:W-:Y:S05]  /*8a40*/  @!P0 BRA `(.L_x_153) ;  /* 0x0000000000408947 */ /* 0x000fea0003800000 */
[----:B------:R-:W2:Y:S01]  /*8a50*/  LDCU.64 UR8, c[0x4][0x78] ;  /* 0x01000f00ff0877ac */ /* 0x000ea20008000a00 */
[----:B------:R-:W-:Y:S01]  /*8a60*/  MOV R3, 0x0 ;  /* 0x0000000000037802 */ /* 0x000fe20000000f00 */
[----:B------:R-:W-:Y:S02]  /*8a70*/  HFMA2 R12, -RZ, RZ, 0, 5.9604644775390625e-08 ;  /* 0x00000001ff0c7431 */ /* 0x000fe400000001ff */
[----:B------:R-:W-:Y:S02]  /*8a80*/  IMAD.MOV.U32 R8, RZ, RZ, 0x192 ;  /* 0x00000192ff087424 */ /* 0x000fe400078e00ff */
[----:B------:R-:W-:Y:S01]  /*8a90*/  IMAD.MOV.U32 R13, RZ, RZ, RZ ;  /* 0x000000ffff0d7224 */ /* 0x000fe200078e00ff */
[----:B------:R-:W3:Y:S01]  /*8aa0*/  LDCU.64 UR6, c[0x4][0x80] ;  /* 0x01001000ff0677ac */ /* 0x000ee20008000a00 */
[----:B------:R-:W1:Y:S01]  /*8ab0*/  LDC.64 R2, c[0x4][R3] ;  /* 0x0100000003027b82 */ /* 0x000e620000000a00 */
[----:B------:R-:W5:Y:S01]  /*8ac0*/  LDCU.64 UR4, c[0x4][0x18] ;  /* 0x01000300ff0477ac */ /* 0x000f620008000a00 */
[----:B--2---:R-:W-:Y:S01]  /*8ad0*/  MOV R5, UR9 ;  /* 0x0000000900057c02 */ /* 0x004fe20008000f00 */
[----:B------:R-:W-:Y:S01]  /*8ae0*/  IMAD.U32 R4, RZ, RZ, UR8 ;  /* 0x00000008ff047e24 */ /* 0x000fe2000f8e00ff */
[----:B---3--:R-:W-:Y:S01]  /*8af0*/  MOV R7, UR7 ;  /* 0x0000000700077c02 */ /* 0x008fe20008000f00 */
[----:B------:R-:W-:Y:S01]  /*8b00*/  IMAD.U32 R6, RZ, RZ, UR6 ;  /* 0x00000006ff067e24 */ /* 0x000fe2000f8e00ff */
[----:B-----5:R-:W-:Y:S01]  /*8b10*/  MOV R11, UR5 ;  /* 0x00000005000b7c02 */ /* 0x020fe20008000f00 */
[----:B------:R-:W-:Y:S02]  /*8b20*/  IMAD.U32 R10, RZ, RZ, UR4 ;  /* 0x00000004ff0a7e24 */ /* 0x000fe4000f8e00ff */
[----:B------:R-:W-:Y:S07]  /*8b30*/  LEPC R20, `(.L_x_153) ;  /* 0x000000001014794e */ /* 0x000fee0000000000 */
[----:B-1--4-:R-:W-:Y:S05]  /*8b40*/  CALL.ABS.NOINC R2 ;  /* 0x0000000002007343 */ /* 0x012fea0003c00000 */
.L_x_153:
[C---:B------:R-:W-:Y:S01]  /*8b50*/  SHF.L.U32 R2, R44.reuse, 0x10, RZ ;  /* 0x000000102c027819 */ /* 0x040fe200000006ff */
[----:B------:R-:W-:Y:S05]  /*8b60*/  WARPSYNC.ALL ;  /* 0x0000000000007948 */ /* 0x000fea0003800000 */
[----:B------:R-:W-:Y:S01]  /*8b70*/  R2UR UR4, R39 ;  /* 0x00000000270472ca */ /* 0x000fe200000e0000 */
[----:B------:R-:W-:Y:S01]  /*8b80*/  BSSY.RECONVERGENT B0, `(.L_x_154) ;  /* 0x000009e000007945 */ /* 0x000fe20003800200 */
[C---:B------:R-:W-:Y:S02]  /*8b90*/  PRMT R3, R44.reuse, 0x8880, RZ ;  /* 0x000088802c037816 */ /* 0x040fe400000000ff */
[----:B------:R-:W-:Y:S02]  /*8ba0*/  SHF.L.U32 R41, R44, 0x8, RZ ;  /* 0x000000082c297819 */ /* 0x000fe400000006ff */
[C---:B------:R-:W-:Y:S02]  /*8bb0*/  SHF.L.U32 R42, R45.reuse, 0x10, RZ ;  /* 0x000000102d2a7819 */ /* 0x040fe400000006ff */
[----:B------:R-:W-:Y:S02]  /*8bc0*/  SHF.L.U32 R43, R45, 0x8, RZ ;  /* 0x000000082d2b7819 */ /* 0x000fe400000006ff */
[----:B------:R-:W-:Y:S02]  /*8bd0*/  SHF.R.S32.HI R42, RZ, 0x18, R42 ;  /* 0x00000018ff2a7819 */ /* 0x000fe4000001142a */
[----:B------:R-:W-:Y:S01]  /*8be0*/  SHF.R.S32.HI R43, RZ, 0x18, R43 ;  /* 0x00000018ff2b7819 */ /* 0x000fe2000001142b */
[----:B-1----:R-:W1:Y:S01]  /*8bf0*/  LDTM.x32 R4, tmem[UR4+0x20] ;  /* 0x00002004000479ee */ /* 0x002e6200082c0000 */
[----:B------:R-:W-:Y:S02]  /*8c00*/  ISETP.NE.AND P0, PT, R87, RZ, PT ;  /* 0x000000ff5700720c */ /* 0x000fe40003f05270 */
[----:B------:R-:W-:Y:S01]  /*8c10*/  ISETP.NE.AND P6, PT, R60, RZ, PT ;  /* 0x000000ff3c00720c */ /* 0x000fe20003fc5270 */
        /* <DEDUP_REMOVED lines=9> */
[----:B------:R-:W-:Y:S02]  /*8cb0*/  IMAD R7, R38, R7, RZ ;  /* 0x0000000726077224 */ /* 0x000fe400078e02ff */
[-C--:B------:R-:W-:Y:S02]  /*8cc0*/  IMAD R3, R5, R40.reuse, R3 ;  /* 0x0000002805037224 */ /* 0x080fe400078e0203 */
[----:B------:R-:W-:Y:S02]  /*8cd0*/  IMAD R7, R4, R40, R7 ;  /* 0x0000002804077224 */ /* 0x000fe400078e0207 */
[C---:B------:R-:W-:Y:S02]  /*8ce0*/  IMAD R4, R38.reuse, R8, RZ ;  /* 0x0000000826047224 */ /* 0x040fe400078e02ff */
[C---:B------:R-:W-:Y:S01]  /*8cf0*/  IMAD R8, R38.reuse, R12, RZ ;  /* 0x0000000c26087224 */ /* 0x040fe200078e02ff */
[----:B------:R-:W-:Y:S01]  /*8d00*/  I2IP.S8.S32.SAT R56, R7, R3, RZ ;  /* 0x0000000307387239 */ /* 0x000fe200000014ff */
[----:B------:R-:W-:Y:S01]  /*8d10*/  IMAD R5, R38, R9, RZ ;  /* 0x0000000926057224 */ /* 0x000fe200078e02ff */
[----:B------:R-:W-:Y:S01]  /*8d20*/  PRMT R7, R46, 0x8880, RZ ;  /* 0x000088802e077816 */ /* 0x000fe200000000ff */
[----:B------:R-:W-:Y:S01]  /*8d30*/  IMAD R12, R38, R16, RZ ;  /* 0x00000010260c7224 */ /* 0x000fe200078e02ff */
[----:B------:R-:W-:Y:S01]  /*8d40*/  I2IP.S8.S32.SAT R56, R2, R0, R56 ;  /* 0x0000000002387239 */ /* 0x000fe20000001438 */
[C---:B------:R-:W-:Y:S01]  /*8d50*/  IMAD R9, R38.reuse, R13, RZ ;  /* 0x0000000d26097224 */ /* 0x040fe200078e02ff */
[----:B------:R-:W-:Y:S01]  /*8d60*/  SHF.R.S32.HI R3, RZ, 0x18, R45 ;  /* 0x00000018ff037819 */ /* 0x000fe2000001142d */
[----:B------:R-:W-:Y:S01]  /*8d70*/  IMAD R16, R38, R20, RZ ;  /* 0x0000001426107224 */ /* 0x000fe200078e02ff */
[----:B----4-:R-:W-:Y:S01]  /*8d80*/  SHF.L.U32 R0, R48, 0x10, RZ ;  /* 0x0000001030007819 */ /* 0x010fe200000006ff */
[----:B------:R-:W-:Y:S01]  /*8d90*/  IMAD R13, R38, R17, RZ ;  /* 0x00000011260d7224 */ /* 0x000fe200078e02ff */
[----:B------:R-:W-:Y:S01]  /*8da0*/  SHF.L.U32 R2, R48, 0x8, RZ ;  /* 0x0000000830027819 */ /* 0x000fe200000006ff */
[C---:B------:R-:W-:Y:S01]  /*8db0*/  IMAD R20, R38.reuse, R24, RZ ;  /* 0x0000001826147224 */ /* 0x040fe200078e02ff */
[----:B------:R-:W-:Y:S01]  /*8dc0*/  SHF.R.S32.HI R0, RZ, 0x18, R0 ;  /* 0x00000018ff007819 */ /* 0x000fe20000011400 */
[C---:B------:R-:W-:Y:S01]  /*8dd0*/  IMAD R17, R38.reuse, R21, RZ ;  /* 0x0000001526117224 */ /* 0x040fe200078e02ff */
[----:B------:R-:W-:Y:S01]  /*8de0*/  SHF.R.S32.HI R2, RZ, 0x18, R2 ;  /* 0x00000018ff027819 */ /* 0x000fe20000011402 */
[C---:B------:R-:W-:Y:S02]  /*8df0*/  IMAD R24, R38.reuse, R28, RZ ;  /* 0x0000001c26187224 */ /* 0x040fe400078e02ff */
[C---:B------:R-:W-:Y:S02]  /*8e00*/  IMAD R6, R38.reuse, R10, RZ ;  /* 0x0000000a26067224 */ /* 0x040fe400078e02ff */
[C---:B------:R-:W-:Y:S02]  /*8e10*/  IMAD R21, R38.reuse, R25, RZ ;  /* 0x0000001926157224 */ /* 0x040fe400078e02ff */
[----:B------:R-:W-:Y:S01]  /*8e20*/  IMAD R28, R38, R32, RZ ;  /* 0x00000020261c7224 */ /* 0x000fe200078e02ff */
[----:B------:R-:W-:Y:S01]  /*8e30*/  SHF.L.U32 R32, R46, 0x10, RZ ;  /* 0x000000102e207819 */ /* 0x000fe200000006ff */
[-C--:B------:R-:W-:Y:S02]  /*8e40*/  IMAD R4, R41, R40.reuse, R4 ;  /* 0x0000002829047224 */ /* 0x080fe400078e0204 */
[----:B------:R-:W-:Y:S01]  /*8e50*/  IMAD R25, R38, R29, RZ ;  /* 0x0000001d26197224 */ /* 0x000fe200078e02ff */
[----:B------:R-:W-:Y:S01]  /*8e60*/  SHF.R.S32.HI R32, RZ, 0x18, R32 ;  /* 0x00000018ff207819 */ /* 0x000fe20000011420 */
[----:B------:R-:W-:Y:S02]  /*8e70*/  IMAD R5, R42, R40, R5 ;  /* 0x000000282a057224 */ /* 0x000fe400078e0205 */
[----:B------:R-:W-:Y:S01]  /*8e80*/  IMAD R29, R38, R33, RZ ;  /* 0x00000021261d7224 */ /* 0x000fe200078e02ff */
[----:B------:R-:W-:Y:S01]  /*8e90*/  SHF.L.U32 R33, R46, 0x8, RZ ;  /* 0x000000082e217819 */ /* 0x000fe200000006ff */
[C---:B------:R-:W-:Y:S02]  /*8ea0*/  IMAD R11, R38.reuse, R11, RZ ;  /* 0x0000000b260b7224 */ /* 0x040fe400078e02ff */
[C---:B------:R-:W-:Y:S01]  /*8eb0*/  IMAD R10, R38.reuse, R14, RZ ;  /* 0x0000000e260a7224 */ /* 0x040fe200078e02ff */
[----:B------:R-:W-:Y:S01]  /*8ec0*/  SHF.R.S32.HI R33, RZ, 0x18, R33 ;  /* 0x00000018ff217819 */ /* 0x000fe20000011421 */
[----:B------:R-:W-:Y:S02]  /*8ed0*/  IMAD R6, R43, R40, R6 ;  /* 0x000000282b067224 */ /* 0x000fe400078e0206 */
[C---:B------:R-:W-:Y:S02]  /*8ee0*/  IMAD R14, R38.reuse, R18, RZ ;  /* 0x00000012260e7224 */ /* 0x040fe400078e02ff */
[C---:B------:R-:W-:Y:S02]  /*8ef0*/  IMAD R18, R38.reuse, R22, RZ ;  /* 0x0000001626127224 */ /* 0x040fe400078e02ff */
[----:B------:R-:W-:Y:S01]  /*8f00*/  IMAD R11, R3, R40, R11 ;  /* 0x00000028030b7224 */ /* 0x000fe200078e020b */
[----:B------:R-:W-:Y:S01]  /*8f10*/  PRMT R3, R47, 0x8880, RZ ;  /* 0x000088802f037816 */ /* 0x000fe200000000ff */
[C---:B------:R-:W-:Y:S02]  /*8f20*/  IMAD R22, R38.reuse, R26, RZ ;  /* 0x0000001a26167224 */ /* 0x040fe400078e02ff */
[C---:B------:R-:W-:Y:S01]  /*8f30*/  IMAD R26, R38.reuse, R30, RZ ;  /* 0x0000001e261a7224 */ /* 0x040fe200078e02ff */
[----:B------:R-:W-:Y:S01]  /*8f40*/  I2IP.S8.S32.SAT R11, R11, R6, RZ ;  /* 0x000000060b0b7239 */ /* 0x000fe200000014ff */
[----:B------:R-:W-:Y:S01]  /*8f50*/  IMAD R8, R7, R40, R8 ;  /* 0x0000002807087224 */ /* 0x000fe200078e0208 */
[----:B------:R-:W-:Y:S01]  /*8f60*/  SHF.L.U32 R6, R47, 0x10, RZ ;  /* 0x000000102f067819 */ /* 0x000fe200000006ff */
[----:B------:R-:W-:Y:S01]  /*8f70*/  IMAD R30, R38, R34, RZ ;  /* 0x00000022261e7224 */ /* 0x000fe200078e02ff */
[----:B------:R-:W-:Y:S01]  /*8f80*/  SHF.R.S32.HI R34, RZ, 0x18, R46 ;  /* 0x00000018ff227819 */ /* 0x000fe2000001142e */
[----:B------:R-:W-:Y:S01]  /*8f90*/  IMAD R9, R32, R40, R9 ;  /* 0x0000002820097224 */ /* 0x000fe200078e0209 */
[----:B------:R-:W-:Y:S01]  /*8fa0*/  SHF.R.S32.HI R6, RZ, 0x18, R6 ;  /* 0x00000018ff067819 */ /* 0x000fe20000011406 */
[----:B------:R-:W-:Y:S01]  /*8fb0*/  IMAD R15, R38, R15, RZ ;  /* 0x0000000f260f7224 */ /* 0x000fe200078e02ff */
[----:B------:R-:W-:Y:S01]  /*8fc0*/  I2IP.S8.S32.SAT R57, R5, R4, R11 ;  /* 0x0000000405397239 */ /* 0x000fe2000000140b */
[-C--:B------:R-:W-:Y:S01]  /*8fd0*/  IMAD R10, R33, R40.reuse, R10 ;  /* 0x00000028210a7224 */ /* 0x080fe200078e020a */
[----:B------:R-:W-:Y:S01]  /*8fe0*/  SHF.L.U32 R5, R49, 0x10, RZ ;  /* 0x0000001031057819 */ /* 0x000fe200000006ff */
[----:B------:R-:W-:Y:S01]  /*8ff0*/  IMAD.SHL.U32 R7, R47, 0x100, RZ ;  /* 0x000001002f077824 */ /* 0x000fe200078e00ff */
[----:B------:R-:W-:Y:S01]  /*9000*/  PRMT R4, R49, 0x8880, RZ ;  /* 0x0000888031047816 */ /* 0x000fe200000000ff */
[-C--:B------:R-:W-:Y:S01]  /*9010*/  IMAD R15, R34, R40.reuse, R15 ;  /* 0x00000028220f7224 */ /* 0x080fe200078e020f */
[----:B------:R-:W-:Y:S01]  /*9020*/  SHF.R.S32.HI R5, RZ, 0x18, R5 ;  /* 0x00000018ff057819 */ /* 0x000fe20000011405 */
[-C--:B------:R-:W-:Y:S01]  /*9030*/  IMAD R12, R3, R40.reuse, R12 ;  /* 0x00000028030c7224 */ /* 0x080fe200078e020c */
[----:B------:R-:W-:Y:S01]  /*9040*/  SHF.R.S32.HI R7, RZ, 0x18, R7 ;  /* 0x00000018ff077819 */ /* 0x000fe20000011407 */
[----:B------:R-:W-:Y:S01]  /*9050*/  IMAD R13, R6, R40, R13 ;  /* 0x00000028060d7224 */ /* 0x000fe200078e020d */
[----:B------:R-:W-:Y:S01]  /*9060*/  I2IP.S8.S32.SAT R15, R15, R10, RZ ;  /* 0x0000000a0f0f7239 */ /* 0x000fe200000014ff */
[----:B------:R-:W-:Y:S01]  /*9070*/  IMAD R19, R38, R19, RZ ;  /* 0x0000001326137224 */ /* 0x000fe200078e02ff */
[----:B------:R-:W-:Y:S01]  /*9080*/  SHF.R.S32.HI R10, RZ, 0x18, R47 ;  /* 0x00000018ff0a7819 */ /* 0x000fe2000001142f */
[----:B------:R-:W-:Y:S01]  /*9090*/  IMAD R14, R7, R40, R14 ;  /* 0x00000028070e7224 */ /* 0x000fe200078e020e */
[----:B------:R-:W-:Y:S01]  /*90a0*/  PRMT R3, R48, 0x8880, RZ ;  /* 0x0000888030037816 */ /* 0x000fe200000000ff */
[----:B------:R-:W-:Y:S01]  /*90b0*/  IMAD R23, R38, R23, RZ ;  /* 0x0000001726177224 */ /* 0x000fe200078e02ff */
[----:B------:R-:W-:Y:S01]  /*90c0*/  I2IP.S8.S32.SAT R58, R9, R8, R15 ;  /* 0x00000008093a7239 */ /* 0x000fe2000000140f */
[-C--:B------:R-:W-:Y:S02]  /*90d0*/  IMAD R19, R10, R40.reuse, R19 ;  /* 0x000000280a137224 */ /* 0x080fe400078e0213 */
[-C--:B------:R-:W-:Y:S01]  /*90e0*/  IMAD R16, R3, R40.reuse, R16 ;  /* 0x0000002803107224 */ /* 0x080fe200078e0210 */
[----:B------:R-:W-:Y:S01]  /*90f0*/  SHF.R.S32.HI R3, RZ, 0x18, R48 ;  /* 0x00000018ff037819 */ /* 0x000fe20000011430 */
[----:B------:R-:W-:Y:S01]  /*9100*/  IMAD R17, R0, R40, R17 ;  /* 0x0000002800117224 */ /* 0x000fe200078e0211 */
[----:B------:R-:W-:Y:S01]  /*9110*/  I2IP.S8.S32.SAT R14, R19, R14, RZ ;  /* 0x0000000e130e7239 */ /* 0x000fe200000014ff */
[----:B------:R-:W-:Y:S02]  /*9120*/  IMAD.SHL.U32 R0, R49, 0x100, RZ ;  /* 0x0000010031007824 */ /* 0x000fe400078e00ff */
[-C--:B------:R-:W-:Y:S01]  /*9130*/  IMAD R18, R2, R40.reuse, R18 ;  /* 0x0000002802127224 */ /* 0x080fe200078e0212 */
[----:B------:R-:W-:Y:S01]  /*9140*/  SHF.R.S32.HI R2, RZ, 0x18, R49 ;  /* 0x00000018ff027819 */ /* 0x000fe20000011431 */
[-C--:B------:R-:W-:Y:S01]  /*9150*/  IMAD R23, R3, R40.reuse, R23 ;  /* 0x0000002803177224 */ /* 0x080fe200078e0217 */
[----:B------:R-:W-:Y:S01]  /*9160*/  SHF.R.S32.HI R0, RZ, 0x18, R0 ;  /* 0x00000018ff007819 */ /* 0x000fe20000011400 */
[-C--:B------:R-:W-:Y:S01]  /*9170*/  IMAD R20, R4, R40.reuse, R20 ;  /* 0x0000002804147224 */ /* 0x080fe200078e0214 */
[C---:B------:R-:W-:Y:S01]  /*9180*/  SHF.L.U32 R4, R50.reuse, 0x10, RZ ;  /* 0x0000001032047819 */ /* 0x040fe200000006ff */
[-C--:B------:R-:W-:Y:S01]  /*9190*/  IMAD R21, R5, R40.reuse, R21 ;  /* 0x0000002805157224 */ /* 0x080fe200078e0215 */
[----:B------:R-:W-:Y:S01]  /*91a0*/  PRMT R3, R50, 0x8880, RZ ;  /* 0x0000888032037816 */ /* 0x000fe200000000ff */
[----:B------:R-:W-:Y:S01]  /*91b0*/  IMAD R27, R38, R27, RZ ;  /* 0x0000001b261b7224 */ /* 0x000fe200078e02ff */
[----:B------:R-:W-:Y:S01]  /*91c0*/  SHF.L.U32 R5, R50, 0x8, RZ ;  /* 0x0000000832057819 */ /* 0x000fe200000006ff */
[-C--:B------:R-:W-:Y:S01]  /*91d0*/  IMAD R22, R0, R40.reuse, R22 ;  /* 0x0000002800167224 */ /* 0x080fe200078e0216 */
[----:B------:R-:W-:Y:S01]  /*91e0*/  SHF.R.S32.HI R4, RZ, 0x18, R4 ;  /* 0x00000018ff047819 */ /* 0x000fe20000011404 */
[-C--:B------:R-:W-:Y:S01]  /*91f0*/  IMAD R27, R2, R40.reuse, R27 ;  /* 0x00000028021b7224 */ /* 0x080fe200078e021b */
[----:B------:R-:W-:Y:S01]  /*9200*/  SHF.R.S32.HI R5, RZ, 0x18, R5 ;  /* 0x00000018ff057819 */ /* 0x000fe20000011405 */
[-C--:B------:R-:W-:Y:S01]  /*9210*/  IMAD R24, R3, R40.reuse, R24 ;  /* 0x0000002803187224 */ /* 0x080fe200078e0218 */
[C---:B------:R-:W-:Y:S01]  /*9220*/  SHF.L.U32 R3, R51.reuse, 0x10, RZ ;  /* 0x0000001033037819 */ /* 0x040fe200000006ff */
[-C--:B------:R-:W-:Y:S01]  /*9230*/  IMAD R25, R4, R40.reuse, R25 ;  /* 0x0000002804197224 */ /* 0x080fe200078e0219 */
[----:B------:R-:W-:Y:S01]  /*9240*/  SHF.R.S32.HI R0, RZ, 0x18, R50 ;  /* 0x00000018ff007819 */ /* 0x000fe20000011432 */
[----:B------:R-:W-:Y:S01]  /*9250*/  IMAD R31, R38, R31, RZ ;  /* 0x0000001f261f7224 */ /* 0x000fe200078e02ff */
[----:B------:R-:W-:Y:S01]  /*9260*/  PRMT R2, R51, 0x8880, RZ ;  /* 0x0000888033027816 */ /* 0x000fe200000000ff */
[-C--:B------:R-:W-:Y:S01]  /*9270*/  IMAD R26, R5, R40.reuse, R26 ;  /* 0x00000028051a7224 */ /* 0x080fe200078e021a */
[----:B------:R-:W-:Y:S01]  /*9280*/  SHF.L.U32 R4, R51, 0x8, RZ ;  /* 0x0000000833047819 */ /* 0x000fe200000006ff */
[-C--:B------:R-:W-:Y:S01]  /*9290*/  IMAD R31, R0, R40.reuse, R31 ;  /* 0x00000028001f7224 */ /* 0x080fe200078e021f */
[----:B------:R-:W-:Y:S01]  /*92a0*/  SHF.R.S32.HI R3, RZ, 0x18, R3 ;  /* 0x00000018ff037819 */ /* 0x000fe20000011403 */
[-C--:B------:R-:W-:Y:S01]  /*92b0*/  IMAD R28, R2, R40.reuse, R28 ;  /* 0x00000028021c7224 */ /* 0x080fe200078e021c */
[----:B------:R-:W-:Y:S01]  /*92c0*/  SHF.R.S32.HI R4, RZ, 0x18, R4 ;  /* 0x00000018ff047819 */ /* 0x000fe20000011404 */
[----:B------:R-:W-:Y:S01]  /*92d0*/  IMAD R35, R38, R35, RZ ;  /* 0x0000002326237224 */ /* 0x000fe200078e02ff */
[----:B------:R-:W-:Y:S01]  /*92e0*/  SHF.R.S32.HI R5, RZ, 0x18, R51 ;  /* 0x00000018ff057819 */ /* 0x000fe20000011433 */
[----:B------:R-:W-:Y:S01]  /*92f0*/  IMAD R29, R3, R40, R29 ;  /* 0x00000028031d7224 */ /* 0x000fe200078e021d */
[----:B------:R-:W-:Y:S01]  /*9300*/  I2IP.S8.S32.SAT R59, R13, R12, R14 ;  /* 0x0000000c0d3b7239 */ /* 0x000fe2000000140e */
[----:B------:R-:W-:Y:S01]  /*9310*/  IMAD R30, R4, R40, R30 ;  /* 0x00000028041e7224 */ /* 0x000fe200078e021e */
[----:B------:R-:W-:Y:S01]  /*9320*/  I2IP.S8.S32.SAT R18, R23, R18, RZ ;  /* 0x0000001217127239 */ /* 0x000fe200000014ff */
[----:B------:R-:W-:Y:S01]  /*9330*/  IMAD R35, R5, R40, R35 ;  /* 0x0000002805237224 */ /* 0x000fe200078e0223 */
[----:B------:R-:W-:Y:S01]  /*9340*/  I2IP.S8.S32.SAT R22, R27, R22, RZ ;  /* 0x000000161b167239 */ /* 0x000fe200000014ff */
[----:B------:R1:W-:Y:S01]  /*9350*/  STS.128 [R74+UR43+0x5400], R56 ;  /* 0x005400384a007988 */ /* 0x0003e20008000c2b */
[----:B------:R-:W-:Y:S02]  /*9360*/  I2IP.S8.S32.SAT R26, R31, R26, RZ ;  /* 0x0000001a1f1a7239 */ /* 0x000fe400000014ff */
[----:B------:R-:W-:Y:S02]  /*9370*/  I2IP.S8.S32.SAT R19, R35, R30, RZ ;  /* 0x0000001e23137239 */ /* 0x000fe400000014ff */
[----:B------:R-:W-:Y:S02]  /*9380*/  I2IP.S8.S32.SAT R16, R17, R16, R18 ;  /* 0x0000001011107239 */ /* 0x000fe40000001412 */
[----:B------:R-:W-:Y:S02]  /*9390*/  I2IP.S8.S32.SAT R17, R21, R20, R22 ;  /* 0x0000001415117239 */ /* 0x000fe40000001416 */
[----:B------:R-:W-:Y:S02]  /*93a0*/  I2IP.S8.S32.SAT R18, R25, R24, R26 ;  /* 0x0000001819127239 */ /* 0x000fe4000000141a */
[----:B------:R-:W-:Y:S02]  /*93b0*/  I2IP.S8.S32.SAT R19, R29, R28, R19 ;  /* 0x0000001c1d137239 */ /* 0x000fe40000001413 */
[----:B------:R-:W-:Y:S02]  /*93c0*/  LEA R0, R83, UR43, 0x3 ;  /* 0x0000002b53007c11 */ /* 0x000fe4000f8e18ff */
[----:B------:R-:W-:Y:S01]  /*93d0*/  @P6 SHF.L.U32 R2, R82, 0x1f, RZ ;  /* 0x0000001f52026819 */ /* 0x000fe200000006ff */
        /* <DEDUP_REMOVED lines=10> */
[----:B------:R-:W-:Y:S02]  /*9480*/  UIADD3 UR13, UPT, UPT, UR49, 0x20, URZ ;  /* 0x00000020310d7890 */ /* 0x000fe4000fffe0ff */
[----:B------:R-:W-:Y:S01]  /*9490*/  UIADD3 UR12, UPT, UPT, UR43, 0x5400, URZ ;  /* 0x000054002b0c7890 */ /* 0x000fe2000fffe0ff */
[----:B------:R-:W-:Y:S01]  /*94a0*/  UMOV UR14, UR50 ;  /* 0x00000032000e7c82 */ /* 0x000fe20008000000 */
[----:B------:R-:W-:Y:S01]  /*94b0*/  UMOV UR15, UR36 ;  /* 0x00000024000f7c82 */ /* 0x000fe20008000000 */
[----:B------:R-:W-:Y:S02]  /*94c0*/  UIADD3 UR9, UPT, UPT, UR49, 0xa0, URZ ;  /* 0x000000a031097890 */ /* 0x000fe4000fffe0ff */
[----:B------:R-:W-:Y:S01]  /*94d0*/  UIADD3 UR8, UPT, UPT, UR43, 0x5c00, URZ ;  /* 0x00005c002b087890 */ /* 0x000fe2000fffe0ff */
[----:B------:R-:W-:Y:S01]  /*94e0*/  UMOV UR10, UR50 ;  /* 0x00000032000a7c82 */ /* 0x000fe20008000000 */
[----:B------:R-:W-:Y:S01]  /*94f0*/  UMOV UR11, UR36 ;  /* 0x00000024000b7c82 */ /* 0x000fe20008000000 */
[----:B--2---:R-:W-:Y:S04]  /*9500*/  UIADD3 UR4, UP0, UPT, UR6, 0x680, URZ ;  /* 0x0000068006047890 */ /* 0x004fe8000ff1e0ff */
[----:B------:R-:W-:Y:S09]  /*9510*/  UIADD3.X UR5, UPT, UPT, URZ, UR7, URZ, UP0, !UPT ;  /* 0x00000007ff057290 */ /* 0x000ff200087fe4ff */
[----:B------:R2:W-:Y:S01]  /*9520*/  UTMASTG.3D [UR12], [UR4] ;  /* 0x0000000c040073b5 */ /* 0x0005e20008010000 */
[----:B------:R2:W-:Y:S01]  /*9530*/  UTMASTG.3D [UR8], [UR4] ;  /* 0x00000008040073b5 */ /* 0x0005e20008010000 */
[----:B------:R0:W-:Y:S01]  /*9540*/  UTMACMDFLUSH ;  /* 0x00000000000079b7 */ /* 0x0001e20000000000 */
[----:B--2---:R-:W-:Y:S04]  /*9550*/  DEPBAR.LE SB0, 0x1 ;  /* 0x000080400000791a */ /* 0x004fe80000000000 */
.L_x_155:
[----:B------:R-:W-:Y:S05]  /*9560*/  BSYNC.RECONVERGENT B0 ;  /* 0x0000000000007941 */ /* 0x000fea0003800200 */
.L_x_154:
        /* <DEDUP_REMOVED lines=14> */
.L_x_159:
[----:B------:R-:W-:Y:S05]  /*9650*/  BSYNC B0 ;  /* 0x0000000000007941 */ /* 0x000fea0003800000 */
.L_x_158:
[----:B------:R-:W-:Y:S01]  /*9660*/  ISETP.NE.AND P0, PT, R53, RZ, PT ;  /* 0x000000ff3500720c */ /* 0x000fe20003f05270 */
[----:B------:R-:W-:Y:S11]  /*9670*/  VIADD R83, R83, 0x1 ;  /* 0x0000000153537836 */ /* 0x000ff60000000000 */
[----:B------:R-:W-:Y:S01]  /*9680*/  @!UPT UIADD3 URZ, UPT, UPT, URZ, URZ, URZ ;  /* 0x000000fffffff290 */ /* 0x000fe2000fffe0ff */
[----:B------:R3:W4:Y:S04]  /*9690*/  @P0 LDS.128 R48, [R2+0x400] ;  /* 0x0004000002300984 */ /* 0x0007280000000c00 */
[----:B------:R1:W1:Y:S01]  /*96a0*/  @P0 LDS.128 R44, [R3+0x400] ;  /* 0x00040000032c0984 */ /* 0x0002620000000c00 */
        /* <DEDUP_REMOVED lines=8> */
[----:B---3--:R-:W-:Y:S02]  /*9730*/  VIADD R2, R0, 0x230 ;  /* 0x0000023000027836 */ /* 0x008fe40000000000 */
[----:B--2---:R-:W-:Y:S05]  /*9740*/  IMAD.U32 R0, RZ, RZ, UR46 ;  /* 0x0000002eff007e24 */ /* 0x004fea000f8e00ff */
[----:B------:R-:W-:Y:S04]  /*9750*/  PRMT R0, R0, 0x654, R2 ;  /* 0x0000065400007816 */ /* 0x000fe80000000002 */
[----:B-----5:R2:W-:Y:S02]  /*9760*/  SYNCS.ARRIVE.TRANS64.RED.A1T0 RZ, [R0+URZ], RZ ;  /* 0x000000ff00ff79a7 */ /* 0x0205e400081004ff */
[----:B--2---:R-:W-:Y:S04]  /*9770*/  SEL R0, RZ, 0x1, P0 ;  /* 0x00000001ff007807 */ /* 0x004fe80000000000 */
[----:B-1--4-:R-:W-:Y:S02]  /*9780*/  LOP3.LUT R82, R82, R0, RZ, 0x3c, !PT ;  /* 0x0000000052527212 */ /* 0x012fe400078e3cff */
.L_x_157:
[----:B------:R-:W-:Y:S05]  /*9790*/  BSYNC B1 ;  /* 0x0000000000017941 */ /* 0x000fea0003800000 */
.L_x_156:
        /* <DEDUP_REMOVED lines=21> */
.L_x_161:
        /* <DEDUP_REMOVED lines=35> */
[----:B------:R-:W-:Y:S01]  /*9b20*/  SHF.L.U32 R0, R48, 0x10, RZ ;  /* 0x0000001030007819 */ /* 0x000fe200000006ff */
        /* <DEDUP_REMOVED lines=114> */
[----:B------:R-:W-:Y:S02]  /*a250*/  UMOV UR11, UR36 ;  /* 0x00000024000b7c82 */ /* 0x000fe40008000000 */
[----:B------:R-:W-:Y:S01]  /*a260*/  MOV R86, UR4 ;  /* 0x0000000400567c02 */ /* 0x000fe20008000f00 */
[----:B------:R-:W-:Y:S02]  /*a270*/  UIADD3 UR13, UPT, UPT, UR49, 0xc0, URZ ;  /* 0x000000c0310d7890 */ /* 0x000fe4000fffe0ff */
[----:B------:R-:W-:Y:S01]  /*a280*/  UIADD3 UR12, UPT, UPT, UR43, 0x4c00, URZ ;  /* 0x00004c002b0c7890 */ /* 0x000fe2000fffe0ff */
[----:B------:R-:W-:Y:S01]  /*a290*/  R2UR UR8, R86 ;  /* 0x00000000560872ca */ /* 0x000fe200000e0000 */
        /* <DEDUP_REMOVED lines=8> */
.L_x_163:
[----:B------:R-:W-:Y:S05]  /*a320*/  BSYNC.RECONVERGENT B0 ;  /* 0x0000000000007941 */ /* 0x000fea0003800200 */
.L_x_162:
        /* <DEDUP_REMOVED lines=14> */
.L_x_167:
[----:B------:R-:W-:Y:S05]  /*a410*/  BSYNC B0 ;  /* 0x0000000000007941 */ /* 0x000fea0003800000 */
.L_x_166:
        /* <DEDUP_REMOVED lines=18> */
.L_x_165:
[----:B------:R-:W-:Y:S05]  /*a540*/  BSYNC B1 ;  /* 0x0000000000017941 */ /* 0x000fea0003800000 */
.L_x_164:
        /* <DEDUP_REMOVED lines=21> */
.L_x_169:
[----:B------:R-:W-:Y:S01]  /*a6a0*/  ISETP.NE.AND P0, PT, R87, RZ, PT ;  /* 0x000000ff5700720c */ /* 0x000fe20003f05270 */
[----:B------:R-:W-:Y:S05]  /*a6b0*/  WARPSYNC.ALL ;  /* 0x0000000000007948 */ /* 0x000fea0003800000 */
[----:B------:R-:W-:Y:S01]  /*a6c0*/  R2UR UR4, R39 ;  /* 0x00000000270472ca */ /* 0x000fe200000e0000 */
[----:B------:R-:W-:Y:S01]  /*a6d0*/  IMAD.U32 R64, R46, 0x10000, RZ ;  /* 0x000100002e407824 */ /* 0x000fe200078e00ff */
[----:B------:R-:W-:Y:S01]  /*a6e0*/  SHF.L.U32 R41, R44, 0x10, RZ ;  /* 0x000000102c297819 */ /* 0x000fe200000006ff */
[----:B----4-:R-:W-:Y:S01]  /*a6f0*/  IMAD.U32 R63, R48, 0x10000, RZ ;  /* 0x00010000303f7824 */ /* 0x010fe200078e00ff */
[----:B------:R-:W-:Y:S01]  /*a700*/  PRMT R39, R44, 0x8880, RZ ;  /* 0x000088802c277816 */ /* 0x000fe200000000ff */
[----:B------:R-:W-:Y:S01]  /*a710*/  IMAD.U32 R53, R50, 0x10000, RZ ;  /* 0x0001000032357824 */ /* 0x000fe200078e00ff */
[----:B------:R-:W-:Y:S01]  /*a720*/  SHF.L.U32 R42, R44, 0x8, RZ ;  /* 0x000000082c2a7819 */ /* 0x000fe200000006ff */
[----:B------:R-:W-:Y:S01]  /*a730*/  BSSY.RECONVERGENT B0, `(.L_x_170) ;  /* 0x00000a1000007945 */ /* 0x000fe20003800200 */
[----:B------:R-:W-:Y:S02]  /*a740*/  SHF.R.S32.HI R41, RZ, 0x18, R41 ;  /* 0x00000018ff297819 */ /* 0x000fe40000011429 */
[----:B------:R-:W-:Y:S02]  /*a750*/  SHF.R.S32.HI R42, RZ, 0x18, R42 ;  /* 0x00000018ff2a7819 */ /* 0x000fe4000001142a */
[----:B------:R-:W-:Y:S01]  /*a760*/  SHF.R.S32.HI R43, RZ, 0x18, R44 ;  /* 0x00000018ff2b7819 */ /* 0x000fe2000001142c */
[----:B-1----:R-:W1:Y:S01]  /*a770*/  LDTM.x32 R4, tmem[UR4+0x60] ;  /* 0x00006004000479ee */ /* 0x002e6200082c0000 */
[----:B------:R-:W-:Y:S01]  /*a780*/  NOP ;  /* 0x0000000000007918 */ /* 0x000fe20000000000 */
[----:B------:R-:W-:Y:S02]  /*a790*/  IADD3 R80, PT, PT, R80, 0x2a0, RZ ;  /* 0x000002a050507810 */ /* 0x000fe40007ffe0ff */
[C---:B------:R-:W-:Y:S02]  /*a7a0*/  PRMT R69, R45.reuse, 0x8880, RZ ;  /* 0x000088802d457816 */ /* 0x040fe400000000ff */
[----:B------:R-:W-:Y:S02]  /*a7b0*/  LOP3.LUT R80, R80, 0xfefffff8, RZ, 0xc0, !PT ;  /* 0xfefffff850507812 */ /* 0x000fe400078ec0ff */
[----:B------:R-:W-:Y:S02]  /*a7c0*/  SHF.L.U32 R68, R45, 0x10, RZ ;  /* 0x000000102d447819 */ /* 0x000fe400000006ff */
[----:B-1----:R1:W-:Y:S01]  /*a7d0*/  SYNCS.ARRIVE.TRANS64.RED.A1T0 RZ, [R80+URZ], RZ ;  /* 0x000000ff50ff79a7 */ /* 0x0023e200081004ff */
[----:B------:R-:W-:Y:S02]  /*a7e0*/  SHF.R.S32.HI R44, RZ, 0x18, R45 ;  /* 0x00000018ff2c7819 */ /* 0x000fe4000001142d */
[----:B------:R-:W-:Y:S02]  /*a7f0*/  PRMT R66, R46, 0x8880, RZ ;  /* 0x000088802e427816 */ /* 0x000fe400000000ff */
[C---:B------:R-:W-:Y:S02]  /*a800*/  PRMT R60, R47.reuse, 0x8880, RZ ;  /* 0x000088802f3c7816 */ /* 0x040fe400000000ff */
[C---:B------:R-:W-:Y:S02]  /*a810*/  SHF.L.U32 R59, R47.reuse, 0x10, RZ ;  /* 0x000000102f3b7819 */ /* 0x040fe400000006ff */
[----:B------:R-:W-:Y:S02]  /*a820*/  SHF.L.U32 R58, R47, 0x8, RZ ;  /* 0x000000082f3a7819 */ /* 0x000fe400000006ff */
[C---:B------:R-:W-:Y:S02]  /*a830*/  PRMT R65, R48.reuse, 0x8880, RZ ;  /* 0x0000888030417816 */ /* 0x040fe400000000ff */
[----:B------:R-:W-:Y:S01]  /*a840*/  SHF.L.U32 R62, R48, 0x8, RZ ;  /* 0x00000008303e7819 */ /* 0x000fe200000006ff */
[C---:B------:R-:W-:Y:S01]  /*a850*/  IMAD R0, R38.reuse, R4, RZ ;  /* 0x0000000426007224 */ /* 0x040fe200078e02ff */
[----:B------:R-:W-:Y:S01]  /*a860*/  SHF.R.S32.HI R4, RZ, 0x18, R68 ;  /* 0x00000018ff047819 */ /* 0x000fe20000011444 */
[C---:B------:R-:W-:Y:S01]  /*a870*/  IMAD R2, R38.reuse, R5, RZ ;  /* 0x0000000526027224 */ /* 0x040fe200078e02ff */
[C---:B------:R-:W-:Y:S01]  /*a880*/  PRMT R57, R49.reuse, 0x8880, RZ ;  /* 0x0000888031397816 */ /* 0x040fe200000000ff */
[C---:B------:R-:W-:Y:S01]  /*a890*/  IMAD R3, R38.reuse, R6, RZ ;  /* 0x0000000626037224 */ /* 0x040fe200078e02ff */
[----:B------:R-:W-:Y:S01]  /*a8a0*/  SHF.L.U32 R56, R49, 0x10, RZ ;  /* 0x0000001031387819 */ /* 0x000fe200000006ff */
[----:B------:R-:W-:Y:S01]  /*a8b0*/  IMAD R0, R39, R40, R0 ;  /* 0x0000002827007224 */ /* 0x000fe200078e0200 */
[----:B------:R-:W-:Y:S01]  /*a8c0*/  MOV R39, R66 ;  /* 0x0000004200277202 */ /* 0x000fe20000000f00 */
[----:B------:R-:W-:Y:S01]  /*a8d0*/  IMAD R7, R38, R7, RZ ;  /* 0x0000000726077224 */ /* 0x000fe200078e02ff */
[----:B------:R-:W-:Y:S01]  /*a8e0*/  SHF.L.U32 R55, R49, 0x8, RZ ;  /* 0x0000000831377819 */ /* 0x000fe200000006ff */
[-C--:B------:R-:W-:Y:S01]  /*a8f0*/  IMAD R2, R41, R40.reuse, R2 ;  /* 0x0000002829027224 */ /* 0x080fe200078e0202 */
[----:B------:R-:W-:Y:S01]  /*a900*/  SHF.R.S32.HI R41, RZ, 0x18, R48 ;  /* 0x00000018ff297819 */ /* 0x000fe20000011430 */
[-C--:B------:R-:W-:Y:S01]  /*a910*/  IMAD R3, R42, R40.reuse, R3 ;  /* 0x000000282a037224 */ /* 0x080fe200078e0203 */
[----:B------:R-:W-:Y:S01]  /*a920*/  SHF.L.U32 R48, R51, 0x8, RZ ;  /* 0x0000000833307819 */ /* 0x000fe200000006ff */
[----:B------:R-:W-:Y:S01]  /*a930*/  IMAD R7, R43, R40, R7 ;  /* 0x000000282b077224 */ /* 0x000fe200078e0207 */
[----:B------:R-:W-:Y:S01]  /*a940*/  SHF.L.U32 R67, R45, 0x8, RZ ;  /* 0x000000082d437819 */ /* 0x000fe200000006ff */
[C---:B------:R-:W-:Y:S01]  /*a950*/  IMAD R8, R38.reuse, R8, RZ ;  /* 0x0000000826087224 */ /* 0x040fe200078e02ff */
[----:B------:R-:W-:Y:S01]  /*a960*/  SHF.R.S32.HI R45, RZ, 0x18, R46 ;  /* 0x00000018ff2d7819 */ /* 0x000fe2000001142e */
[----:B------:R-:W-:Y:S01]  /*a970*/  IMAD R9, R38, R9, RZ ;  /* 0x0000000926097224 */ /* 0x000fe200078e02ff */
[----:B------:R-:W-:Y:S01]  /*a980*/  SHF.L.U32 R61, R46, 0x8, RZ ;  /* 0x000000082e3d7819 */ /* 0x000fe200000006ff */
[C---:B------:R-:W-:Y:S01]  /*a990*/  IMAD R10, R38.reuse, R10, RZ ;  /* 0x0000000a260a7224 */ /* 0x040fe200078e02ff */
[----:B------:R-:W-:Y:S01]  /*a9a0*/  SHF.R.S32.HI R46, RZ, 0x18, R47 ;  /* 0x00000018ff2e7819 */ /* 0x000fe2000001142f */
[C---:B------:R-:W-:Y:S01]  /*a9b0*/  IMAD R11, R38.reuse, R11, RZ ;  /* 0x0000000b260b7224 */ /* 0x040fe200078e02ff */
[----:B------:R-:W-:Y:S01]  /*a9c0*/  SHF.R.S32.HI R42, RZ, 0x18, R49 ;  /* 0x00000018ff2a7819 */ /* 0x000fe20000011431 */
[----:B------:R-:W-:Y:S01]  /*a9d0*/  IMAD R6, R38, R15, RZ ;  /* 0x0000000f26067224 */ /* 0x000fe200078e02ff */
[----:B------:R-:W-:Y:S01]  /*a9e0*/  PRMT R54, R50, 0x8880, RZ ;  /* 0x0000888032367816 */ /* 0x000fe200000000ff */
[----:B------:R-:W-:Y:S01]  /*a9f0*/  IMAD R15, R38, R20, RZ ;  /* 0x00000014260f7224 */ /* 0x000fe200078e02ff */
[----:B------:R-:W-:Y:S01]  /*aa00*/  SHF.L.U32 R52, R50, 0x8, RZ ;  /* 0x0000000832347819 */ /* 0x000fe200000006ff */
[C---:B------:R-:W-:Y:S01]  /*aa10*/  IMAD R20, R38.reuse, R25, RZ ;  /* 0x0000001926147224 */ /* 0x040fe200078e02ff */
[----:B------:R-:W-:Y:S01]  /*aa20*/  SHF.R.S32.HI R43, RZ, 0x18, R50 ;  /* 0x00000018ff2b7819 */ /* 0x000fe20000011432 */
[C---:B------:R-:W-:Y:S01]  /*aa30*/  IMAD R25, R38.reuse, R30, RZ ;  /* 0x0000001e26197224 */ /* 0x040fe200078e02ff */
[C---:B------:R-:W-:Y:S01]  /*aa40*/  PRMT R50, R51.reuse, 0x8880, RZ ;  /* 0x0000888033327816 */ /* 0x040fe200000000ff */
[C---:B------:R-:W-:Y:S01]  /*aa50*/  IMAD R30, R38.reuse, R35, RZ ;  /* 0x00000023261e7224 */ /* 0x040fe200078e02ff */
[----:B------:R-:W-:Y:S02]  /*aa60*/  SHF.L.U32 R49, R51, 0x10, RZ ;  /* 0x0000001033317819 */ /* 0x000fe400000006ff */
[----:B------:R-:W-:Y:S02]  /*aa70*/  SHF.R.S32.HI R47, RZ, 0x18, R51 ;  /* 0x00000018ff2f7819 */ /* 0x000fe40000011433 */
[----:B------:R-:W-:Y:S01]  /*aa80*/  I2IP.S8.S32.SAT R51, R7, R3, RZ ;  /* 0x0000000307337239 */ /* 0x000fe200000014ff */
[----:B------:R-:W-:Y:S01]  /*aa90*/  IMAD.MOV.U32 R3, RZ, RZ, R69 ;  /* 0x000000ffff037224 */ /* 0x000fe200078e0045 */
[----:B------:R-:W-:Y:S01]  /*aaa0*/  SHF.R.S32.HI R5, RZ, 0x18, R67 ;  /* 0x00000018ff057819 */ /* 0x000fe20000011443 */
[----:B------:R-:W-:Y:S01]  /*aab0*/  IMAD R7, R38, R16, RZ ;  /* 0x0000001026077224 */ /* 0x000fe200078e02ff */
[----:B------:R-:W-:Y:S01]  /*aac0*/  IADD3 R36, PT, PT, R36, 0x1, RZ ;  /* 0x0000000124247810 */ /* 0x000fe20007ffe0ff */
[-C--:B------:R-:W-:Y:S02]  /*aad0*/  IMAD R8, R3, R40.reuse, R8 ;  /* 0x0000002803087224 */ /* 0x080fe400078e0208 */
[-C--:B------:R-:W-:Y:S02]  /*aae0*/  IMAD R9, R4, R40.reuse, R9 ;  /* 0x0000002804097224 */ /* 0x080fe400078e0209 */
[-C--:B------:R-:W-:Y:S02]  /*aaf0*/  IMAD R10, R5, R40.reuse, R10 ;  /* 0x00000028050a7224 */ /* 0x080fe400078e020a */
[----:B------:R-:W-:Y:S02]  /*ab00*/  IMAD R11, R44, R40, R11 ;  /* 0x000000282c0b7224 */ /* 0x000fe400078e020b */
[C---:B------:R-:W-:Y:S02]  /*ab10*/  IMAD R3, R38.reuse, R12, RZ ;  /* 0x0000000c26037224 */ /* 0x040fe400078e02ff */
[C---:B------:R-:W-:Y:S01]  /*ab20*/  IMAD R12, R38.reuse, R17, RZ ;  /* 0x00000011260c7224 */ /* 0x040fe200078e02ff */
[----:B------:R-:W-:Y:S01]  /*ab30*/  I2IP.S8.S32.SAT R11, R11, R10, RZ ;  /* 0x0000000a0b0b7239 */ /* 0x000fe200000014ff */
[C---:B------:R-:W-:Y:S01]  /*ab40*/  IMAD R17, R38.reuse, R22, RZ ;  /* 0x0000001626117224 */ /* 0x040fe200078e02ff */
[----:B------:R-:W-:Y:S01]  /*ab50*/  SHF.R.S32.HI R10, RZ, 0x18, R64 ;  /* 0x00000018ff0a7819 */ /* 0x000fe20000011440 */
[C---:B------:R-:W-:Y:S02]  /*ab60*/  IMAD R22, R38.reuse, R27, RZ ;  /* 0x0000001b26167224 */ /* 0x040fe400078e02ff */
[----:B------:R-:W-:Y:S01]  /*ab70*/  IMAD R27, R38, R32, RZ ;  /* 0x00000020261b7224 */ /* 0x000fe200078e02ff */
[----:B------:R-:W-:Y:S01]  /*ab80*/  I2IP.S8.S32.SAT R32, R2, R0, R51 ;  /* 0x0000000002207239 */ /* 0x000fe20000001433 */
[C---:B------:R-:W-:Y:S01]  /*ab90*/  IMAD R4, R38.reuse, R13, RZ ;  /* 0x0000000d26047224 */ /* 0x040fe200078e02ff */
[----:B------:R-:W-:Y:S01]  /*aba0*/  SHF.R.S32.HI R0, RZ, 0x18, R61 ;  /* 0x00000018ff007819 */ /* 0x000fe2000001143d */
[C---:B------:R-:W-:Y:S01]  /*abb0*/  IMAD R5, R38.reuse, R14, RZ ;  /* 0x0000000e26057224 */ /* 0x040fe200078e02ff */
[----:B------:R-:W-:Y:S01]  /*abc0*/  MOV R2, R60 ;  /* 0x0000003c00027202 */ /* 0x000fe20000000f00 */
[C---:B------:R-:W-:Y:S02]  /*abd0*/  IMAD R13, R38.reuse, R18, RZ ;  /* 0x00000012260d7224 */ /* 0x040fe400078e02ff */
[----:B------:R-:W-:Y:S02]  /*abe0*/  IMAD R3, R39, R40, R3 ;  /* 0x0000002827037224 */ /* 0x000fe400078e0203 */
[C---:B------:R-:W-:Y:S02]  /*abf0*/  IMAD R18, R38.reuse, R23, RZ ;  /* 0x0000001726127224 */ /* 0x040fe400078e02ff */
[----:B------:R-:W-:Y:S02]  /*ac00*/  IMAD R23, R38, R28, RZ ;  /* 0x0000001c26177224 */ /* 0x000fe400078e02ff */
[----:B------:R-:W-:Y:S02]  /*ac10*/  IMAD R4, R10, R40, R4 ;  /* 0x000000280a047224 */ /* 0x000fe400078e0204 */
[----:B------:R-:W-:Y:S01]  /*ac20*/  IMAD R28, R38, R33, RZ ;  /* 0x00000021261c7224 */ /* 0x000fe200078e02ff */
[----:B------:R-:W-:Y:S01]  /*ac30*/  I2IP.S8.S32.SAT R33, R9, R8, R11 ;  /* 0x0000000809217239 */ /* 0x000fe2000000140b */
[-C--:B------:R-:W-:Y:S01]  /*ac40*/  IMAD R5, R0, R40.reuse, R5 ;  /* 0x0000002800057224 */ /* 0x080fe200078e0205 */
[----:B------:R-:W-:Y:S01]  /*ac50*/  SHF.R.S32.HI R8, RZ, 0x18, R59 ;  /* 0x00000018ff087819 */ /* 0x000fe2000001143b */
[-C--:B------:R-:W-:Y:S01]  /*ac60*/  IMAD R6, R45, R40.reuse, R6 ;  /* 0x000000282d067224 */ /* 0x080fe200078e0206 */
[----:B------:R-:W-:Y:S01]  /*ac70*/  SHF.R.S32.HI R9, RZ, 0x18, R58 ;  /* 0x00000018ff097819 */ /* 0x000fe2000001143a */
[-C--:B------:R-:W-:Y:S01]  /*ac80*/  IMAD R7, R2, R40.reuse, R7 ;  /* 0x0000002802077224 */ /* 0x080fe200078e0207 */
[----:B------:R-:W-:Y:S01]  /*ac90*/  MOV R0, R65 ;  /* 0x0000004100007202 */ /* 0x000fe20000000f00 */
[----:B------:R-:W-:Y:S01]  /*aca0*/  IMAD R14, R38, R19, RZ ;  /* 0x00000013260e7224 */ /* 0x000fe200078e02ff */
[----:B------:R-:W-:Y:S01]  /*acb0*/  I2IP.S8.S32.SAT R5, R6, R5, RZ ;  /* 0x0000000506057239 */ /* 0x000fe200000014ff */
[-C--:B------:R-:W-:Y:S01]  /*acc0*/  IMAD R12, R8, R40.reuse, R12 ;  /* 0x00000028080c7224 */ /* 0x080fe200078e020c */
[----:B------:R-:W-:Y:S01]  /*acd0*/  SHF.R.S32.HI R2, RZ, 0x18, R63 ;  /* 0x00000018ff027819 */ /* 0x000fe2000001143f */
[-C--:B------:R-:W-:Y:S01]  /*ace0*/  IMAD R13, R9, R40.reuse, R13 ;  /* 0x00000028090d7224 */ /* 0x080fe200078e020d */
[----:B------:R-:W-:Y:S01]  /*acf0*/  SHF.R.S32.HI R8, RZ, 0x18, R62 ;  /* 0x00000018ff087819 */ /* 0x000fe2000001143e */
[----:B------:R-:W-:Y:S02]  /*ad00*/  IMAD R16, R38, R21, RZ ;  /* 0x0000001526107224 */ /* 0x000fe400078e02ff */
[-C--:B------:R-:W-:Y:S02]  /*ad10*/  IMAD R14, R46, R40.reuse, R14 ;  /* 0x000000282e0e7224 */ /* 0x080fe400078e020e */
[-C--:B------:R-:W-:Y:S02]  /*ad20*/  IMAD R15, R0, R40.reuse, R15 ;  /* 0x00000028000f7224 */ /* 0x080fe400078e020f */
[----:B------:R-:W-:Y:S01]  /*ad30*/  IMAD R16, R2, R40, R16 ;  /* 0x0000002802107224 */ /* 0x000fe200078e0210 */
[----:B------:R-:W-:Y:S01]  /*ad40*/  I2IP.S8.S32.SAT R13, R14, R13, RZ ;  /* 0x0000000d0e0d7239 */ /* 0x000fe200000014ff */
[C---:B------:R-:W-:Y:S01]  /*ad50*/  IMAD R19, R38.reuse, R24, RZ ;  /* 0x0000001826137224 */ /* 0x040fe200078e02ff */
[----:B------:R-:W-:Y:S01]  /*ad60*/  SHF.R.S32.HI R2, RZ, 0x18, R56 ;  /* 0x00000018ff027819 */ /* 0x000fe20000011438 */
[----:B------:R-:W-:Y:S01]  /*ad70*/  IMAD R24, R38, R29, RZ ;  /* 0x0000001d26187224 */ /* 0x000fe200078e02ff */
[----:B------:R-:W-:Y:S01]  /*ad80*/  I2IP.S8.S32.SAT R35, R12, R7, R13 ;  /* 0x000000070c237239 */ /* 0x000fe2000000140d */
[----:B------:R-:W-:Y:S02]  /*ad90*/  IMAD R17, R8, R40, R17 ;  /* 0x0000002808117224 */ /* 0x000fe400078e0211 */
[----:B------:R-:W-:Y:S02]  /*ada0*/  IMAD.MOV.U32 R0, RZ, RZ, R57 ;  /* 0x000000ffff007224 */ /* 0x000fe400078e0039 */
[----:B------:R-:W-:Y:S01]  /*adb0*/  IMAD R29, R38, R34, RZ ;  /* 0x00000022261d7224 */ /* 0x000fe200078e02ff */
[----:B------:R-:W-:Y:S01]  /*adc0*/  I2IP.S8.S32.SAT R34, R4, R3, R5 ;  /* 0x0000000304227239 */ /* 0x000fe20000001405 */
[-C--:B------:R-:W-:Y:S01]  /*add0*/  IMAD R18, R41, R40.reuse, R18 ;  /* 0x0000002829127224 */ /* 0x080fe200078e0212 */
[----:B------:R-:W-:Y:S01]  /*ade0*/  SHF.R.S32.HI R3, RZ, 0x18, R55 ;  /* 0x00000018ff037819 */ /* 0x000fe20000011437 */
[----:B------:R-:W-:Y:S01]  /*adf0*/  IMAD R19, R0, R40, R19 ;  /* 0x0000002800137224 */ /* 0x000fe200078e0213 */
[----:B------:R-:W-:Y:S01]  /*ae00*/  MOV R0, R54 ;  /* 0x0000003600007202 */ /* 0x000fe20000000f00 */
[----:B------:R1:W-:Y:S01]  /*ae10*/  STS.128 [R74+UR43+0x5400], R32 ;  /* 0x005400204a007988 */ /* 0x0003e20008000c2b */
        /* <DEDUP_REMOVED lines=8> */
[----:B------:R-:W-:Y:S01]  /*aea0*/  I2IP.S8.S32.SAT R16, R16, R15, R17 ;  /* 0x0000000f10107239 */ /* 0x000fe20000001411 */
[-C--:B------:R-:W-:Y:S01]  /*aeb0*/  IMAD R23, R0, R40.reuse, R23 ;  /* 0x0000002800177224 */ /* 0x080fe200078e0217 */
[----:B------:R-:W-:Y:S01]  /*aec0*/  SHF.R.S32.HI R0, RZ, 0x18, R52 ;  /* 0x00000018ff007819 */ /* 0x000fe20000011434 */
[----:B------:R-:W-:Y:S01]  /*aed0*/  IMAD R24, R2, R40, R24 ;  /* 0x0000002802187224 */ /* 0x000fe200078e0218 */
[----:B------:R-:W-:Y:S01]  /*aee0*/  MOV R2, R50 ;  /* 0x0000003200027202 */ /* 0x000fe20000000f00 */
[----:B------:R-:W-:Y:S01]  /*aef0*/  IMAD R26, R38, R31, RZ ;  /* 0x0000001f261a7224 */ /* 0x000fe200078e02ff */
[----:B------:R-:W-:Y:S01]  /*af00*/  I2IP.S8.S32.SAT R17, R22, R21, RZ ;  /* 0x0000001516117239 */ /* 0x000fe200000014ff */
[-C--:B------:R-:W-:Y:S02]  /*af10*/  IMAD R25, R0, R40.reuse, R25 ;  /* 0x0000002800197224 */ /* 0x080fe400078e0219 */
[-C--:B------:R-:W-:Y:S01]  /*af20*/  IMAD R26, R43, R40.reuse, R26 ;  /* 0x000000282b1a7224 */ /* 0x080fe200078e021a */
[----:B------:R-:W-:Y:S01]  /*af30*/  I2IP.S8.S32.SAT R17, R20, R19, R17 ;  /* 0x0000001314117239 */ /* 0x000fe20000001411 */
[-C--:B------:R-:W-:Y:S02]  /*af40*/  IMAD R27, R2, R40.reuse, R27 ;  /* 0x00000028021b7224 */ /* 0x080fe400078e021b */
[-C--:B------:R-:W-:Y:S01]  /*af50*/  IMAD R28, R3, R40.reuse, R28 ;  /* 0x00000028031c7224 */ /* 0x080fe200078e021c */
[----:B------:R-:W-:Y:S01]  /*af60*/  I2IP.S8.S32.SAT R18, R26, R25, RZ ;  /* 0x000000191a127239 */ /* 0x000fe200000014ff */
[-C--:B------:R-:W-:Y:S02]  /*af70*/  IMAD R29, R4, R40.reuse, R29 ;  /* 0x00000028041d7224 */ /* 0x080fe400078e021d */
[----:B------:R-:W-:Y:S01]  /*af80*/  IMAD R30, R47, R40, R30 ;  /* 0x000000282f1e7224 */ /* 0x000fe200078e021e */
[----:B------:R-:W-:Y:S04]  /*af90*/  I2IP.S8.S32.SAT R18, R24, R23, R18 ;  /* 0x0000001718127239 */ /* 0x000fe80000001412 */
        /* <DEDUP_REMOVED lines=26> */
.L_x_171:
[----:B------:R-:W-:Y:S05]  /*b140*/  BSYNC.RECONVERGENT B0 ;  /* 0x0000000000007941 */ /* 0x000fea0003800200 */
.L_x_170:
[----:B------:R-:W-:Y:S01]  /*b150*/  R2UR UR4, R78 ;  /* 0x000000004e0472ca */ /* 0x000fe200000e0000 */
[----:B------:R-:W-:Y:S01]  /*b160*/  BAR.SYNC.DEFER_BLOCKING 0x1, 0x80 ;  /* 0x0042000000007b1d */ /* 0x000fe20000010000 */
[----:B------:R-:W-:Y:S01]  /*b170*/  ISETP.NE.AND P0, PT, R81, 0x2, PT ;  /* 0x000000025100780c */ /* 0x000fe20003f05270 */
[----:B------:R-:W-:Y:S01]  /*b180*/  UISETP.NE.AND UP0, UPT, UR44, URZ, UPT ;  /* 0x000000ff2c00728c */ /* 0x000fe2000bf05270 */
[----:B------:R-:W-:Y:S01]  /*b190*/  ISETP.NE.AND P1, PT, R36, 0x4, PT ;  /* 0x000000042400780c */ /* 0x000fe20003f25270 */
[----:B------:R-:W-:Y:S01]  /*b1a0*/  UIADD3 UR30, UPT, UPT, UR37, UR63, URZ ;  /* 0x0000003f251e7290 */ /* 0x000fe2000fffe0ff */
[----:B------:R-:W-:Y:S02]  /*b1b0*/  SEL R2, RZ, 0x1, P0 ;  /* 0x00000001ff027807 */ /* 0x000fe40000000000 */
[----:B------:R-:W-:Y:S02]  /*b1c0*/  SEL R0, RZ, 0x1, P1 ;  /* 0x00000001ff007807 */ /* 0x000fe40000800000 */
[----:B------:R-:W-:Y:S02]  /*b1d0*/  LOP3.LUT R84, R84, R2, RZ, 0x3c, !PT ;  /* 0x0000000254547212 */ /* 0x000fe400078e3cff */
[----:B------:R-:W-:Y:S01]  /*b1e0*/  LOP3.LUT R85, R85, R0, RZ, 0x3c, !PT ;  /* 0x0000000055557212 */ /* 0x000fe200078e3cff */
[----:B------:R-:W-:Y:S01]  /*b1f0*/  UIADD3 UR20, UPT, UPT, UR38, UR4, URZ ;  /* 0x0000000426147290 */ /* 0x000fe2000fffe0ff */
[----:B------:R-:W-:Y:S02]  /*b200*/  SEL R81, R81, RZ, P0 ;  /* 0x000000ff51517207 */ /* 0x000fe40000000000 */
[----:B------:R-:W-:Y:S01]  /*b210*/  SEL R36, R36, RZ, P1 ;  /* 0x000000ff24247207 */ /* 0x000fe20000800000 */
[----:B------:R-:W-:Y:S01]  /*b220*/  UMOV UR36, UR59 ;  /* 0x0000003b00247c82 */ /* 0x000fe20008000000 */
[----:B------:R-:W-:Y:S07]  /*b230*/  BRA.U UP0, `(.L_x_172) ;  /* 0xffffffb900887547 */ /* 0x000fee000b83ffff */
[----:B------:R-:W-:Y:S05]  /*b240*/  EXIT ;  /* 0x000000000000794d */ /* 0x000fea0003800000 */
.L_x_25:
[----:B--2---:R2:W3:Y:S02]  /*b250*/  SYNCS.PHASECHK.TRANS64.TRYWAIT P0, [R0+URZ+0x2d0], R2 ;  /* 0x0002d002000075a7 */ /* 0x0044e400080011ff */
[----:B---3--:R-:W-:Y:S05]  /*b260*/  @!P0 NANOSLEEP.SYNCS 0x989680 ;  /* 0x009896800000895d */ /* 0x008fea0003900000 */
[----:B------:R-:W3:Y:S02]  /*b270*/  @!P0 SYNCS.PHASECHK.TRANS64 P0, [R0+URZ+0x2d0], R2 ;  /* 0x0002d002000085a7 */ /* 0x000ee400080010ff */
[----:B---3--:R-:W-:Y:S05]  /*b280*/  @!P0 BRA `(.L_x_25) ;  /* 0xfffffffc00f08947 */ /* 0x008fea000383ffff */
[----:B------:R-:W-:Y:S05]  /*b290*/  BRA `(.L_x_173) ;  /* 0xffffff6800e07947 */ /* 0x000fea000383ffff */
.L_x_28:
[----:B-1----:R-:W-:-:S07]  /*b2a0*/  MOV R0, UR33 ;  /* 0x0000002100007c02 */ /* 0x002fce0008000f00 */
.L_x_174:
[----:B-1----:R1:W2:Y:S02]  /*b2b0*/  SYNCS.PHASECHK.TRANS64.TRYWAIT P0, [R0+URZ+0x108], R3 ;  /* 0x00010803000075a7 */ /* 0x0022a400080011ff */
[----:B--2---:R-:W-:Y:S05]  /*b2c0*/  @!P0 NANOSLEEP.SYNCS 0x989680 ;  /* 0x009896800000895d */ /* 0x004fea0003900000 */
[----:B------:R-:W2:Y:S02]  /*b2d0*/  @!P0 SYNCS.PHASECHK.TRANS64 P0, [R0+URZ+0x108], R3 ;  /* 0x00010803000085a7 */ /* 0x000ea400080010ff */
[----:B--2---:R-:W-:Y:S05]  /*b2e0*/  @!P0 BRA `(.L_x_174) ;  /* 0xfffffffc00f08947 */ /* 0x004fea000383ffff */
[----:B------:R-:W-:Y:S05]  /*b2f0*/  BRA `(.L_x_27) ;  /* 0xffffff6c00387947 */ /* 0x000fea000383ffff */
.L_x_35:
[----:B-1----:R-:W-:-:S07]  /*b300*/  MOV R0, UR17 ;  /* 0x0000001100007c02 */ /* 0x002fce0008000f00 */
.L_x_175:
[----:B-1----:R1:W2:Y:S02]  /*b310*/  SYNCS.PHASECHK.TRANS64.TRYWAIT P0, [R0+URZ+0x108], R3 ;  /* 0x00010803000075a7 */ /* 0x0022a400080011ff */
[----:B--2---:R-:W-:Y:S05]  /*b320*/  @!P0 NANOSLEEP.SYNCS 0x989680 ;  /* 0x009896800000895d */ /* 0x004fea0003900000 */
[----:B------:R-:W2:Y:S02]  /*b330*/  @!P0 SYNCS.PHASECHK.TRANS64 P0, [R0+URZ+0x108], R3 ;  /* 0x00010803000085a7 */ /* 0x000ea400080010ff */
[----:B--2---:R-:W-:Y:S05]  /*b340*/  @!P0 BRA `(.L_x_175) ;  /* 0xfffffffc00f08947 */ /* 0x004fea000383ffff */
[----:B------:R-:W-:Y:S05]  /*b350*/  BRA `(.L_x_34) ;  /* 0xffffff6c00f87947 */ /* 0x000fea000383ffff */
.L_x_40:
[----:B-1----:R1:W2:Y:S02]  /*b360*/  SYNCS.PHASECHK.TRANS64.TRYWAIT P0, [R3+URZ+0x260], R0 ;  /* 0x00026000030075a7 */ /* 0x0022a400080011ff */
[----:B--2---:R-:W-:Y:S05]  /*b370*/  @!P0 NANOSLEEP.SYNCS 0x989680 ;  /* 0x009896800000895d */ /* 0x004fea0003900000 */
[----:B------:R-:W2:Y:S02]  /*b380*/  @!P0 SYNCS.PHASECHK.TRANS64 P0, [R3+URZ+0x260], R0 ;  /* 0x00026000030085a7 */ /* 0x000ea400080010ff */
[----:B--2---:R-:W-:Y:S05]  /*b390*/  @!P0 BRA `(.L_x_40) ;  /* 0xfffffffc00f08947 */ /* 0x004fea000383ffff */
[----:B------:R-:W-:Y:S05]  /*b3a0*/  BRA `(.L_x_176) ;  /* 0xffffff7000a07947 */ /* 0x000fea000383ffff */
.L_x_44:
[----:B------:R-:W-:-:S07]  /*b3b0*/  MOV R0, UR4 ;  /* 0x0000000400007c02 */ /* 0x000fce0008000f00 */
.L_x_177:
[----:B-1----:R1:W2:Y:S02]  /*b3c0*/  SYNCS.PHASECHK.TRANS64.TRYWAIT P0, [R0+URZ], R2 ;  /* 0x00000002000075a7 */ /* 0x0022a400080011ff */
[----:B--2---:R-:W-:Y:S05]  /*b3d0*/  @!P0 NANOSLEEP.SYNCS 0x989680 ;  /* 0x009896800000895d */ /* 0x004fea0003900000 */
[----:B------:R-:W2:Y:S02]  /*b3e0*/  @!P0 SYNCS.PHASECHK.TRANS64 P0, [R0+URZ], R2 ;  /* 0x00000002000085a7 */ /* 0x000ea400080010ff */
[----:B--2---:R-:W-:Y:S05]  /*b3f0*/  @!P0 BRA `(.L_x_177) ;  /* 0xfffffffc00f08947 */ /* 0x004fea000383ffff */
[----:B------:R-:W-:Y:S05]  /*b400*/  BRA `(.L_x_178) ;  /* 0xffffff7800487947 */ /* 0x000fea000383ffff */
.L_x_45:
[----:B------:R-:W-:-:S07]  /*b410*/  MOV R0, UR5 ;  /* 0x0000000500007c02 */ /* 0x000fce0008000f00 */
.L_x_179:
[----:B-1----:R1:W2:Y:S02]  /*b420*/  SYNCS.PHASECHK.TRANS64.TRYWAIT P0, [R0+URZ], R3 ;  /* 0x00000003000075a7 */ /* 0x0022a400080011ff */
[----:B--2---:R-:W-:Y:S05]  /*b430*/  @!P0 NANOSLEEP.SYNCS 0x989680 ;  /* 0x009896800000895d */ /* 0x004fea0003900000 */
[----:B------:R-:W2:Y:S02]  /*b440*/  @!P0 SYNCS.PHASECHK.TRANS64 P0, [R0+URZ], R3 ;  /* 0x00000003000085a7 */ /* 0x000ea400080010ff */
[----:B--2---:R-:W-:Y:S05]  /*b450*/  @!P0 BRA `(.L_x_179) ;  /* 0xfffffffc00f08947 */ /* 0x004fea000383ffff */
[----:B------:R-:W-:Y:S05]  /*b460*/  BRA `(.L_x_180) ;  /* 0xffffff7800547947 */ /* 0x000fea000383ffff */
.L_x_46:
[----:B------:R-:W-:-:S07]  /*b470*/  MOV R0, UR5 ;  /* 0x0000000500007c02 */ /* 0x000fce0008000f00 */
.L_x_181:
[----:B-1----:R1:W2:Y:S02]  /*b480*/  SYNCS.PHASECHK.TRANS64.TRYWAIT P0, [R0+URZ], R3 ;  /* 0x00000003000075a7 */ /* 0x0022a400080011ff */
[----:B--2---:R-:W-:Y:S05]  /*b490*/  @!P0 NANOSLEEP.SYNCS 0x989680 ;  /* 0x009896800000895d */ /* 0x004fea0003900000 */
[----:B------:R-:W2:Y:S02]  /*b4a0*/  @!P0 SYNCS.PHASECHK.TRANS64 P0, [R0+URZ], R3 ;  /* 0x00000003000085a7 */ /* 0x000ea400080010ff */
[----:B--2---:R-:W-:Y:S05]  /*b4b0*/  @!P0 BRA `(.L_x_181) ;  /* 0xfffffffc00f08947 */ /* 0x004fea000383ffff */
[----:B------:R-:W-:Y:S05]  /*b4c0*/  BRA `(.L_x_182) ;  /* 0xffffff7800607947 */ /* 0x000fea000383ffff */
.L_x_47:
[----:B------:R-:W-:-:S07]  /*b4d0*/  MOV R0, UR5 ;  /* 0x0000000500007c02 */ /* 0x000fce0008000f00 */
.L_x_183:
[----:B-1----:R1:W2:Y:S02]  /*b4e0*/  SYNCS.PHASECHK.TRANS64.TRYWAIT P0, [R0+URZ], R3 ;  /* 0x00000003000075a7 */ /* 0x0022a400080011ff */
[----:B--2---:R-:W-:Y:S05]  /*b4f0*/  @!P0 NANOSLEEP.SYNCS 0x989680 ;  /* 0x009896800000895d */ /* 0x004fea0003900000 */
[----:B------:R-:W2:Y:S02]  /*b500*/  @!P0 SYNCS.PHASECHK.TRANS64 P0, [R0+URZ], R3 ;  /* 0x00000003000085a7 */ /* 0x000ea400080010ff */
[----:B--2---:R-:W-:Y:S05]  /*b510*/  @!P0 BRA `(.L_x_183) ;  /* 0xfffffffc00f08947 */ /* 0x004fea000383ffff */
[----:B------:R-:W-:Y:S05]  /*b520*/  BRA `(.L_x_184) ;  /* 0xffffff78006c7947 */ /* 0x000fea000383ffff */
.L_x_48:
[----:B------:R-:W-:-:S07]  /*b530*/  MOV R0, UR5 ;  /* 0x0000000500007c02 */ /* 0x000fce0008000f00 */
.L_x_185:
[----:B-1----:R1:W2:Y:S02]  /*b540*/  SYNCS.PHASECHK.TRANS64.TRYWAIT P0, [R0+URZ], R3 ;  /* 0x00000003000075a7 */ /* 0x0022a400080011ff */
[----:B--2---:R-:W-:Y:S05]  /*b550*/  @!P0 NANOSLEEP.SYNCS 0x989680 ;  /* 0x009896800000895d */ /* 0x004fea0003900000 */
[----:B------:R-:W2:Y:S02]  /*b560*/  @!P0 SYNCS.PHASECHK.TRANS64 P0, [R0+URZ], R3 ;  /* 0x00000003000085a7 */ /* 0x000ea400080010ff */
[----:B--2---:R-:W-:Y:S05]  /*b570*/  @!P0 BRA `(.L_x_185) ;  /* 0xfffffffc00f08947 */ /* 0x004fea000383ffff */
[----:B------:R-:W-:Y:S05]  /*b580*/  BRA `(.L_x_186) ;  /* 0xffffff7800787947 */ /* 0x000fea000383ffff */
.L_x_49:
[----:B------:R-:W-:-:S07]  /*b590*/  MOV R0, UR5 ;  /* 0x0000000500007c02 */ /* 0x000fce0008000f00 */
.L_x_187:
[----:B-1----:R1:W2:Y:S02]  /*b5a0*/  SYNCS.PHASECHK.TRANS64.TRYWAIT P0, [R0+URZ], R3 ;  /* 0x00000003000075a7 */ /* 0x0022a400080011ff */
[----:B--2---:R-:W-:Y:S05]  /*b5b0*/  @!P0 NANOSLEEP.SYNCS 0x989680 ;  /* 0x009896800000895d */ /* 0x004fea0003900000 */
[----:B------:R-:W2:Y:S02]  /*b5c0*/  @!P0 SYNCS.PHASECHK.TRANS64 P0, [R0+URZ], R3 ;  /* 0x00000003000085a7 */ /* 0x000ea400080010ff */
[----:B--2---:R-:W-:Y:S05]  /*b5d0*/  @!P0 BRA `(.L_x_187) ;  /* 0xfffffffc00f08947 */ /* 0x004fea000383ffff */
[----:B------:R-:W-:Y:S05]  /*b5e0*/  BRA `(.L_x_188) ;  /* 0xffffff7800847947 */ /* 0x000fea000383ffff */
.L_x_50:
[----:B------:R-:W-:-:S07]  /*b5f0*/  MOV R0, UR5 ;  /* 0x0000000500007c02 */ /* 0x000fce0008000f00 */
.L_x_189:
[----:B-1----:R1:W2:Y:S02]  /*b600*/  SYNCS.PHASECHK.TRANS64.TRYWAIT P0, [R0+URZ], R3 ;  /* 0x00000003000075a7 */ /* 0x0022a400080011ff */
[----:B--2---:R-:W-:Y:S05]  /*b610*/  @!P0 NANOSLEEP.SYNCS 0x989680 ;  /* 0x009896800000895d */ /* 0x004fea0003900000 */
[----:B------:R-:W2:Y:S02]  /*b620*/  @!P0 SYNCS.PHASECHK.TRANS64 P0, [R0+URZ], R3 ;  /* 0x00000003000085a7 */ /* 0x000ea400080010ff */
[----:B--2---:R-:W-:Y:S05]  /*b630*/  @!P0 BRA `(.L_x_189) ;  /* 0xfffffffc00f08947 */ /* 0x004fea000383ffff */
[----:B------:R-:W-:Y:S05]  /*b640*/  BRA `(.L_x_190) ;  /* 0xffffff7800907947 */ /* 0x000fea000383ffff */
.L_x_51:
[----:B------:R-:W-:-:S07]  /*b650*/  MOV R0, UR5 ;  /* 0x0000000500007c02 */ /* 0x000fce0008000f00 */
.L_x_191:
[----:B-1----:R1:W2:Y:S02]  /*b660*/  SYNCS.PHASECHK.TRANS64.TRYWAIT P0, [R0+URZ], R3 ;  /* 0x00000003000075a7 */ /* 0x0022a400080011ff */
[----:B--2---:R-:W-:Y:S05]  /*b670*/  @!P0 NANOSLEEP.SYNCS 0x989680 ;  /* 0x009896800000895d */ /* 0x004fea0003900000 */
[----:B------:R-:W2:Y:S02]  /*b680*/  @!P0 SYNCS.PHASECHK.TRANS64 P0, [R0+URZ], R3 ;  /* 0x00000003000085a7 */ /* 0x000ea400080010ff */
[----:B--2---:R-:W-:Y:S05]  /*b690*/  @!P0 BRA `(.L_x_191) ;  /* 0xfffffffc00f08947 */ /* 0x004fea000383ffff */
[----:B------:R-:W-:Y:S05]  /*b6a0*/  BRA `(.L_x_192) ;  /* 0xffffff78009c7947 */ /* 0x000fea000383ffff */
.L_x_52:
[----:B------:R-:W-:-:S07]  /*b6b0*/  MOV R0, UR5 ;  /* 0x0000000500007c02 */ /* 0x000fce0008000f00 */
.L_x_193:
[----:B-1----:R1:W2:Y:S02]  /*b6c0*/  SYNCS.PHASECHK.TRANS64.TRYWAIT P0, [R0+URZ], R3 ;  /* 0x00000003000075a7 */ /* 0x0022a400080011ff */
[----:B--2---:R-:W-:Y:S05]  /*b6d0*/  @!P0 NANOSLEEP.SYNCS 0x989680 ;  /* 0x009896800000895d */ /* 0x004fea0003900000 */
[----:B------:R-:W2:Y:S02]  /*b6e0*/  @!P0 SYNCS.PHASECHK.TRANS64 P0, [R0+URZ], R3 ;  /* 0x00000003000085a7 */ /* 0x000ea400080010ff */
[----:B--2---:R-:W-:Y:S05]  /*b6f0*/  @!P0 BRA `(.L_x_193) ;  /* 0xfffffffc00f08947 */ /* 0x004fea000383ffff */
[----:B------:R-:W-:Y:S05]  /*b700*/  BRA `(.L_x_194) ;  /* 0xffffff7800a87947 */ /* 0x000fea000383ffff */
.L_x_53:
[----:B------:R-:W-:-:S07]  /*b710*/  MOV R0, UR5 ;  /* 0x0000000500007c02 */ /* 0x000fce0008000f00 */
.L_x_195:
[----:B-1----:R1:W2:Y:S02]  /*b720*/  SYNCS.PHASECHK.TRANS64.TRYWAIT P0, [R0+URZ], R3 ;  /* 0x00000003000075a7 */ /* 0x0022a400080011ff */
[----:B--2---:R-:W-:Y:S05]  /*b730*/  @!P0 NANOSLEEP.SYNCS 0x989680 ;  /* 0x009896800000895d */ /* 0x004fea0003900000 */
[----:B------:R-:W2:Y:S02]  /*b740*/  @!P0 SYNCS.PHASECHK.TRANS64 P0, [R0+URZ], R3 ;  /* 0x00000003000085a7 */ /* 0x000ea400080010ff */
[----:B--2---:R-:W-:Y:S05]  /*b750*/  @!P0 BRA `(.L_x_195) ;  /* 0xfffffffc00f08947 */ /* 0x004fea000383ffff */
[----:B------:R-:W-:Y:S05]  /*b760*/  BRA `(.L_x_196) ;  /* 0xffffff7800b47947 */ /* 0x000fea000383ffff */
.L_x_54:
[----:B------:R-:W-:-:S07]  /*b770*/  MOV R0, UR5 ;  /* 0x0000000500007c02 */ /* 0x000fce0008000f00 */
.L_x_197:
[----:B-1----:R1:W2:Y:S02]  /*b780*/  SYNCS.PHASECHK.TRANS64.TRYWAIT P0, [R0+URZ], R3 ;  /* 0x00000003000075a7 */ /* 0x0022a400080011ff */
[----:B--2---:R-:W-:Y:S05]  /*b790*/  @!P0 NANOSLEEP.SYNCS 0x989680 ;  /* 0x009896800000895d */ /* 0x004fea0003900000 */
[----:B------:R-:W2:Y:S02]  /*b7a0*/  @!P0 SYNCS.PHASECHK.TRANS64 P0, [R0+URZ], R3 ;  /* 0x00000003000085a7 */ /* 0x000ea400080010ff */
[----:B--2---:R-:W-:Y:S05]  /*b7b0*/  @!P0 BRA `(.L_x_197) ;  /* 0xfffffffc00f08947 */ /* 0x004fea000383ffff */
[----:B------:R-:W-:Y:S05]  /*b7c0*/  BRA `(.L_x_198) ;  /* 0xffffff7800c07947 */ /* 0x000fea000383ffff */
.L_x_55:
[----:B------:R-:W-:-:S07]  /*b7d0*/  MOV R0, UR5 ;  /* 0x0000000500007c02 */ /* 0x000fce0008000f00 */
.L_x_199:
[----:B-1----:R1:W2:Y:S02]  /*b7e0*/  SYNCS.PHASECHK.TRANS64.TRYWAIT P0, [R0+URZ], R3 ;  /* 0x00000003000075a7 */ /* 0x0022a400080011ff */
[----:B--2---:R-:W-:Y:S05]  /*b7f0*/  @!P0 NANOSLEEP.SYNCS 0x989680 ;  /* 0x009896800000895d */ /* 0x004fea0003900000 */
[----:B------:R-:W2:Y:S02]  /*b800*/  @!P0 SYNCS.PHASECHK.TRANS64 P0, [R0+URZ], R3 ;  /* 0x00000003000085a7 */ /* 0x000ea400080010ff */
[----:B--2---:R-:W-:Y:S05]  /*b810*/  @!P0 BRA `(.L_x_199) ;  /* 0xfffffffc00f08947 */ /* 0x004fea000383ffff */
[----:B------:R-:W-:Y:S05]  /*b820*/  BRA `(.L_x_200) ;  /* 0xffffff7800cc7947 */ /* 0x000fea000383ffff */
.L_x_56:
[----:B------:R-:W-:-:S07]  /*b830*/  MOV R0, UR5 ;  /* 0x0000000500007c02 */ /* 0x000fce0008000f00 */
.L_x_201:
[----:B-1----:R1:W2:Y:S02]  /*b840*/  SYNCS.PHASECHK.TRANS64.TRYWAIT P0, [R0+URZ], R3 ;  /* 0x00000003000075a7 */ /* 0x0022a400080011ff */
[----:B--2---:R-:W-:Y:S05]  /*b850*/  @!P0 NANOSLEEP.SYNCS 0x989680 ;  /* 0x009896800000895d */ /* 0x004fea0003900000 */
[----:B------:R-:W2:Y:S02]  /*b860*/  @!P0 SYNCS.PHASECHK.TRANS64 P0, [R0+URZ], R3 ;  /* 0x00000003000085a7 */ /* 0x000ea400080010ff */
[----:B--2---:R-:W-:Y:S05]  /*b870*/  @!P0 BRA `(.L_x_201) ;  /* 0xfffffffc00f08947 */ /* 0x004fea000383ffff */
[----:B------:R-:W-:Y:S05]  /*b880*/  BRA `(.L_x_202) ;  /* 0xffffff7800d87947 */ /* 0x000fea000383ffff */
.L_x_57:
[----:B------:R-:W-:-:S07]  /*b890*/  MOV R0, UR5 ;  /* 0x0000000500007c02 */ /* 0x000fce0008000f00 */
.L_x_203:
[----:B-1----:R1:W2:Y:S02]  /*b8a0*/  SYNCS.PHASECHK.TRANS64.TRYWAIT P0, [R0+URZ], R3 ;  /* 0x00000003000075a7 */ /* 0x0022a400080011ff */
[----:B--2---:R-:W-:Y:S05]  /*b8b0*/  @!P0 NANOSLEEP.SYNCS 0x989680 ;  /* 0x009896800000895d */ /* 0x004fea0003900000 */
[----:B------:R-:W2:Y:S02]  /*b8c0*/  @!P0 SYNCS.PHASECHK.TRANS64 P0, [R0+URZ], R3 ;  /* 0x00000003000085a7 */ /* 0x000ea400080010ff */
[----:B--2---:R-:W-:Y:S05]  /*b8d0*/  @!P0 BRA `(.L_x_203) ;  /* 0xfffffffc00f08947 */ /* 0x004fea000383ffff */
[----:B------:R-:W-:Y:S05]  /*b8e0*/  BRA `(.L_x_204) ;  /* 0xffffff7800e47947 */ /* 0x000fea000383ffff */
.L_x_58:
[----:B------:R-:W-:-:S07]  /*b8f0*/  MOV R0, UR5 ;  /* 0x0000000500007c02 */ /* 0x000fce0008000f00 */
.L_x_205:
[----:B-1----:R1:W2:Y:S02]  /*b900*/  SYNCS.PHASECHK.TRANS64.TRYWAIT P0, [R0+URZ], R3 ;  /* 0x00000003000075a7 */ /* 0x0022a400080011ff */
[----:B--2---:R-:W-:Y:S05]  /*b910*/  @!P0 NANOSLEEP.SYNCS 0x989680 ;  /* 0x009896800000895d */ /* 0x004fea0003900000 */
[----:B------:R-:W2:Y:S02]  /*b920*/  @!P0 SYNCS.PHASECHK.TRANS64 P0, [R0+URZ], R3 ;  /* 0x00000003000085a7 */ /* 0x000ea400080010ff */
[----:B--2---:R-:W-:Y:S05]  /*b930*/  @!P0 BRA `(.L_x_205) ;  /* 0xfffffffc00f08947 */ /* 0x004fea000383ffff */
[----:B------:R-:W-:Y:S05]  /*b940*/  BRA `(.L_x_206) ;  /* 0xffffff7800f07947 */ /* 0x000fea000383ffff */
.L_x_59:
[----:B------:R-:W-:-:S07]  /*b950*/  MOV R0, UR5 ;  /* 0x0000000500007c02 */ /* 0x000fce0008000f00 */
.L_x_207:
[----:B-1----:R1:W2:Y:S02]  /*b960*/  SYNCS.PHASECHK.TRANS64.TRYWAIT P0, [R0+URZ], R3 ;  /* 0x00000003000075a7 */ /* 0x0022a400080011ff */
[----:B--2---:R-:W-:Y:S05]  /*b970*/  @!P0 NANOSLEEP.SYNCS 0x989680 ;  /* 0x009896800000895d */ /* 0x004fea0003900000 */
[----:B------:R-:W2:Y:S02]  /*b980*/  @!P0 SYNCS.PHASECHK.TRANS64 P0, [R0+URZ], R3 ;  /* 0x00000003000085a7 */ /* 0x000ea400080010ff */
[----:B--2---:R-:W-:Y:S05]  /*b990*/  @!P0 BRA `(.L_x_207) ;  /* 0xfffffffc00f08947 */ /* 0x004fea000383ffff */
[----:B------:R-:W-:Y:S05]  /*b9a0*/  BRA `(.L_x_208) ;  /* 0xffffff7800fc7947 */ /* 0x000fea000383ffff */
.L_x_60:
[----:B------:R-:W-:-:S07]  /*b9b0*/  MOV R0, UR5 ;  /* 0x0000000500007c02 */ /* 0x000fce0008000f00 */
.L_x_209:
[----:B-1----:R1:W2:Y:S02]  /*b9c0*/  SYNCS.PHASECHK.TRANS64.TRYWAIT P0, [R0+URZ], R3 ;  /* 0x00000003000075a7 */ /* 0x0022a400080011ff */
[----:B--2---:R-:W-:Y:S05]  /*b9d0*/  @!P0 NANOSLEEP.SYNCS 0x989680 ;  /* 0x009896800000895d */ /* 0x004fea0003900000 */
[----:B------:R-:W2:Y:S02]  /*b9e0*/  @!P0 SYNCS.PHASECHK.TRANS64 P0, [R0+URZ], R3 ;  /* 0x00000003000085a7 */ /* 0x000ea400080010ff */
[----:B--2---:R-:W-:Y:S05]  /*b9f0*/  @!P0 BRA `(.L_x_209) ;  /* 0xfffffffc00f08947 */ /* 0x004fea000383ffff */
[----:B------:R-:W-:Y:S05]  /*ba00*/  BRA `(.L_x_210) ;  /* 0xffffff7c00087947 */ /* 0x000fea000383ffff */
.L_x_61:
[----:B------:R-:W-:-:S07]  /*ba10*/  MOV R0, UR5 ;  /* 0x0000000500007c02 */ /* 0x000fce0008000f00 */
.L_x_211:
[----:B-1----:R1:W2:Y:S02]  /*ba20*/  SYNCS.PHASECHK.TRANS64.TRYWAIT P0, [R0+URZ], R3 ;  /* 0x00000003000075a7 */ /* 0x0022a400080011ff */
[----:B--2---:R-:W-:Y:S05]  /*ba30*/  @!P0 NANOSLEEP.SYNCS 0x989680 ;  /* 0x009896800000895d */ /* 0x004fea0003900000 */
[----:B------:R-:W2:Y:S02]  /*ba40*/  @!P0 SYNCS.PHASECHK.TRANS64 P0, [R0+URZ], R3 ;  /* 0x00000003000085a7 */ /* 0x000ea400080010ff */
[----:B--2---:R-:W-:Y:S05]  /*ba50*/  @!P0 BRA `(.L_x_211) ;  /* 0xfffffffc00f08947 */ /* 0x004fea000383ffff */
[----:B------:R-:W-:Y:S05]  /*ba60*/  BRA `(.L_x_212) ;  /* 0xffffff7c00147947 */ /* 0x000fea000383ffff */
.L_x_62:
[----:B------:R-:W-:-:S07]  /*ba70*/  MOV R0, UR5 ;  /* 0x0000000500007c02 */ /* 0x000fce0008000f00 */
.L_x_213:
[----:B-1----:R1:W2:Y:S02]  /*ba80*/  SYNCS.PHASECHK.TRANS64.TRYWAIT P0, [R0+URZ], R3 ;  /* 0x00000003000075a7 */ /* 0x0022a400080011ff */
[----:B--2---:R-:W-:Y:S05]  /*ba90*/  @!P0 NANOSLEEP.SYNCS 0x989680 ;  /* 0x009896800000895d */ /* 0x004fea0003900000 */
[----:B------:R-:W2:Y:S02]  /*baa0*/  @!P0 SYNCS.PHASECHK.TRANS64 P0, [R0+URZ], R3 ;  /* 0x00000003000085a7 */ /* 0x000ea400080010ff */
[----:B--2---:R-:W-:Y:S05]  /*bab0*/  @!P0 BRA `(.L_x_213) ;  /* 0xfffffffc00f08947 */ /* 0x004fea000383ffff */
[----:B------:R-:W-:Y:S05]  /*bac0*/  BRA `(.L_x_214) ;  /* 0xffffff7c00207947 */ /* 0x000fea000383ffff */
.L_x_63:
[----:B------:R-:W-:-:S07]  /*bad0*/  MOV R0, UR5 ;  /* 0x0000000500007c02 */ /* 0x000fce0008000f00 */
.L_x_215:
[----:B-1----:R1:W2:Y:S02]  /*bae0*/  SYNCS.PHASECHK.TRANS64.TRYWAIT P0, [R0+URZ], R3 ;  /* 0x00000003000075a7 */ /* 0x0022a400080011ff */
[----:B--2---:R-:W-:Y:S05]  /*baf0*/  @!P0 NANOSLEEP.SYNCS 0x989680 ;  /* 0x009896800000895d */ /* 0x004fea0003900000 */
[----:B------:R-:W2:Y:S02]  /*bb00*/  @!P0 SYNCS.PHASECHK.TRANS64 P0, [R0+URZ], R3 ;  /* 0x00000003000085a7 */ /* 0x000ea400080010ff */
[----:B--2---:R-:W-:Y:S05]  /*bb10*/  @!P0 BRA `(.L_x_215) ;  /* 0xfffffffc00f08947 */ /* 0x004fea000383ffff */
[----:B------:R-:W-:Y:S05]  /*bb20*/  BRA `(.L_x_216) ;  /* 0xffffff7c002c7947 */ /* 0x000fea000383ffff */
.L_x_64:
[----:B------:R-:W-:-:S07]  /*bb30*/  MOV R0, UR5 ;  /* 0x0000000500007c02 */ /* 0x000fce0008000f00 */
.L_x_217:
[----:B-1----:R1:W2:Y:S02]  /*bb40*/  SYNCS.PHASECHK.TRANS64.TRYWAIT P0, [R0+URZ], R3 ;  /* 0x00000003000075a7 */ /* 0x0022a400080011ff */
[----:B--2---:R-:W-:Y:S05]  /*bb50*/  @!P0 NANOSLEEP.SYNCS 0x989680 ;  /* 0x009896800000895d */ /* 0x004fea0003900000 */
[----:B------:R-:W2:Y:S02]  /*bb60*/  @!P0 SYNCS.PHASECHK.TRANS64 P0, [R0+URZ], R3 ;  /* 0x00000003000085a7 */ /* 0x000ea400080010ff */
[----:B--2---:R-:W-:Y:S05]  /*bb70*/  @!P0 BRA `(.L_x_217) ;  /* 0xfffffffc00f08947 */ /* 0x004fea000383ffff */
[----:B------:R-:W-:Y:S05]  /*bb80*/  BRA `(.L_x_218) ;  /* 0xffffff7c00387947 */ /* 0x000fea000383ffff */
.L_x_65:
[----:B------:R-:W-:-:S07]  /*bb90*/  MOV R0, UR5 ;  /* 0x0000000500007c02 */ /* 0x000fce0008000f00 */
.L_x_219:
[----:B-1----:R1:W2:Y:S02]  /*bba0*/  SYNCS.PHASECHK.TRANS64.TRYWAIT P0, [R0+URZ], R3 ;  /* 0x00000003000075a7 */ /* 0x0022a400080011ff */
[----:B--2---:R-:W-:Y:S05]  /*bbb0*/  @!P0 NANOSLEEP.SYNCS 0x989680 ;  /* 0x009896800000895d */ /* 0x004fea0003900000 */
[----:B------:R-:W2:Y:S02]  /*bbc0*/  @!P0 SYNCS.PHASECHK.TRANS64 P0, [R0+URZ], R3 ;  /* 0x00000003000085a7 */ /* 0x000ea400080010ff */
[----:B--2---:R-:W-:Y:S05]  /*bbd0*/  @!P0 BRA `(.L_x_219) ;  /* 0xfffffffc00f08947 */ /* 0x004fea000383ffff */
[----:B------:R-:W-:Y:S05]  /*bbe0*/  BRA `(.L_x_220) ;  /* 0xffffff7c00447947 */ /* 0x000fea000383ffff */
.L_x_66:
[----:B------:R-:W-:-:S07]  /*bbf0*/  MOV R0, UR5 ;  /* 0x0000000500007c02 */ /* 0x000fce0008000f00 */
.L_x_221:
[----:B-1----:R1:W2:Y:S02]  /*bc00*/  SYNCS.PHASECHK.TRANS64.TRYWAIT P0, [R0+URZ], R3 ;  /* 0x00000003000075a7 */ /* 0x0022a400080011ff */
[----:B--2---:R-:W-:Y:S05]  /*bc10*/  @!P0 NANOSLEEP.SYNCS 0x989680 ;  /* 0x009896800000895d */ /* 0x004fea0003900000 */
[----:B------:R-:W2:Y:S02]  /*bc20*/  @!P0 SYNCS.PHASECHK.TRANS64 P0, [R0+URZ], R3 ;  /* 0x00000003000085a7 */ /* 0x000ea400080010ff */
[----:B--2---:R-:W-:Y:S05]  /*bc30*/  @!P0 BRA `(.L_x_221) ;  /* 0xfffffffc00f08947 */ /* 0x004fea000383ffff */
[----:B------:R-:W-:Y:S05]  /*bc40*/  BRA `(.L_x_222) ;  /* 0xffffff7c00507947 */ /* 0x000fea000383ffff */
.L_x_67:
[----:B------:R-:W-:-:S07]  /*bc50*/  MOV R0, UR5 ;  /* 0x0000000500007c02 */ /* 0x000fce0008000f00 */
.L_x_223:
[----:B-1----:R1:W2:Y:S02]  /*bc60*/  SYNCS.PHASECHK.TRANS64.TRYWAIT P0, [R0+URZ], R3 ;  /* 0x00000003000075a7 */ /* 0x0022a400080011ff */
[----:B--2---:R-:W-:Y:S05]  /*bc70*/  @!P0 NANOSLEEP.SYNCS 0x989680 ;  /* 0x009896800000895d */ /* 0x004fea0003900000 */
[----:B------:R-:W2:Y:S02]  /*bc80*/  @!P0 SYNCS.PHASECHK.TRANS64 P0, [R0+URZ], R3 ;  /* 0x00000003000085a7 */ /* 0x000ea400080010ff */
[----:B--2---:R-:W-:Y:S05]  /*bc90*/  @!P0 BRA `(.L_x_223) ;  /* 0xfffffffc00f08947 */ /* 0x004fea000383ffff */
[----:B------:R-:W-:Y:S05]  /*bca0*/  BRA `(.L_x_224) ;  /* 0xffffff7c005c7947 */ /* 0x000fea000383ffff */
.L_x_68:
[----:B------:R-:W-:-:S07]  /*bcb0*/  MOV R0, UR5 ;  /* 0x0000000500007c02 */ /* 0x000fce0008000f00 */
.L_x_225:
[----:B-1----:R1:W2:Y:S02]  /*bcc0*/  SYNCS.PHASECHK.TRANS64.TRYWAIT P0, [R0+URZ], R3 ;  /* 0x00000003000075a7 */ /* 0x0022a400080011ff */
[----:B--2---:R-:W-:Y:S05]  /*bcd0*/  @!P0 NANOSLEEP.SYNCS 0x989680 ;  /* 0x009896800000895d */ /* 0x004fea0003900000 */
[----:B------:R-:W2:Y:S02]  /*bce0*/  @!P0 SYNCS.PHASECHK.TRANS64 P0, [R0+URZ], R3 ;  /* 0x00000003000085a7 */ /* 0x000ea400080010ff */
[----:B--2---:R-:W-:Y:S05]  /*bcf0*/  @!P0 BRA `(.L_x_225) ;  /* 0xfffffffc00f08947 */ /* 0x004fea000383ffff */
[----:B------:R-:W-:Y:S05]  /*bd00*/  BRA `(.L_x_226) ;  /* 0xffffff7c00687947 */ /* 0x000fea000383ffff */
.L_x_69:
[----:B------:R-:W-:-:S07]  /*bd10*/  MOV R0, UR5 ;  /* 0x0000000500007c02 */ /* 0x000fce0008000f00 */
.L_x_227:
[----:B-1----:R1:W2:Y:S02]  /*bd20*/  SYNCS.PHASECHK.TRANS64.TRYWAIT P0, [R0+URZ], R3 ;  /* 0x00000003000075a7 */ /* 0x0022a400080011ff */
[----:B--2---:R-:W-:Y:S05]  /*bd30*/  @!P0 NANOSLEEP.SYNCS 0x989680 ;  /* 0x009896800000895d */ /* 0x004fea0003900000 */
[----:B------:R-:W2:Y:S02]  /*bd40*/  @!P0 SYNCS.PHASECHK.TRANS64 P0, [R0+URZ], R3 ;  /* 0x00000003000085a7 */ /* 0x000ea400080010ff */
[----:B--2---:R-:W-:Y:S05]  /*bd50*/  @!P0 BRA `(.L_x_227) ;  /* 0xfffffffc00f08947 */ /* 0x004fea000383ffff */
[----:B------:R-:W-:Y:S05]  /*bd60*/  BRA `(.L_x_228) ;  /* 0xffffff7c00747947 */ /* 0x000fea000383ffff */
.L_x_70:
[----:B------:R-:W-:-:S07]  /*bd70*/  MOV R0, UR5 ;  /* 0x0000000500007c02 */ /* 0x000fce0008000f00 */
.L_x_229:
[----:B-1----:R1:W2:Y:S02]  /*bd80*/  SYNCS.PHASECHK.TRANS64.TRYWAIT P0, [R0+URZ], R3 ;  /* 0x00000003000075a7 */ /* 0x0022a400080011ff */
[----:B--2---:R-:W-:Y:S05]  /*bd90*/  @!P0 NANOSLEEP.SYNCS 0x989680 ;  /* 0x009896800000895d */ /* 0x004fea0003900000 */
[----:B------:R-:W2:Y:S02]  /*bda0*/  @!P0 SYNCS.PHASECHK.TRANS64 P0, [R0+URZ], R3 ;  /* 0x00000003000085a7 */ /* 0x000ea400080010ff */
[----:B--2---:R-:W-:Y:S05]  /*bdb0*/  @!P0 BRA `(.L_x_229) ;  /* 0xfffffffc00f08947 */ /* 0x004fea000383ffff */
[----:B------:R-:W-:Y:S05]  /*bdc0*/  BRA `(.L_x_230) ;  /* 0xffffff7c00807947 */ /* 0x000fea000383ffff */
.L_x_71:
[----:B------:R-:W-:-:S07]  /*bdd0*/  MOV R0, UR5 ;  /* 0x0000000500007c02 */ /* 0x000fce0008000f00 */
.L_x_231:
[----:B-1----:R1:W2:Y:S02]  /*bde0*/  SYNCS.PHASECHK.TRANS64.TRYWAIT P0, [R0+URZ], R3 ;  /* 0x00000003000075a7 */ /* 0x0022a400080011ff */
[----:B--2---:R-:W-:Y:S05]  /*bdf0*/  @!P0 NANOSLEEP.SYNCS 0x989680 ;  /* 0x009896800000895d */ /* 0x004fea0003900000 */
[----:B------:R-:W2:Y:S02]  /*be00*/  @!P0 SYNCS.PHASECHK.TRANS64 P0, [R0+URZ], R3 ;  /* 0x00000003000085a7 */ /* 0x000ea400080010ff */
[----:B--2---:R-:W-:Y:S05]  /*be10*/  @!P0 BRA `(.L_x_231) ;  /* 0xfffffffc00f08947 */ /* 0x004fea000383ffff */
[----:B------:R-:W-:Y:S05]  /*be20*/  BRA `(.L_x_232) ;  /* 0xffffff7c008c7947 */ /* 0x000fea000383ffff */
.L_x_72:
[----:B------:R-:W-:-:S07]  /*be30*/  MOV R0, UR5 ;  /* 0x0000000500007c02 */ /* 0x000fce0008000f00 */
.L_x_233:
[----:B-1----:R1:W2:Y:S02]  /*be40*/  SYNCS.PHASECHK.TRANS64.TRYWAIT P0, [R0+URZ], R3 ;  /* 0x00000003000075a7 */ /* 0x0022a400080011ff */
[----:B--2---:R-:W-:Y:S05]  /*be50*/  @!P0 NANOSLEEP.SYNCS 0x989680 ;  /* 0x009896800000895d */ /* 0x004fea0003900000 */
[----:B------:R-:W2:Y:S02]  /*be60*/  @!P0 SYNCS.PHASECHK.TRANS64 P0, [R0+URZ], R3 ;  /* 0x00000003000085a7 */ /* 0x000ea400080010ff */
[----:B--2---:R-:W-:Y:S05]  /*be70*/  @!P0 BRA `(.L_x_233) ;  /* 0xfffffffc00f08947 */ /* 0x004fea000383ffff */
[----:B------:R-:W-:Y:S05]  /*be80*/  BRA `(.L_x_234) ;  /* 0xffffff7c00987947 */ /* 0x000fea000383ffff */
.L_x_73:
[----:B------:R-:W-:-:S07]  /*be90*/  MOV R0, UR5 ;  /* 0x0000000500007c02 */ /* 0x000fce0008000f00 */
.L_x_235:
[----:B-1----:R1:W2:Y:S02]  /*bea0*/  SYNCS.PHASECHK.TRANS64.TRYWAIT P0, [R0+URZ], R3 ;  /* 0x00000003000075a7 */ /* 0x0022a400080011ff */
[----:B--2---:R-:W-:Y:S05]  /*beb0*/  @!P0 NANOSLEEP.SYNCS 0x989680 ;  /* 0x009896800000895d */ /* 0x004fea0003900000 */
[----:B------:R-:W2:Y:S02]  /*bec0*/  @!P0 SYNCS.PHASECHK.TRANS64 P0, [R0+URZ], R3 ;  /* 0x00000003000085a7 */ /* 0x000ea400080010ff */
[----:B--2---:R-:W-:Y:S05]  /*bed0*/  @!P0 BRA `(.L_x_235) ;  /* 0xfffffffc00f08947 */ /* 0x004fea000383ffff */
[----:B------:R-:W-:Y:S05]  /*bee0*/  BRA `(.L_x_236) ;  /* 0xffffff7c00a47947 */ /* 0x000fea000383ffff */
.L_x_74:
[----:B------:R-:W-:-:S07]  /*bef0*/  MOV R0, UR5 ;  /* 0x0000000500007c02 */ /* 0x000fce0008000f00 */
.L_x_237:
[----:B-1----:R1:W2:Y:S02]  /*bf00*/  SYNCS.PHASECHK.TRANS64.TRYWAIT P0, [R0+URZ], R3 ;  /* 0x00000003000075a7 */ /* 0x0022a400080011ff */
[----:B--2---:R-:W-:Y:S05]  /*bf10*/  @!P0 NANOSLEEP.SYNCS 0x989680 ;  /* 0x009896800000895d */ /* 0x004fea0003900000 */
[----:B------:R-:W2:Y:S02]  /*bf20*/  @!P0 SYNCS.PHASECHK.TRANS64 P0, [R0+URZ], R3 ;  /* 0x00000003000085a7 */ /* 0x000ea400080010ff */
[----:B--2---:R-:W-:Y:S05]  /*bf30*/  @!P0 BRA `(.L_x_237) ;  /* 0xfffffffc00f08947 */ /* 0x004fea000383ffff */
[----:B------:R-:W-:Y:S05]  /*bf40*/  BRA `(.L_x_238) ;  /* 0xffffff7c00b07947 */ /* 0x000fea000383ffff */
.L_x_75:
[----:B------:R-:W-:-:S07]  /*bf50*/  MOV R0, UR5 ;  /* 0x0000000500007c02 */ /* 0x000fce0008000f00 */
.L_x_239:
[----:B-1----:R1:W2:Y:S02]  /*bf60*/  SYNCS.PHASECHK.TRANS64.TRYWAIT P0, [R0+URZ], R3 ;  /* 0x00000003000075a7 */ /* 0x0022a400080011ff */
[----:B--2---:R-:W-:Y:S05]  /*bf70*/  @!P0 NANOSLEEP.SYNCS 0x989680 ;  /* 0x009896800000895d */ /* 0x004fea0003900000 */
[----:B------:R-:W2:Y:S02]  /*bf80*/  @!P0 SYNCS.PHASECHK.TRANS64 P0, [R0+URZ], R3 ;  /* 0x00000003000085a7 */ /* 0x000ea400080010ff */
[----:B--2---:R-:W-:Y:S05]  /*bf90*/  @!P0 BRA `(.L_x_239) ;  /* 0xfffffffc00f08947 */ /* 0x004fea000383ffff */
[----:B------:R-:W-:Y:S05]  /*bfa0*/  BRA `(.L_x_240) ;  /* 0xffffff7c00bc7947 */ /* 0x000fea000383ffff */
.L_x_78:
[----:B-1----:R1:W2:Y:S02]  /*bfb0*/  SYNCS.PHASECHK.TRANS64.TRYWAIT P0, [R2+URZ+0x2c0], R4 ;  /* 0x0002c004020075a7 */ /* 0x0022a400080011ff */
[----:B--2---:R-:W-:Y:S05]  /*bfc0*/  @!P0 NANOSLEEP.SYNCS 0x989680 ;  /* 0x009896800000895d */ /* 0x004fea0003900000 */
[----:B------:R-:W2:Y:S02]  /*bfd0*/  @!P0 SYNCS.PHASECHK.TRANS64 P0, [R2+URZ+0x2c0], R4 ;  /* 0x0002c004020085a7 */ /* 0x000ea400080010ff */
[----:B--2---:R-:W-:Y:S05]  /*bfe0*/  @!P0 BRA `(.L_x_78) ;  /* 0xfffffffc00f08947 */ /* 0x004fea000383ffff */
[----:B------:R-:W-:Y:S05]  /*bff0*/  BRA `(.L_x_241) ;  /* 0xffffff8000187947 */ /* 0x000fea000383ffff */
.L_x_79:
[----:B------:R-:W-:-:S07]  /*c000*/  MOV R2, UR4 ;  /* 0x0000000400027c02 */ /* 0x000fce0008000f00 */
.L_x_242:
[----:B-1----:R1:W2:Y:S02]  /*c010*/  SYNCS.PHASECHK.TRANS64.TRYWAIT P0, [R2+URZ+0x270], R5 ;  /* 0x00027005020075a7 */ /* 0x0022a400080011ff */
[----:B--2---:R-:W-:Y:S05]  /*c020*/  @!P0 NANOSLEEP.SYNCS 0x989680 ;  /* 0x009896800000895d */ /* 0x004fea0003900000 */
[----:B------:R-:W2:Y:S02]  /*c030*/  @!P0 SYNCS.PHASECHK.TRANS64 P0, [R2+URZ+0x270], R5 ;  /* 0x00027005020085a7 */ /* 0x000ea400080010ff */
[----:B--2---:R-:W-:Y:S05]  /*c040*/  @!P0 BRA `(.L_x_242) ;  /* 0xfffffffc00f08947 */ /* 0x004fea000383ffff */
[----:B------:R-:W-:Y:S05]  /*c050*/  BRA `(.L_x_243) ;  /* 0xffffff8000287947 */ /* 0x000fea000383ffff */
.L_x_80:
[----:B-1----:R1:W2:Y:S02]  /*c060*/  SYNCS.PHASECHK.TRANS64.TRYWAIT P1, [R2+URZ+0x260], R4 ;  /* 0x00026004020075a7 */ /* 0x0022a400080211ff */
[----:B--2---:R-:W-:Y:S05]  /*c070*/  @!P1 NANOSLEEP.SYNCS 0x989680 ;  /* 0x009896800000995d */ /* 0x004fea0003900000 */
[----:B------:R-:W2:Y:S02]  /*c080*/  @!P1 SYNCS.PHASECHK.TRANS64 P1, [R2+URZ+0x260], R4 ;  /* 0x00026004020095a7 */ /* 0x000ea400080210ff */
[----:B--2---:R-:W-:Y:S05]  /*c090*/  @!P1 BRA `(.L_x_80) ;  /* 0xfffffffc00f09947 */ /* 0x004fea000383ffff */
[----:B------:R-:W-:Y:S05]  /*c0a0*/  BRA `(.L_x_244) ;  /* 0xffffff8000587947 */ /* 0x000fea000383ffff */
.L_x_83:
[----:B------:R-:W-:-:S07]  /*c0b0*/  MOV R0, UR4 ;  /* 0x0000000400007c02 */ /* 0x000fce0008000f00 */
.L_x_245:
[----:B-1----:R1:W2:Y:S02]  /*c0c0*/  SYNCS.PHASECHK.TRANS64.TRYWAIT P0, [R0+URZ+0x270], R2 ;  /* 0x00027002000075a7 */ /* 0x0022a400080011ff */
[----:B--2---:R-:W-:Y:S05]  /*c0d0*/  @!P0 NANOSLEEP.SYNCS 0x989680 ;  /* 0x009896800000895d */ /* 0x004fea0003900000 */
[----:B------:R-:W2:Y:S02]  /*c0e0*/  @!P0 SYNCS.PHASECHK.TRANS64 P0, [R0+URZ+0x270], R2 ;  /* 0x00027002000085a7 */ /* 0x000ea400080010ff */
[----:B--2---:R-:W-:Y:S05]  /*c0f0*/  @!P0 BRA `(.L_x_245) ;  /* 0xfffffffc00f08947 */ /* 0x004fea000383ffff */
[----:B------:R-:W-:Y:S05]  /*c100*/  BRA `(.L_x_82) ;  /* 0xffffff8000ac7947 */ /* 0x000fea000383ffff */
.L_x_92:
[----:B-1----:R-:W-:-:S04]  /*c110*/  MOV R5, UR5 ;  /* 0x0000000500057c02 */ /* 0x002fc80008000f00 */
[----:B------:R1:W2:Y:S03]  /*c120*/  SYNCS.PHASECHK.TRANS64.TRYWAIT P0, [R5+URZ+0x8], R6 ;  /* 0x00000806050075a7 */ /* 0x0002a600080011ff */
[----:B--2---:R-:W-:Y:S05]  /*c130*/  @!P0 NANOSLEEP.SYNCS 0x989680 ;  /* 0x009896800000895d */ /* 0x004fea0003900000 */
[----:B------:R-:W2:Y:S02]  /*c140*/  @!P0 SYNCS.PHASECHK.TRANS64 P0, [R5+URZ+0x8], R6 ;  /* 0x00000806050085a7 */ /* 0x000ea400080010ff */
[----:B--2---:R-:W-:Y:S05]  /*c150*/  @!P0 BRA `(.L_x_92) ;  /* 0xfffffffc00ec8947 */ /* 0x004fea000383ffff */
[----:B------:R-:W-:Y:S05]  /*c160*/  BRA `(.L_x_91) ;  /* 0xffffff8400607947 */ /* 0x000fea000383ffff */
.L_x_94:
[----:B------:R-:W-:Y:S01]  /*c170*/  BSSY B0, `(.L_x_246) ;  /* 0x0000006000007945 */ /* 0x000fe20003800000 */
[----:B------:R-:W-:-:S07]  /*c180*/  MOV R15, 0xffffffff ;  /* 0xffffffff000f7802 */ /* 0x000fce0000000f00 */
[----:B-1---5:R-:W-:Y:S05]  /*c190*/  WARPSYNC.COLLECTIVE R15, `(.L_x_247) ;  /* 0x000000000f0c7348 */ /* 0x022fea0003c00000 */
[----:B------:R-:W-:Y:S02]  /*c1a0*/  ELECT P6, UR79, PT ;  /* 0x00000000004f782f */ /* 0x000fe400038c0000 */
[----:B------:R-:W-:Y:S01]  /*c1b0*/  MOV R14, UR79 ;  /* 0x0000004f000e7c02 */ /* 0x000fe20008000f00 */
[----:B-1---5:R-:W-:Y:S10]  /*c1c0*/  ENDCOLLECTIVE ;  /* 0x000000000000791b */ /* 0x022ff40003800000 */
.L_x_247:
[----:B------:R-:W-:Y:S05]  /*c1d0*/  BSYNC B0 ;  /* 0x0000000000007941 */ /* 0x000fea0003800000 */
.L_x_246:
[----:B------:R-:W-:Y:S05]  /*c1e0*/  BRA `(.L_x_248) ;  /* 0xffffff8400907947 */ /* 0x000fea000383ffff */
.L_x_96:
[----:B-1----:R-:W-:-:S04]  /*c1f0*/  MOV R0, UR5 ;  /* 0x0000000500007c02 */ /* 0x002fc80008000f00 */
[----:B------:R1:W2:Y:S03]  /*c200*/  SYNCS.PHASECHK.TRANS64.TRYWAIT P0, [R0+URZ+0x8], R4 ;  /* 0x00000804000075a7 */ /* 0x0002a600080011ff */
[----:B--2---:R-:W-:Y:S05]  /*c210*/  @!P0 NANOSLEEP.SYNCS 0x989680 ;  /* 0x009896800000895d */ /* 0x004fea0003900000 */
[----:B------:R-:W2:Y:S02]  /*c220*/  @!P0 SYNCS.PHASECHK.TRANS64 P0, [R0+URZ+0x8], R4 ;  /* 0x00000804000085a7 */ /* 0x000ea400080010ff */
[----:B--2---:R-:W-:Y:S05]  /*c230*/  @!P0 BRA `(.L_x_96) ;  /* 0xfffffffc00ec8947 */ /* 0x004fea000383ffff */
[----:B------:R-:W-:Y:S05]  /*c240*/  BRA `(.L_x_95) ;  /* 0xffffff8400947947 */ /* 0x000fea000383ffff */
.L_x_97:
[----:B-1----:R1:W2:Y:S02]  /*c250*/  SYNCS.PHASECHK.TRANS64.TRYWAIT P0, [R0+URZ+0x260], R4 ;  /* 0x00026004000075a7 */ /* 0x0022a400080011ff */
[----:B--2---:R-:W-:Y:S05]  /*c260*/  @!P0 NANOSLEEP.SYNCS 0x989680 ;  /* 0x009896800000895d */ /* 0x004fea0003900000 */
[----:B------:R-:W2:Y:S02]  /*c270*/  @!P0 SYNCS.PHASECHK.TRANS64 P0, [R0+URZ+0x260], R4 ;  /* 0x00026004000085a7 */ /* 0x000ea400080010ff */
[----:B--2---:R-:W-:Y:S05]  /*c280*/  @!P0 BRA `(.L_x_97) ;  /* 0xfffffffc00f08947 */ /* 0x004fea000383ffff */
[----:B------:R-:W-:Y:S05]  /*c290*/  BRA `(.L_x_249) ;  /* 0xffffff8800687947 */ /* 0x000fea000383ffff */
.L_x_99:
[----:B------:R-:W-:-:S07]  /*c2a0*/  MOV R0, UR19 ;  /* 0x0000001300007c02 */ /* 0x000fce0008000f00 */
.L_x_250:
[----:B-1----:R1:W2:Y:S02]  /*c2b0*/  SYNCS.PHASECHK.TRANS64.TRYWAIT P0, [R0+URZ+0x2a0], R4 ;  /* 0x0002a004000075a7 */ /* 0x0022a400080011ff */
[----:B--2---:R-:W-:Y:S05]  /*c2c0*/  @!P0 NANOSLEEP.SYNCS 0x989680 ;  /* 0x009896800000895d */ /* 0x004fea0003900000 */
[----:B------:R-:W2:Y:S02]  /*c2d0*/  @!P0 SYNCS.PHASECHK.TRANS64 P0, [R0+URZ+0x2a0], R4 ;  /* 0x0002a004000085a7 */ /* 0x000ea400080010ff */
[----:B--2---:R-:W-:Y:S05]  /*c2e0*/  @!P0 BRA `(.L_x_250) ;  /* 0xfffffffc00f08947 */ /* 0x004fea000383ffff */
[----:B------:R-:W-:Y:S05]  /*c2f0*/  BRA `(.L_x_251) ;  /* 0xffffff8800b07947 */ /* 0x000fea000383ffff */
.L_x_102:
[----:B------:R-:W-:Y:S07]  /*c300*/  MOV R0, UR6 ;  /* 0x0000000600007c02 */ /* 0x000fee0008000f00 */
.L_x_252:
[----:B-1----:R1:W2:Y:S02]  /*c310*/  SYNCS.PHASECHK.TRANS64.TRYWAIT P0, [R0+URZ], R4 ;  /* 0x00000004000075a7 */ /* 0x0022a400080011ff */
[----:B--2---:R-:W-:Y:S05]  /*c320*/  @!P0 NANOSLEEP.SYNCS 0x989680 ;  /* 0x009896800000895d */ /* 0x004fea0003900000 */
[----:B------:R-:W2:Y:S02]  /*c330*/  @!P0 SYNCS.PHASECHK.TRANS64 P0, [R0+URZ], R4 ;  /* 0x00000004000085a7 */ /* 0x000ea400080010ff */
[----:B--2---:R-:W-:Y:S05]  /*c340*/  @!P0 BRA `(.L_x_252) ;  /* 0xfffffffc00f08947 */ /* 0x004fea000383ffff */
[----:B------:R-:W-:Y:S05]  /*c350*/  BRA `(.L_x_101) ;  /* 0xffffff8800c87947 */ /* 0x000fea000383ffff */
.L_x_106:
[----:B-1----:R-:W-:-:S07]  /*c360*/  MOV R0, UR4 ;  /* 0x0000000400007c02 */ /* 0x002fce0008000f00 */
.L_x_253:
[----:B-1----:R1:W2:Y:S02]  /*c370*/  SYNCS.PHASECHK.TRANS64.TRYWAIT P0, [R0+URZ], R2 ;  /* 0x00000002000075a7 */ /* 0x0022a400080011ff */
[----:B--2---:R-:W-:Y:S05]  /*c380*/  @!P0 NANOSLEEP.SYNCS 0x989680 ;  /* 0x009896800000895d */ /* 0x004fea0003900000 */
[----:B------:R-:W2:Y:S02]  /*c390*/  @!P0 SYNCS.PHASECHK.TRANS64 P0, [R0+URZ], R2 ;  /* 0x00000002000085a7 */ /* 0x000ea400080010ff */
[----:B--2---:R-:W-:Y:S05]  /*c3a0*/  @!P0 BRA `(.L_x_253) ;  /* 0xfffffffc00f08947 */ /* 0x004fea000383ffff */
[----:B------:R-:W-:Y:S05]  /*c3b0*/  BRA `(.L_x_254) ;  /* 0xffffff8c00807947 */ /* 0x000fea000383ffff */
.L_x_107:
[----:B------:R-:W-:-:S07]  /*c3c0*/  MOV R0, UR5 ;  /* 0x0000000500007c02 */ /* 0x000fce0008000f00 */
.L_x_255:
[----:B-1----:R1:W2:Y:S02]  /*c3d0*/  SYNCS.PHASECHK.TRANS64.TRYWAIT P0, [R0+URZ], R3 ;  /* 0x00000003000075a7 */ /* 0x0022a400080011ff */
[----:B--2---:R-:W-:Y:S05]  /*c3e0*/  @!P0 NANOSLEEP.SYNCS 0x989680 ;  /* 0x009896800000895d */ /* 0x004fea0003900000 */
[----:B------:R-:W2:Y:S02]  /*c3f0*/  @!P0 SYNCS.PHASECHK.TRANS64 P0, [R0+URZ], R3 ;  /* 0x00000003000085a7 */ /* 0x000ea400080010ff */
[----:B--2---:R-:W-:Y:S05]  /*c400*/  @!P0 BRA `(.L_x_255) ;  /* 0xfffffffc00f08947 */ /* 0x004fea000383ffff */
[----:B------:R-:W-:Y:S05]  /*c410*/  BRA `(.L_x_256) ;  /* 0xffffff8c008c7947 */ /* 0x000fea000383ffff */
.L_x_108:
[----:B------:R-:W-:-:S07]  /*c420*/  MOV R0, UR5 ;  /* 0x0000000500007c02 */ /* 0x000fce0008000f00 */
.L_x_257:
[----:B-1----:R1:W2:Y:S02]  /*c430*/  SYNCS.PHASECHK.TRANS64.TRYWAIT P0, [R0+URZ], R3 ;  /* 0x00000003000075a7 */ /* 0x0022a400080011ff */
[----:B--2---:R-:W-:Y:S05]  /*c440*/  @!P0 NANOSLEEP.SYNCS 0x989680 ;  /* 0x009896800000895d */ /* 0x004fea0003900000 */
[----:B------:R-:W2:Y:S02]  /*c450*/  @!P0 SYNCS.PHASECHK.TRANS64 P0, [R0+URZ], R3 ;  /* 0x00000003000085a7 */ /* 0x000ea400080010ff */
[----:B--2---:R-:W-:Y:S05]  /*c460*/  @!P0 BRA `(.L_x_257) ;  /* 0xfffffffc00f08947 */ /* 0x004fea000383ffff */
[----:B------:R-:W-:Y:S05]  /*c470*/  BRA `(.L_x_258) ;  /* 0xffffff8c00987947 */ /* 0x000fea000383ffff */
.L_x_111:
[----:B------:R-:W-:-:S07]  /*c480*/  MOV R0, UR13 ;  /* 0x0000000d00007c02 */ /* 0x000fce0008000f00 */
.L_x_259:
[----:B-1----:R1:W2:Y:S02]  /*c490*/  SYNCS.PHASECHK.TRANS64.TRYWAIT P1, [R0+URZ+0x2e0], R2 ;  /* 0x0002e002000075a7 */ /* 0x0022a400080211ff */
[----:B--2---:R-:W-:Y:S05]  /*c4a0*/  @!P1 NANOSLEEP.SYNCS 0x989680 ;  /* 0x009896800000995d */ /* 0x004fea0003900000 */
[----:B------:R-:W2:Y:S02]  /*c4b0*/  @!P1 SYNCS.PHASECHK.TRANS64 P1, [R0+URZ+0x2e0], R2 ;  /* 0x0002e002000095a7 */ /* 0x000ea400080210ff */
[----:B--2---:R-:W-:Y:S05]  /*c4c0*/  @!P1 BRA `(.L_x_259) ;  /* 0xfffffffc00f09947 */ /* 0x004fea000383ffff */
[----:B------:R-:W-:Y:S05]  /*c4d0*/  BRA `(.L_x_260) ;  /* 0xffffff8c00e47947 */ /* 0x000fea000383ffff */
.L_x_116:
[----:B--2---:R2:W3:Y:S02]  /*c4e0*/  SYNCS.PHASECHK.TRANS64.TRYWAIT P0, [R12+URZ+0x260], R0 ;  /* 0x000260000c0075a7 */ /* 0x0044e400080011ff */
[----:B---3--:R-:W-:Y:S05]  /*c4f0*/  @!P0 NANOSLEEP.SYNCS 0x989680 ;  /* 0x009896800000895d */ /* 0x008fea0003900000 */
[----:B------:R-:W3:Y:S02]  /*c500*/  @!P0 SYNCS.PHASECHK.TRANS64 P0, [R12+URZ+0x260], R0 ;  /* 0x000260000c0085a7 */ /* 0x000ee400080010ff */
[----:B---3--:R-:W-:Y:S05]  /*c510*/  @!P0 BRA `(.L_x_116) ;  /* 0xfffffffc00f08947 */ /* 0x008fea000383ffff */
[----:B------:R-:W-:Y:S05]  /*c520*/  BRA `(.L_x_261) ;  /* 0xffffff94000c7947 */ /* 0x000fea000383ffff */
.L_x_119:
[----:B-1----:R-:W-:Y:S07]  /*c530*/  MOV R0, UR21 ;  /* 0x0000001500007c02 */ /* 0x002fee0008000f00 */
.L_x_262:
[----:B-1----:R1:W2:Y:S02]  /*c540*/  SYNCS.PHASECHK.TRANS64.TRYWAIT P2, [R0+URZ+0x258], R6 ;  /* 0x00025806000075a7 */ /* 0x0022a400080411ff */
[----:B--2---:R-:W-:Y:S05]  /*c550*/  @!P2 NANOSLEEP.SYNCS 0x989680 ;  /* 0x009896800000a95d */ /* 0x004fea0003900000 */
[----:B------:R-:W2:Y:S02]  /*c560*/  @!P2 SYNCS.PHASECHK.TRANS64 P2, [R0+URZ+0x258], R6 ;  /* 0x000258060000a5a7 */ /* 0x000ea400080410ff */
[----:B--2---:R-:W-:Y:S05]  /*c570*/  @!P2 BRA `(.L_x_262) ;  /* 0xfffffffc00f0a947 */ /* 0x004fea000383ffff */
[----:B------:R-:W-:Y:S05]  /*c580*/  BRA `(.L_x_118) ;  /* 0xffffff9800747947 */ /* 0x000fea000383ffff */
.L_x_122:
[----:B------:R-:W-:Y:S07]  /*c590*/  MOV R0, UR21 ;  /* 0x0000001500007c02 */ /* 0x000fee0008000f00 */
.L_x_263:
[----:B-1----:R1:W2:Y:S02]  /*c5a0*/  SYNCS.PHASECHK.TRANS64.TRYWAIT P0, [R0+URZ+0x230], R9 ;  /* 0x00023009000075a7 */ /* 0x0022a400080011ff */
[----:B--2---:R-:W-:Y:S05]  /*c5b0*/  @!P0 NANOSLEEP.SYNCS 0x989680 ;  /* 0x009896800000895d */ /* 0x004fea0003900000 */
[----:B------:R-:W2:Y:S02]  /*c5c0*/  @!P0 SYNCS.PHASECHK.TRANS64 P0, [R0+URZ+0x230], R9 ;  /* 0x00023009000085a7 */ /* 0x000ea400080010ff */
[----:B--2---:R-:W-:Y:S05]  /*c5d0*/  @!P0 BRA `(.L_x_263) ;  /* 0xfffffffc00f08947 */ /* 0x004fea000383ffff */
[----:B------:R-:W-:Y:S05]  /*c5e0*/  BRA `(.L_x_264) ;  /* 0xffffff9800d07947 */ /* 0x000fea000383ffff */
.L_x_123:
[----:B------:R-:W-:Y:S07]  /*c5f0*/  MOV R0, UR21 ;  /* 0x0000001500007c02 */ /* 0x000fee0008000f00 */
.L_x_265:
[----:B-1----:R1:W2:Y:S02]  /*c600*/  SYNCS.PHASECHK.TRANS64.TRYWAIT P0, [R0+URZ+0x238], R9 ;  /* 0x00023809000075a7 */ /* 0x0022a400080011ff */
[----:B--2---:R-:W-:Y:S05]  /*c610*/  @!P0 NANOSLEEP.SYNCS 0x989680 ;  /* 0x009896800000895d */ /* 0x004fea0003900000 */
[----:B------:R-:W2:Y:S02]  /*c620*/  @!P0 SYNCS.PHASECHK.TRANS64 P0, [R0+URZ+0x238], R9 ;  /* 0x00023809000085a7 */ /* 0x000ea400080010ff */
[----:B--2---:R-:W-:Y:S05]  /*c630*/  @!P0 BRA `(.L_x_265) ;  /* 0xfffffffc00f08947 */ /* 0x004fea000383ffff */
[----:B------:R-:W-:Y:S05]  /*c640*/  BRA `(.L_x_266) ;  /* 0xffffff9c002c7947 */ /* 0x000fea000383ffff */
.L_x_124:
[----:B------:R-:W-:Y:S07]  /*c650*/  MOV R0, UR21 ;  /* 0x0000001500007c02 */ /* 0x000fee0008000f00 */
.L_x_267:
[----:B-1----:R1:W2:Y:S02]  /*c660*/  SYNCS.PHASECHK.TRANS64.TRYWAIT P0, [R0+URZ+0x240], R9 ;  /* 0x00024009000075a7 */ /* 0x0022a400080011ff */
[----:B--2---:R-:W-:Y:S05]  /*c670*/  @!P0 NANOSLEEP.SYNCS 0x989680 ;  /* 0x009896800000895d */ /* 0x004fea0003900000 */
[----:B------:R-:W2:Y:S02]  /*c680*/  @!P0 SYNCS.PHASECHK.TRANS64 P0, [R0+URZ+0x240], R9 ;  /* 0x00024009000085a7 */ /* 0x000ea400080010ff */
[----:B--2---:R-:W-:Y:S05]  /*c690*/  @!P0 BRA `(.L_x_267) ;  /* 0xfffffffc00f08947 */ /* 0x004fea000383ffff */
[----:B------:R-:W-:Y:S05]  /*c6a0*/  BRA `(.L_x_268) ;  /* 0xffffff9c00887947 */ /* 0x000fea000383ffff */
.L_x_125:
[----:B------:R-:W-:Y:S07]  /*c6b0*/  MOV R0, UR21 ;  /* 0x0000001500007c02 */ /* 0x000fee0008000f00 */
.L_x_269:
[----:B-1----:R1:W2:Y:S02]  /*c6c0*/  SYNCS.PHASECHK.TRANS64.TRYWAIT P0, [R0+URZ+0x248], R9 ;  /* 0x00024809000075a7 */ /* 0x0022a400080011ff */
[----:B--2---:R-:W-:Y:S05]  /*c6d0*/  @!P0 NANOSLEEP.SYNCS 0x989680 ;  /* 0x009896800000895d */ /* 0x004fea0003900000 */
[----:B------:R-:W2:Y:S02]  /*c6e0*/  @!P0 SYNCS.PHASECHK.TRANS64 P0, [R0+URZ+0x248], R9 ;  /* 0x00024809000085a7 */ /* 0x000ea400080010ff */
[----:B--2---:R-:W-:Y:S05]  /*c6f0*/  @!P0 BRA `(.L_x_269) ;  /* 0xfffffffc00f08947 */ /* 0x004fea000383ffff */
[----:B------:R-:W-:Y:S05]  /*c700*/  BRA `(.L_x_270) ;  /* 0xffffff9c00e47947 */ /* 0x000fea000383ffff */
.L_x_127:
[----:B------:R-:W-:-:S07]  /*c710*/  MOV R0, UR21 ;  /* 0x0000001500007c02 */ /* 0x000fce0008000f00 */
.L_x_271:
[----:B-1----:R1:W3:Y:S02]  /*c720*/  SYNCS.PHASECHK.TRANS64.TRYWAIT P0, [R0+URZ+0x230], R2 ;  /* 0x00023002000075a7 */ /* 0x0022e400080011ff */
[----:B---3--:R-:W-:Y:S05]  /*c730*/  @!P0 NANOSLEEP.SYNCS 0x989680 ;  /* 0x009896800000895d */ /* 0x008fea0003900000 */
[----:B------:R-:W3:Y:S02]  /*c740*/  @!P0 SYNCS.PHASECHK.TRANS64 P0, [R0+URZ+0x230], R2 ;  /* 0x00023002000085a7 */ /* 0x000ee400080010ff */
[----:B---3--:R-:W-:Y:S05]  /*c750*/  @!P0 BRA `(.L_x_271) ;  /* 0xfffffffc00f08947 */ /* 0x008fea000383ffff */
[----:B------:R-:W-:Y:S05]  /*c760*/  BRA `(.L_x_272) ;  /* 0xffffffa000707947 */ /* 0x000fea000383ffff */
.L_x_128:
[----:B-1----:R-:W-:-:S07]  /*c770*/  MOV R0, UR21 ;  /* 0x0000001500007c02 */ /* 0x002fce0008000f00 */
.L_x_273:
[----:B-1----:R1:W3:Y:S02]  /*c780*/  SYNCS.PHASECHK.TRANS64.TRYWAIT P0, [R0+URZ+0x238], R2 ;  /* 0x00023802000075a7 */ /* 0x0022e400080011ff */
[----:B---3--:R-:W-:Y:S05]  /*c790*/  @!P0 NANOSLEEP.SYNCS 0x989680 ;  /* 0x009896800000895d */ /* 0x008fea0003900000 */
[----:B------:R-:W3:Y:S02]  /*c7a0*/  @!P0 SYNCS.PHASECHK.TRANS64 P0, [R0+URZ+0x238], R2 ;  /* 0x00023802000085a7 */ /* 0x000ee400080010ff */
[----:B---3--:R-:W-:Y:S05]  /*c7b0*/  @!P0 BRA `(.L_x_273) ;  /* 0xfffffffc00f08947 */ /* 0x008fea000383ffff */
[----:B------:R-:W-:Y:S05]  /*c7c0*/  BRA `(.L_x_274) ;  /* 0xffffffa000607947 */ /* 0x000fea000383ffff */
.L_x_129:
[----:B-1----:R-:W-:-:S07]  /*c7d0*/  MOV R0, UR21 ;  /* 0x0000001500007c02 */ /* 0x002fce0008000f00 */
.L_x_275:
[----:B-1----:R1:W3:Y:S02]  /*c7e0*/  SYNCS.PHASECHK.TRANS64.TRYWAIT P0, [R0+URZ+0x240], R2 ;  /* 0x00024002000075a7 */ /* 0x0022e400080011ff */
[----:B---3--:R-:W-:Y:S05]  /*c7f0*/  @!P0 NANOSLEEP.SYNCS 0x989680 ;  /* 0x009896800000895d */ /* 0x008fea0003900000 */
[----:B------:R-:W3:Y:S02]  /*c800*/  @!P0 SYNCS.PHASECHK.TRANS64 P0, [R0+URZ+0x240], R2 ;  /* 0x00024002000085a7 */ /* 0x000ee400080010ff */
[----:B---3--:R-:W-:Y:S05]  /*c810*/  @!P0 BRA `(.L_x_275) ;  /* 0xfffffffc00f08947 */ /* 0x008fea000383ffff */
[----:B------:R-:W-:Y:S05]  /*c820*/  BRA `(.L_x_276) ;  /* 0xffffffa000507947 */ /* 0x000fea000383ffff */
.L_x_131:
[----:B-1----:R1:W2:Y:S02]  /*c830*/  SYNCS.PHASECHK.TRANS64.TRYWAIT P0, [R3+URZ+0x260], R0 ;  /* 0x00026000030075a7 */ /* 0x0022a400080011ff */
[----:B--2---:R-:W-:Y:S05]  /*c840*/  @!P0 NANOSLEEP.SYNCS 0x989680 ;  /* 0x009896800000895d */ /* 0x004fea0003900000 */
[----:B------:R-:W2:Y:S02]  /*c850*/  @!P0 SYNCS.PHASECHK.TRANS64 P0, [R3+URZ+0x260], R0 ;  /* 0x00026000030085a7 */ /* 0x000ea400080010ff */
[----:B--2---:R-:W-:Y:S05]  /*c860*/  @!P0 BRA `(.L_x_131) ;  /* 0xfffffffc00f08947 */ /* 0x004fea000383ffff */
[----:B------:R-:W-:Y:S05]  /*c870*/  BRA `(.L_x_277) ;  /* 0xffffffa4000c7947 */ /* 0x000fea000383ffff */
.L_x_142:
[----:B-1----:R1:W2:Y:S02]  /*c880*/  SYNCS.PHASECHK.TRANS64.TRYWAIT P1, [R3+URZ+0x210], R0 ;  /* 0x00021000030075a7 */ /* 0x0022a400080211ff */
[----:B--2---:R-:W-:Y:S05]  /*c890*/  @!P1 NANOSLEEP.SYNCS 0x989680 ;  /* 0x009896800000995d */ /* 0x004fea0003900000 */
[----:B------:R-:W2:Y:S02]  /*c8a0*/  @!P1 SYNCS.PHASECHK.TRANS64 P1, [R3+URZ+0x210], R0 ;  /* 0x00021000030095a7 */ /* 0x000ea400080210ff */
[----:B--2---:R-:W-:Y:S05]  /*c8b0*/  @!P1 BRA `(.L_x_142) ;  /* 0xfffffffc00f09947 */ /* 0x004fea000383ffff */
[----:B------:R-:W-:Y:S05]  /*c8c0*/  BRA `(.L_x_141) ;  /* 0xffffffb000747947 */ /* 0x000fea000383ffff */
.L_x_144:
[----:B-1----:R1:W2:Y:S02]  /*c8d0*/  SYNCS.PHASECHK.TRANS64.TRYWAIT P0, [R80+URZ+0x280], R4 ;  /* 0x00028004500075a7 */ /* 0x0022a400080011ff */
[----:B--2---:R-:W-:Y:S05]  /*c8e0*/  @!P0 NANOSLEEP.SYNCS 0x989680 ;  /* 0x009896800000895d */ /* 0x004fea0003900000 */
[----:B------:R-:W2:Y:S02]  /*c8f0*/  @!P0 SYNCS.PHASECHK.TRANS64 P0, [R80+URZ+0x280], R4 ;  /* 0x00028004500085a7 */ /* 0x000ea400080010ff */
[----:B--2---:R-:W-:Y:S05]  /*c900*/  @!P0 BRA `(.L_x_144) ;  /* 0xfffffffc00f08947 */ /* 0x004fea000383ffff */
[----:B------:R-:W-:Y:S05]  /*c910*/  BRA `(.L_x_143) ;  /* 0xffffffb000c87947 */ /* 0x000fea000383ffff */
.L_x_152:
[----:B--2---:R2:W3:Y:S02]  /*c920*/  SYNCS.PHASECHK.TRANS64.TRYWAIT P0, [R0+URZ+0x210], R2 ;  /* 0x00021002000075a7 */ /* 0x0044e400080011ff */
[----:B---3--:R-:W-:Y:S05]  /*c930*/  @!P0 NANOSLEEP.SYNCS 0x989680 ;  /* 0x009896800000895d */ /* 0x008fea0003900000 */
[----:B------:R-:W3:Y:S02]  /*c940*/  @!P0 SYNCS.PHASECHK.TRANS64 P0, [R0+URZ+0x210], R2 ;  /* 0x00021002000085a7 */ /* 0x000ee400080010ff */
[----:B---3--:R-:W-:Y:S05]  /*c950*/  @!P0 BRA `(.L_x_152) ;  /* 0xfffffffc00f08947 */ /* 0x008fea000383ffff */
[----:B------:R-:W-:Y:S05]  /*c960*/  BRA `(.L_x_151) ;  /* 0xffffffbc00d47947 */ /* 0x000fea000383ffff */
.L_x_160:
[----:B--2---:R2:W3:Y:S02]  /*c970*/  SYNCS.PHASECHK.TRANS64.TRYWAIT P0, [R0+URZ+0x210], R4 ;  /* 0x00021004000075a7 */ /* 0x0044e400080011ff */
[----:B---3--:R-:W-:Y:S05]  /*c980*/  @!P0 NANOSLEEP.SYNCS 0x989680 ;  /* 0x009896800000895d */ /* 0x008fea0003900000 */
[----:B------:R-:W3:Y:S02]  /*c990*/  @!P0 SYNCS.PHASECHK.TRANS64 P0, [R0+URZ+0x210], R4 ;  /* 0x00021004000085a7 */ /* 0x000ee400080010ff */
[----:B---3--:R-:W-:Y:S05]  /*c9a0*/  @!P0 BRA `(.L_x_160) ;  /* 0xfffffffc00f08947 */ /* 0x008fea000383ffff */
[----:B------:R-:W-:Y:S05]  /*c9b0*/  BRA `(.L_x_159) ;  /* 0xffffffcc00247947 */ /* 0x000fea000383ffff */
.L_x_168:
[----:B--2---:R2:W3:Y:S02]  /*c9c0*/  SYNCS.PHASECHK.TRANS64.TRYWAIT P0, [R0+URZ+0x210], R2 ;  /* 0x00021002000075a7 */ /* 0x0044e400080011ff */
[----:B---3--:R-:W-:Y:S05]  /*c9d0*/  @!P0 NANOSLEEP.SYNCS 0x989680 ;  /* 0x009896800000895d */ /* 0x008fea0003900000 */
[----:B------:R-:W3:Y:S02]  /*c9e0*/  @!P0 SYNCS.PHASECHK.TRANS64 P0, [R0+URZ+0x210], R2 ;  /* 0x00021002000085a7 */ /* 0x000ee400080010ff */
[----:B---3--:R-:W-:Y:S05]  /*c9f0*/  @!P0 BRA `(.L_x_168) ;  /* 0xfffffffc00f08947 */ /* 0x008fea000383ffff */
[----:B------:R-:W-:Y:S05]  /*ca00*/  BRA `(.L_x_167) ;  /* 0xffffffd800807947 */ /* 0x000fea000383ffff */
        .weak           $__internal_0_$__cuda_sm10x_tcgen05_guardrail_trap_col_being_dealloced_not_returned_by_alloc
        .type           $__internal_0_$__cuda_sm10x_tcgen05_guardrail_trap_col_being_dealloced_not_returned_by_alloc,@function
        .size           $__internal_0_$__cuda_sm10x_tcgen05_guardrail_trap_col_being_dealloced_not_returned_by_alloc,($__internal_1_$__cuda_sm10x_tcgen05_guardrail_trap_phase_invalid_during_alloc - $__internal_0_$__cuda_sm10x_tcgen05_guardrail_trap_col_being_dealloced_not_returned_by_alloc)
$__internal_0_$__cuda_sm10x_tcgen05_guardrail_trap_col_being_dealloced_not_returned_by_alloc:
[----:B------:R-:W-:Y:S05]  /*ca10*/  BPT.TRAP 0x1 ;  /* 0x000000040000795c */ /* 0x000fea0000300000 */
[----:B------:R-:W-:-:S04]  /*ca20*/  HFMA2 R3, -RZ, RZ, 0, 0 ;  /* 0x00000000ff037431 */ /* 0x000fc800000001ff */
[----:B------:R-:W-:Y:S05]  /*ca30*/  RET.REL.NODEC R2 `(_ZN7cutlass13device_kernelINS_4gemm6kernel13GemmUniversalIN4cute5tupleIJiiiiEEENS1_10collective13CollectiveMmaINS1_35MainloopSm100TmaUmmaWarpSpecializedILi33ELi2ELi4ENS5_IJNS4_1CILi2EEESB_NSA_ILi1EEEEEEEENS5_IJNSA_ILi128EEENSA_ILi256EEENSA_ILi32EEEEEEaNS5_IJlSC_lEEEaSJ_NS4_8TiledMMAINS4_8MMA_AtomIJNS4_21SM100_MMA_S8_2x1SM_SSIaaiLi128ELi256ELNS4_4UMMA5MajorE0ELSO_0ELNSN_8SaturateE0EEEEEENS4_6LayoutINS5_IJSC_SC_SC_EEENS5_IJNSA_ILi0EEESU_SU_EEEEENS5_IJNS4_10UnderscoreESX_SX_EEEEENS4_28SM100_TMA_2SM_LOAD_MULTICASTENS4_14ComposedLayoutINS4_7SwizzleILi1ELi4ELi3EEENS4_18smem_ptr_flag_bitsILi8EEENSS_INS5_IJNSA_ILi8EEESH_EEENS5_IJSH_SC_EEEEEEEvNS4_8identityENS4_18SM100_TMA_2SM_LOADES1A_vS1B_EENS_8epilogue10collective18CollectiveEpilogueINS1E_23Sm100TmaWarpSpecializedILi4ELi2ELi32ELb0ELb0EEEJNS5_IJNSA_ILi64EEESG_SH_EEENS5_IJNSS_IS1J_SC_EENSS_INS5_IJSH_SB_EEENS5_IJSC_SF_EEEEEEEEaSJ_aSJ_NS1E_6fusion15FusionCallbacksIS1I_NS1Q_17LinearCombinationIaiaiLNS_15FloatRoundStyleE2EEES1K_S1P_JEEENS4_5SM1004TMEM4LOAD26SM100_TMEM_LOAD_32dp32b32xENS4_13SM90_TMA_LOADES1A_NS4_39AutoVectorizingCopyWithAssumedAlignmentILi128EEENS4_14SM90_TMA_STOREES1A_S22_S22_EEEvvEEEEvNT_6ParamsE) ;  /* 0xffffff3402707950 */ /* 0x000fea0003c3ffff */
        .weak           $__internal_1_$__cuda_sm10x_tcgen05_guardrail_trap_phase_invalid_during_alloc
        .type           $__internal_1_$__cuda_sm10x_tcgen05_guardrail_trap_phase_invalid_during_alloc,@function
        .size           $__internal_1_$__cuda_sm10x_tcgen05_guardrail_trap_phase_invalid_during_alloc,($__internal_2_$__cuda_sm10x_tcgen05_guardrail_trap_unallocated_columns_being_dealloced - $__internal_1_$__cuda_sm10x_tcgen05_guardrail_trap_phase_invalid_during_alloc)
$__internal_1_$__cuda_sm10x_tcgen05_guardrail_trap_phase_invalid_during_alloc:
[----:B------:R-:W-:Y:S05]  /*ca40*/  BPT.TRAP 0x1 ;  /* 0x000000040000795c */ /* 0x000fea0000300000 */
[----:B------:R-:W-:-:S04]  /*ca50*/  MOV R5, 0x0 ;  /* 0x0000000000057802 */ /* 0x000fc80000000f00 */
[----:B------:R-:W-:Y:S05]  /*ca60*/  RET.REL.NODEC R4 `(_ZN7cutlass13device_kernelINS_4gemm6kernel13GemmUniversalIN4cute5tupleIJiiiiEEENS1_10collective13CollectiveMmaINS1_35MainloopSm100TmaUmmaWarpSpecializedILi33ELi2ELi4ENS5_IJNS4_1CILi2EEESB_NSA_ILi1EEEEEEEENS5_IJNSA_ILi128EEENSA_ILi256EEENSA_ILi32EEEEEEaNS5_IJlSC_lEEEaSJ_NS4_8TiledMMAINS4_8MMA_AtomIJNS4_21SM100_MMA_S8_2x1SM_SSIaaiLi128ELi256ELNS4_4UMMA5MajorE0ELSO_0ELNSN_8SaturateE0EEEEEENS4_6LayoutINS5_IJSC_SC_SC_EEENS5_IJNSA_ILi0EEESU_SU_EEEEENS5_IJNS4_10UnderscoreESX_SX_EEEEENS4_28SM100_TMA_2SM_LOAD_MULTICASTENS4_14ComposedLayoutINS4_7SwizzleILi1ELi4ELi3EEENS4_18smem_ptr_flag_bitsILi8EEENSS_INS5_IJNSA_ILi8EEESH_EEENS5_IJSH_SC_EEEEEEEvNS4_8identityENS4_18SM100_TMA_2SM_LOADES1A_vS1B_EENS_8epilogue10collective18CollectiveEpilogueINS1E_23Sm100TmaWarpSpecializedILi4ELi2ELi32ELb0ELb0EEEJNS5_IJNSA_ILi64EEESG_SH_EEENS5_IJNSS_IS1J_SC_EENSS_INS5_IJSH_SB_EEENS5_IJSC_SF_EEEEEEEEaSJ_aSJ_NS1E_6fusion15FusionCallbacksIS1I_NS1Q_17LinearCombinationIaiaiLNS_15FloatRoundStyleE2EEES1K_S1P_JEEENS4_5SM1004TMEM4LOAD26SM100_TMEM_LOAD_32dp32b32xENS4_13SM90_TMA_LOADES1A_NS4_39AutoVectorizingCopyWithAssumedAlignmentILi128EEENS4_14SM90_TMA_STOREES1A_S22_S22_EEEvvEEEEvNT_6ParamsE) ;  /* 0xffffff3404647950 */ /* 0x000fea0003c3ffff */
        .weak           $__internal_2_$__cuda_sm10x_tcgen05_guardrail_trap_unallocated_columns_being_dealloced
        .type           $__internal_2_$__cuda_sm10x_tcgen05_guardrail_trap_unallocated_columns_being_dealloced,@function
        .size           $__internal_2_$__cuda_sm10x_tcgen05_guardrail_trap_unallocated_columns_being_dealloced,(.L_x_279 - $__internal_2_$__cuda_sm10x_tcgen05_guardrail_trap_unallocated_columns_being_dealloced)
$__internal_2_$__cuda_sm10x_tcgen05_guardrail_trap_unallocated_columns_being_dealloced:
[----:B------:R-:W-:Y:S05]  /*ca70*/  BPT.TRAP 0x1 ;  /* 0x000000040000795c */ /* 0x000fea0000300000 */
[----:B------:R-:W-:-:S04]  /*ca80*/  HFMA2 R3, -RZ, RZ, 0, 0 ;  /* 0x00000000ff037431 */ /* 0x000fc800000001ff */
[----:B------:R-:W-:Y:S05]  /*ca90*/  RET.REL.NODEC R2 `(_ZN7cutlass13device_kernelINS_4gemm6kernel13GemmUniversalIN4cute5tupleIJiiiiEEENS1_10collective13CollectiveMmaINS1_35MainloopSm100TmaUmmaWarpSpecializedILi33ELi2ELi4ENS5_IJNS4_1CILi2EEESB_NSA_ILi1EEEEEEEENS5_IJNSA_ILi128EEENSA_ILi256EEENSA_ILi32EEEEEEaNS5_IJlSC_lEEEaSJ_NS4_8TiledMMAINS4_8MMA_AtomIJNS4_21SM100_MMA_S8_2x1SM_SSIaaiLi128ELi256ELNS4_4UMMA5MajorE0ELSO_0ELNSN_8SaturateE0EEEEEENS4_6LayoutINS5_IJSC_SC_SC_EEENS5_IJNSA_ILi0EEESU_SU_EEEEENS5_IJNS4_10UnderscoreESX_SX_EEEEENS4_28SM100_TMA_2SM_LOAD_MULTICASTENS4_14ComposedLayoutINS4_7SwizzleILi1ELi4ELi3EEENS4_18smem_ptr_flag_bitsILi8EEENSS_INS5_IJNSA_ILi8EEESH_EEENS5_IJSH_SC_EEEEEEEvNS4_8identityENS4_18SM100_TMA_2SM_LOADES1A_vS1B_EENS_8epilogue10collective18CollectiveEpilogueINS1E_23Sm100TmaWarpSpecializedILi4ELi2ELi32ELb0ELb0EEEJNS5_IJNSA_ILi64EEESG_SH_EEENS5_IJNSS_IS1J_SC_EENSS_INS5_IJSH_SB_EEENS5_IJSC_SF_EEEEEEEEaSJ_aSJ_NS1E_6fusion15FusionCallbacksIS1I_NS1Q_17LinearCombinationIaiaiLNS_15FloatRoundStyleE2EEES1K_S1P_JEEENS4_5SM1004TMEM4LOAD26SM100_TMEM_LOAD_32dp32b32xENS4_13SM90_TMA_LOADES1A_NS4_39AutoVectorizingCopyWithAssumedAlignmentILi128EEENS4_14SM90_TMA_STOREES1A_S22_S22_EEEvvEEEEvNT_6ParamsE) ;  /* 0xffffff3402587950 */ /* 0x000fea0003c3ffff */
.L_x_278:
[----:B------:R-:W-:-:S00]  /*caa0*/  BRA `(.L_x_278) ;  /* 0xfffffffc00fc7947 */ /* 0x000fc0000383ffff */
[----:B------:R-:W-:-:S00]  /*cab0*/  NOP ;  /* 0x0000000000007918 */ /* 0x000fc00000000000 */
        /* <DEDUP_REMOVED lines=12> */
.L_x_279:


//--------------------- .nv.global.init           --------------------------
	.section	.nv.global.init,"aw",@progbits
.nv.global.init:
	.type		$str$27,@object
	.size		$str$27,($str$28 - $str$27)
$str$27:
        /*0000*/ 	.byte	0x28, 0x61, 0x64, 0x64, 0x72, 0x65, 0x73, 0x73, 0x20, 0x26, 0x20, 0x6d, 0x61, 0x73, 0x6b, 0x29
        /*0010*/ 	.byte	0x20, 0x3d, 0x3d, 0x20, 0x30, 0x00
	.type		$str$28,@object
	.size		$str$28,($str$26 - $str$28)
$str$28:
        /*0016*/ 	.byte	0x2f, 0x74, 0x6d, 0x70, 0x2f, 0x63, 0x75, 0x74, 0x6c, 0x61, 0x73, 0x73, 0x5f, 0x73, 0x77, 0x65
        /*0026*/ 	.byte	0x65, 0x70, 0x5f, 0x73, 0x72, 0x63, 0x2f, 0x69, 0x6e, 0x63, 0x6c, 0x75, 0x64, 0x65, 0x2f, 0x63
        /*0036*/ 	.byte	0x75, 0x74, 0x65, 0x2f, 0x70, 0x6f, 0x69, 0x6e, 0x74, 0x65, 0x72, 0x5f, 0x66, 0x6c, 0x61, 0x67
        /*0046*/ 	.byte	0x67, 0x65, 0x64, 0x2e, 0x68, 0x70, 0x70, 0x00
	.type		$str$26,@object
	.size		$str$26,($str$25 - $str$26)
$str$26:
        /*004e*/ 	.byte	0x2f, 0x74, 0x6d, 0x70, 0x2f, 0x63, 0x75, 0x74, 0x6c, 0x61, 0x73, 0x73, 0x5f, 0x73, 0x77, 0x65
        /*005e*/ 	.byte	0x65, 0x70, 0x5f, 0x73, 0x72, 0x63, 0x2f, 0x69, 0x6e, 0x63, 0x6c, 0x75, 0x64, 0x65, 0x2f, 0x63
        /*006e*/ 	.byte	0x75, 0x74, 0x65, 0x2f, 0x61, 0x74, 0x6f, 0x6d, 0x2f, 0x63, 0x6f, 0x70, 0x79, 0x5f, 0x74, 0x72
        /*007e*/ 	.byte	0x61, 0x69, 0x74, 0x73, 0x5f, 0x73, 0x6d, 0x31, 0x30, 0x30, 0x2e, 0x68, 0x70, 0x70, 0x00
	.type		$str$25,@object
	.size		$str$25,(__unnamed_1 - $str$25)
$str$25:
        /*008d*/ 	.byte	0x28, 0x28, 0x75, 0x69, 0x6e, 0x74, 0x33, 0x32, 0x5f, 0x74, 0x28, 0x74, 0x68, 0x72, 0x65, 0x61
        /*009d*/ 	.byte	0x64, 0x49, 0x64, 0x78, 0x2e, 0x78, 0x29, 0x20, 0x2f, 0x20, 0x33, 0x32, 0x29, 0x20, 0x25, 0x20
        /*00ad*/ 	.byte	0x34, 0x29, 0x20, 0x3d, 0x3d, 0x20, 0x28, 0x28, 0x28, 0x74, 0x6d, 0x65, 0x6d, 0x5f, 0x61, 0x64
        /*00bd*/ 	.byte	0x64, 0x72, 0x20, 0x3e, 0x3e, 0x20, 0x31, 0x36, 0x29, 0x20, 0x2f, 0x20, 0x33, 0x32, 0x29, 0x20
        /*00cd*/ 	.byte	0x25, 0x20, 0x34, 0x29, 0x00
	.type		__unnamed_1,@object
	.size		__unnamed_1,(__unnamed_2 - __unnamed_1)
__unnamed_1:
        /*00d2*/ 	.byte	0x61, 0x75, 0x74, 0x6f, 0x20, 0x63, 0x75, 0x74, 0x65, 0x3a, 0x3a, 0x61, 0x73, 0x5f, 0x70, 0x6f
        /* <DEDUP_REMOVED lines=24> */
        /*0262*/ 	.byte	0x3e, 0x3e, 0x5d, 0x00
	.type		__unnamed_2,@object
	.size		__unnamed_2,(__unnamed_3 - __unnamed_2)
__unnamed_2:
        /* <DEDUP_REMOVED lines=26> */
	.type		__unnamed_3,@object
	.size		__unnamed_3,(.L_3 - __unnamed_3)
__unnamed_3:
        /* <DEDUP_REMOVED lines=41> */
.L_3:


//--------------------- .nv.shared._ZN7cutlass13device_kernelINS_4gemm6kernel13GemmUniversalIN4cute5tupleIJiiiiEEENS1_10collective13CollectiveMmaINS1_35MainloopSm100TmaUmmaWarpSpecializedILi33ELi2ELi4ENS5_IJNS4_1CILi2EEESB_NSA_ILi1EEEEEEEENS5_IJNSA_ILi128EEENSA_ILi256EEENSA_ILi32EEEEEEaNS5_IJlSC_lEEEaSJ_NS4_8TiledMMAINS4_8MMA_AtomIJNS4_21SM100_MMA_S8_2x1SM_SSIaaiLi128ELi256ELNS4_4UMMA5MajorE0ELSO_0ELNSN_8SaturateE0EEEEEENS4_6LayoutINS5_IJSC_SC_SC_EEENS5_IJNSA_ILi0EEESU_SU_EEEEENS5_IJNS4_10UnderscoreESX_SX_EEEEENS4_28SM100_TMA_2SM_LOAD_MULTICASTENS4_14ComposedLayoutINS4_7SwizzleILi1ELi4ELi3EEENS4_18smem_ptr_flag_bitsILi8EEENSS_INS5_IJNSA_ILi8EEESH_EEENS5_IJSH_SC_EEEEEEEvNS4_8identityENS4_18SM100_TMA_2SM_LOADES1A_vS1B_EENS_8epilogue10collective18CollectiveEpilogueINS1E_23Sm100TmaWarpSpecializedILi4ELi2ELi32ELb0ELb0EEEJNS5_IJNSA_ILi64EEESG_SH_EEENS5_IJNSS_IS1J_SC_EENSS_INS5_IJSH_SB_EEENS5_IJSC_SF_EEEEEEEEaSJ_aSJ_NS1E_6fusion15FusionCallbacksIS1I_NS1Q_17LinearCombinationIaiaiLNS_15FloatRoundStyleE2EEES1K_S1P_JEEENS4_5SM1004TMEM4LOAD26SM100_TMEM_LOAD_32dp32b32xENS4_13SM90_TMA_LOADES1A_NS4_39AutoVectorizingCopyWithAssumedAlignmentILi128EEENS4_14SM90_TMA_STOREES1A_S22_S22_EEEvvEEEEvNT_6ParamsE --------------------------
	.section	.nv.shared._ZN7cutlass13device_kernelINS_4gemm6kernel13GemmUniversalIN4cute5tupleIJiiiiEEENS1_10collective13CollectiveMmaINS1_35MainloopSm100TmaUmmaWarpSpecializedILi33ELi2ELi4ENS5_IJNS4_1CILi2EEESB_NSA_ILi1EEEEEEEENS5_IJNSA_ILi128EEENSA_ILi256EEENSA_ILi32EEEEEEaNS5_IJlSC_lEEEaSJ_NS4_8TiledMMAINS4_8MMA_AtomIJNS4_21SM100_MMA_S8_2x1SM_SSIaaiLi128ELi256ELNS4_4UMMA5MajorE0ELSO_0ELNSN_8SaturateE0EEEEEENS4_6LayoutINS5_IJSC_SC_SC_EEENS5_IJNSA_ILi0EEESU_SU_EEEEENS5_IJNS4_10UnderscoreESX_SX_EEEEENS4_28SM100_TMA_2SM_LOAD_MULTICASTENS4_14ComposedLayoutINS4_7SwizzleILi1ELi4ELi3EEENS4_18smem_ptr_flag_bitsILi8EEENSS_INS5_IJNSA_ILi8EEESH_EEENS5_IJSH_SC_EEEEEEEvNS4_8identityENS4_18SM100_TMA_2SM_LOADES1A_vS1B_EENS_8epilogue10collective18CollectiveEpilogueINS1E_23Sm100TmaWarpSpecializedILi4ELi2ELi32ELb0ELb0EEEJNS5_IJNSA_ILi64EEESG_SH_EEENS5_IJNSS_IS1J_SC_EENSS_INS5_IJSH_SB_EEENS5_IJSC_SF_EEEEEEEEaSJ_aSJ_NS1E_6fusion15FusionCallbacksIS1I_NS1Q_17LinearCombinationIaiaiLNS_15FloatRoundStyleE2EEES1K_S1P_JEEENS4_5SM1004TMEM4LOAD26SM100_TMEM_LOAD_32dp32b32xENS4_13SM90_TMA_LOADES1A_NS4_39AutoVectorizingCopyWithAssumedAlignmentILi128EEENS4_14SM90_TMA_STOREES1A_S22_S22_EEEvvEEEEvNT_6ParamsE,"aw",@nobits
	.sectionflags	@""
	.align	16
	.zero		1024


//--------------------- .nv.shared.reserved.0     --------------------------
	.section	.nv.shared.reserved.0,"aw",@nobits
	.weak		__nv_reservedSMEM_offset_0_alias
	.size		__nv_reservedSMEM_offset_0_alias, 0, 64
	.other		__nv_reservedSMEM_offset_0_alias,@"STO_CUDA_RESERVED_SHARED STV_DEFAULT"
__nv_reservedSMEM_offset_0_alias:
	.zero		0
.nv.shared.reserved.0:
	.zero		64
	.weak		__nv_reservedSMEM_tcgen05_partition
	.type		__nv_reservedSMEM_tcgen05_partition,@object
	.size		__nv_reservedSMEM_tcgen05_partition,(.L_0 - __nv_reservedSMEM_tcgen05_partition)
__nv_reservedSMEM_tcgen05_partition:
	.zero		32
.L_0:


//--------------------- .nv.global                --------------------------
	.section	.nv.global,"aw",@nobits
.nv.global:
	.type		_ZN40_INTERNAL_63003523_4_k_cu_37a8960f_104514cute1_E,@object
	.size		_ZN40_INTERNAL_63003523_4_k_cu_37a8960f_104514cute1_E,(_ZN40_INTERNAL_63003523_4_k_cu_37a8960f_104514cuda3std3__45__cpo6cbeginE - _ZN40_INTERNAL_63003523_4_k_cu_37a8960f_104514cute1_E)
_ZN40_INTERNAL_63003523_4_k_cu_37a8960f_104514cute1_E:
	.zero		1
	.type		_ZN40_INTERNAL_63003523_4_k_cu_37a8960f_104514cuda3std3__45__cpo6cbeginE,@object
	.size		_ZN40_INTERNAL_63003523_4_k_cu_37a8960f_104514cuda3std3__45__cpo6cbeginE,(_ZN40_INTERNAL_63003523_4_k_cu_37a8960f_104514cuda3std3__48in_placeE - _ZN40_INTERNAL_63003523_4_k_cu_37a8960f_104514cuda3std3__45__cpo6cbeginE)
_ZN40_INTERNAL_63003523_4_k_cu_37a8960f_104514cuda3std3__45__cpo6cbeginE:
	.zero		1
	.type		_ZN40_INTERNAL_63003523_4_k_cu_37a8960f_104514cuda3std3__48in_placeE,@object
	.size		_ZN40_INTERNAL_63003523_4_k_cu_37a8960f_104514cuda3std3__48in_placeE,(_ZN40_INTERNAL_63003523_4_k_cu_37a8960f_104514cuda3std6ranges3__45__cpo9iter_moveE - _ZN40_INTERNAL_63003523_4_k_cu_37a8960f_104514cuda3std3__48in_placeE)
_ZN40_INTERNAL_63003523_4_k_cu_37a8960f_104514cuda3std3__48in_placeE:
	.zero		1
	.type		_ZN40_INTERNAL_63003523_4_k_cu_37a8960f_104514cuda3std6ranges3__45__cpo9iter_moveE,@object
	.size		_ZN40_INTERNAL_63003523_4_k_cu_37a8960f_104514cuda3std6ranges3__45__cpo9iter_moveE,(_ZN40_INTERNAL_63003523_4_k_cu_37a8960f_104514cuda3std3__45__cpo5beginE - _ZN40_INTERNAL_63003523_4_k_cu_37a8960f_104514cuda3std6ranges3__45__cpo9iter_moveE)
_ZN40_INTERNAL_63003523_4_k_cu_37a8960f_104514cuda3std6ranges3__45__cpo9iter_moveE:
	.zero		1
	.type		_ZN40_INTERNAL_63003523_4_k_cu_37a8960f_104514cuda3std3__45__cpo5beginE,@object
	.size		_ZN40_INTERNAL_63003523_4_k_cu_37a8960f_104514cuda3std3__45__cpo5beginE,(_ZN40_INTERNAL_63003523_4_k_cu_37a8960f_104514cuda3std3__442_GLOBAL__N__63003523_4_k_cu_37a8960f_104516ignoreE - _ZN40_INTERNAL_63003523_4_k_cu_37a8960f_104514cuda3std3__45__cpo5beginE)
_ZN40_INTERNAL_63003523_4_k_cu_37a8960f_104514cuda3std3__45__cpo5beginE:
	.zero		1
	.type		_ZN40_INTERNAL_63003523_4_k_cu_37a8960f_104514cuda3std3__442_GLOBAL__N__63003523_4_k_cu_37a8960f_104516ignoreE,@object
	.size		_ZN40_INTERNAL_63003523_4_k_cu_37a8960f_104514cuda3std3__442_GLOBAL__N__63003523_4_k_cu_37a8960f_104516ignoreE,(_ZN40_INTERNAL_63003523_4_k_cu_37a8960f_104514cute7productE - _ZN40_INTERNAL_63003523_4_k_cu_37a8960f_104514cuda3std3__442_GLOBAL__N__63003523_4_k_cu_37a8960f_104516ignoreE)
_ZN40_INTERNAL_63003523_4_k_cu_37a8960f_104514cuda3std3__442_GLOBAL__N__63003523_4_k_cu_37a8960f_104516ignoreE:
	.zero		1
	.type		_ZN40_INTERNAL_63003523_4_k_cu_37a8960f_104514cute7productE,@object
	.size		_ZN40_INTERNAL_63003523_4_k_cu_37a8960f_104514cute7productE,(_ZN40_INTERNAL_63003523_4_k_cu_37a8960f_104514cuda3std3__45__cpo3endE - _ZN40_INTERNAL_63003523_4_k_cu_37a8960f_104514cute7productE)
_ZN40_INTERNAL_63003523_4_k_cu_37a8960f_104514cute7productE:
	.zero		1
	.type		_ZN40_INTERNAL_63003523_4_k_cu_37a8960f_104514cuda3std3__45__cpo3endE,@object
	.size		_ZN40_INTERNAL_63003523_4_k_cu_37a8960f_104514cuda3std3__45__cpo3endE,(_ZN40_INTERNAL_63003523_4_k_cu_37a8960f_104514cuda3std3__419piecewise_constructE - _ZN40_INTERNAL_63003523_4_k_cu_37a8960f_104514cuda3std3__45__cpo3endE)
_ZN40_INTERNAL_63003523_4_k_cu_37a8960f_104514cuda3std3__45__cpo3endE:
	.zero		1
	.type		_ZN40_INTERNAL_63003523_4_k_cu_37a8960f_104514cuda3std3__419piecewise_constructE,@object
	.size		_ZN40_INTERNAL_63003523_4_k_cu_37a8960f_104514cuda3std3__419piecewise_constructE,(_ZN40_INTERNAL_63003523_4_k_cu_37a8960f_104514cuda3std3__45__cpo4cendE - _ZN40_INTERNAL_63003523_4_k_cu_37a8960f_104514cuda3std3__419piecewise_constructE)
_ZN40_INTERNAL_63003523_4_k_cu_37a8960f_104514cuda3std3__419piecewise_constructE:
	.zero		1
	.type		_ZN40_INTERNAL_63003523_4_k_cu_37a8960f_104514cuda3std3__45__cpo4cendE,@object
	.size		_ZN40_INTERNAL_63003523_4_k_cu_37a8960f_104514cuda3std3__45__cpo4cendE,(_ZN40_INTERNAL_63003523_4_k_cu_37a8960f_104514cuda3std6ranges3__45__cpo4swapE - _ZN40_INTERNAL_63003523_4_k_cu_37a8960f_104514cuda3std3__45__cpo4cendE)
_ZN40_INTERNAL_63003523_4_k_cu_37a8960f_104514cuda3std3__45__cpo4cendE:
	.zero		1
	.type		_ZN40_INTERNAL_63003523_4_k_cu_37a8960f_104514cuda3std6ranges3__45__cpo4swapE,@object
	.size		_ZN40_INTERNAL_63003523_4_k_cu_37a8960f_104514cuda3std6ranges3__45__cpo4swapE,(.L_11 - _ZN40_INTERNAL_63003523_4_k_cu_37a8960f_104514cuda3std6ranges3__45__cpo4swapE)
_ZN40_INTERNAL_63003523_4_k_cu_37a8960f_104514cuda3std6ranges3__45__cpo4swapE:
	.zero		1
.L_11:


//--------------------- .nv.constant0._ZN7cutlass13device_kernelINS_4gemm6kernel13GemmUniversalIN4cute5tupleIJiiiiEEENS1_10collective13CollectiveMmaINS1_35MainloopSm100TmaUmmaWarpSpecializedILi33ELi2ELi4ENS5_IJNS4_1CILi2EEESB_NSA_ILi1EEEEEEEENS5_IJNSA_ILi128EEENSA_ILi256EEENSA_ILi32EEEEEEaNS5_IJlSC_lEEEaSJ_NS4_8TiledMMAINS4_8MMA_AtomIJNS4_21SM100_MMA_S8_2x1SM_SSIaaiLi128ELi256ELNS4_4UMMA5MajorE0ELSO_0ELNSN_8SaturateE0EEEEEENS4_6LayoutINS5_IJSC_SC_SC_EEENS5_IJNSA_ILi0EEESU_SU_EEEEENS5_IJNS4_10UnderscoreESX_SX_EEEEENS4_28SM100_TMA_2SM_LOAD_MULTICASTENS4_14ComposedLayoutINS4_7SwizzleILi1ELi4ELi3EEENS4_18smem_ptr_flag_bitsILi8EEENSS_INS5_IJNSA_ILi8EEESH_EEENS5_IJSH_SC_EEEEEEEvNS4_8identityENS4_18SM100_TMA_2SM_LOADES1A_vS1B_EENS_8epilogue10collective18CollectiveEpilogueINS1E_23Sm100TmaWarpSpecializedILi4ELi2ELi32ELb0ELb0EEEJNS5_IJNSA_ILi64EEESG_SH_EEENS5_IJNSS_IS1J_SC_EENSS_INS5_IJSH_SB_EEENS5_IJSC_SF_EEEEEEEEaSJ_aSJ_NS1E_6fusion15FusionCallbacksIS1I_NS1Q_17LinearCombinationIaiaiLNS_15FloatRoundStyleE2EEES1K_S1P_JEEENS4_5SM1004TMEM4LOAD26SM100_TMEM_LOAD_32dp32b32xENS4_13SM90_TMA_LOADES1A_NS4_39AutoVectorizingCopyWithAssumedAlignmentILi128EEENS4_14SM90_TMA_STOREES1A_S22_S22_EEEvvEEEEvNT_6ParamsE --------------------------
	.section	.nv.constant0._ZN7cutlass13device_kernelINS_4gemm6kernel13GemmUniversalIN4cute5tupleIJiiiiEEENS1_10collective13CollectiveMmaINS1_35MainloopSm100TmaUmmaWarpSpecializedILi33ELi2ELi4ENS5_IJNS4_1CILi2EEESB_NSA_ILi1EEEEEEEENS5_IJNSA_ILi128EEENSA_ILi256EEENSA_ILi32EEEEEEaNS5_IJlSC_lEEEaSJ_NS4_8TiledMMAINS4_8MMA_AtomIJNS4_21SM100_MMA_S8_2x1SM_SSIaaiLi128ELi256ELNS4_4UMMA5MajorE0ELSO_0ELNSN_8SaturateE0EEEEEENS4_6LayoutINS5_IJSC_SC_SC_EEENS5_IJNSA_ILi0EEESU_SU_EEEEENS5_IJNS4_10UnderscoreESX_SX_EEEEENS4_28SM100_TMA_2SM_LOAD_MULTICASTENS4_14ComposedLayoutINS4_7SwizzleILi1ELi4ELi3EEENS4_18smem_ptr_flag_bitsILi8EEENSS_INS5_IJNSA_ILi8EEESH_EEENS5_IJSH_SC_EEEEEEEvNS4_8identityENS4_18SM100_TMA_2SM_LOADES1A_vS1B_EENS_8epilogue10collective18CollectiveEpilogueINS1E_23Sm100TmaWarpSpecializedILi4ELi2ELi32ELb0ELb0EEEJNS5_IJNSA_ILi64EEESG_SH_EEENS5_IJNSS_IS1J_SC_EENSS_INS5_IJSH_SB_EEENS5_IJSC_SF_EEEEEEEEaSJ_aSJ_NS1E_6fusion15FusionCallbacksIS1I_NS1Q_17LinearCombinationIaiaiLNS_15FloatRoundStyleE2EEES1K_S1P_JEEENS4_5SM1004TMEM4LOAD26SM100_TMEM_LOAD_32dp32b32xENS4_13SM90_TMA_LOADES1A_NS4_39AutoVectorizingCopyWithAssumedAlignmentILi128EEENS4_14SM90_TMA_STOREES1A_S22_S22_EEEvvEEEEvNT_6ParamsE,"a",@progbits
	.sectionflags	@""
	.align	4
.nv.constant0._ZN7cutlass13device_kernelINS_4gemm6kernel13GemmUniversalIN4cute5tupleIJiiiiEEENS1_10collective13CollectiveMmaINS1_35MainloopSm100TmaUmmaWarpSpecializedILi33ELi2ELi4ENS5_IJNS4_1CILi2EEESB_NSA_ILi1EEEEEEEENS5_IJNSA_ILi128EEENSA_ILi256EEENSA_ILi32EEEEEEaNS5_IJlSC_lEEEaSJ_NS4_8TiledMMAINS4_8MMA_AtomIJNS4_21SM100_MMA_S8_2x1SM_SSIaaiLi128ELi256ELNS4_4UMMA5MajorE0ELSO_0ELNSN_8SaturateE0EEEEEENS4_6LayoutINS5_IJSC_SC_SC_EEENS5_IJNSA_ILi0EEESU_SU_EEEEENS5_IJNS4_10UnderscoreESX_SX_EEEEENS4_28SM100_TMA_2SM_LOAD_MULTICASTENS4_14ComposedLayoutINS4_7SwizzleILi1ELi4ELi3EEENS4_18smem_ptr_flag_bitsILi8EEENSS_INS5_IJNSA_ILi8EEESH_EEENS5_IJSH_SC_EEEEEEEvNS4_8identityENS4_18SM100_TMA_2SM_LOADES1A_vS1B_EENS_8epilogue10collective18CollectiveEpilogueINS1E_23Sm100TmaWarpSpecializedILi4ELi2ELi32ELb0ELb0EEEJNS5_IJNSA_ILi64EEESG_SH_EEENS5_IJNSS_IS1J_SC_EENSS_INS5_IJSH_SB_EEENS5_IJSC_SF_EEEEEEEEaSJ_aSJ_NS1E_6fusion15FusionCallbacksIS1I_NS1Q_17LinearCombinationIaiaiLNS_15FloatRoundStyleE2EEES1K_S1P_JEEENS4_5SM1004TMEM4LOAD26SM100_TMEM_LOAD_32dp32b32xENS4_13SM90_TMA_LOADES1A_NS4_39AutoVectorizingCopyWithAssumedAlignmentILi128EEENS4_14SM90_TMA_STOREES1A_S22_S22_EEEvvEEEEvNT_6ParamsE:
	.zero		2944


//--------------------- SYMBOLS --------------------------

	.type		.nv.reservedSmem.offset0,@object
	.size		.nv.reservedSmem.offset0,0x4
	.type		.nv.reservedSmem.cap,@object
	.size		.nv.reservedSmem.cap,0x4
	.type		__assertfail,@function
